//
// Generated by NVIDIA NVVM Compiler
//
// Compiler Build ID: CL-36424714
// Cuda compilation tools, release 13.0, V13.0.88
// Based on NVVM 20.0.0
//

.version 9.0
.target sm_100
.address_size 64

	// .globl	fused_nn_pad_4_kernel0
// _ZZ34fused_nn_conv2d_add_cast_3_kernel0E14compute_shared has been demoted
// _ZZ34fused_nn_conv2d_add_cast_3_kernel0E18placeholder_shared has been demoted
// _ZZ34fused_nn_conv2d_add_cast_3_kernel0E4Conv has been demoted
// _ZZ112fused_nn_conv2d_add_cast_cast_cast_multiply_add_right_shift_cast_add_clip_cast_n_16373524651668054328__3_kernel0E14compute_shared has been demoted
// _ZZ112fused_nn_conv2d_add_cast_cast_cast_multiply_add_right_shift_cast_add_clip_cast_n_16373524651668054328__3_kernel0E18placeholder_shared has been demoted
// _ZZ112fused_nn_conv2d_add_cast_cast_cast_multiply_add_right_shift_cast_add_clip_cast_n_16373524651668054328__3_kernel0E4Conv has been demoted
// _ZZ112fused_nn_conv2d_add_nn_relu_cast_cast_left_shift_multiply_add_right_shift_cast_c_3441552496575213188__10_kernel0E14compute_shared has been demoted
// _ZZ112fused_nn_conv2d_add_nn_relu_cast_cast_left_shift_multiply_add_right_shift_cast_c_3441552496575213188__10_kernel0E18placeholder_shared has been demoted
// _ZZ112fused_nn_conv2d_add_nn_relu_cast_cast_left_shift_multiply_add_right_shift_cast_c_3441552496575213188__10_kernel0E4Conv has been demoted
// _ZZ111fused_nn_conv2d_add_nn_relu_cast_cast_left_shift_multiply_add_right_shift_cast_c_3441552496575213188__7_kernel0E14compute_shared has been demoted
// _ZZ111fused_nn_conv2d_add_nn_relu_cast_cast_left_shift_multiply_add_right_shift_cast_c_3441552496575213188__7_kernel0E18placeholder_shared has been demoted
// _ZZ111fused_nn_conv2d_add_nn_relu_cast_cast_left_shift_multiply_add_right_shift_cast_c_3441552496575213188__7_kernel0E4Conv has been demoted
// _ZZ111fused_nn_conv2d_add_nn_relu_cast_cast_left_shift_multiply_add_right_shift_cast_c_3441552496575213188__8_kernel0E14compute_shared has been demoted
// _ZZ111fused_nn_conv2d_add_nn_relu_cast_cast_left_shift_multiply_add_right_shift_cast_c_3441552496575213188__8_kernel0E18placeholder_shared has been demoted
// _ZZ111fused_nn_conv2d_add_nn_relu_cast_cast_left_shift_multiply_add_right_shift_cast_c_3441552496575213188__8_kernel0E4Conv has been demoted
// _ZZ111fused_nn_conv2d_add_nn_relu_cast_cast_left_shift_multiply_add_right_shift_cast_c_3441552496575213188__4_kernel0E14compute_shared has been demoted
// _ZZ111fused_nn_conv2d_add_nn_relu_cast_cast_left_shift_multiply_add_right_shift_cast_c_3441552496575213188__4_kernel0E18placeholder_shared has been demoted
// _ZZ111fused_nn_conv2d_add_nn_relu_cast_cast_left_shift_multiply_add_right_shift_cast_c_3441552496575213188__4_kernel0E4Conv has been demoted
// _ZZ111fused_nn_conv2d_add_nn_relu_cast_cast_left_shift_multiply_add_right_shift_cast_c_3441552496575213188__1_kernel1E14compute_shared has been demoted
// _ZZ111fused_nn_conv2d_add_nn_relu_cast_cast_left_shift_multiply_add_right_shift_cast_c_3441552496575213188__1_kernel1E18placeholder_shared has been demoted
// _ZZ111fused_nn_conv2d_add_nn_relu_cast_cast_left_shift_multiply_add_right_shift_cast_c_3441552496575213188__1_kernel1E4Conv has been demoted
// _ZZ34fused_nn_conv2d_add_cast_2_kernel0E14compute_shared has been demoted
// _ZZ34fused_nn_conv2d_add_cast_2_kernel0E18placeholder_shared has been demoted
// _ZZ34fused_nn_conv2d_add_cast_2_kernel0E4Conv has been demoted
// _ZZ111fused_nn_conv2d_add_nn_relu_cast_cast_left_shift_multiply_add_right_shift_cast_c_3441552496575213188__3_kernel1E14compute_shared has been demoted
// _ZZ111fused_nn_conv2d_add_nn_relu_cast_cast_left_shift_multiply_add_right_shift_cast_c_3441552496575213188__3_kernel1E18placeholder_shared has been demoted
// _ZZ111fused_nn_conv2d_add_nn_relu_cast_cast_left_shift_multiply_add_right_shift_cast_c_3441552496575213188__3_kernel1E4Conv has been demoted
// _ZZ111fused_nn_conv2d_add_nn_relu_cast_cast_left_shift_multiply_add_right_shift_cast_c_3441552496575213188__9_kernel1E14compute_shared has been demoted
// _ZZ111fused_nn_conv2d_add_nn_relu_cast_cast_left_shift_multiply_add_right_shift_cast_c_3441552496575213188__9_kernel1E18placeholder_shared has been demoted
// _ZZ111fused_nn_conv2d_add_nn_relu_cast_cast_left_shift_multiply_add_right_shift_cast_c_3441552496575213188__9_kernel1E4Conv has been demoted
// _ZZ111fused_nn_conv2d_add_nn_relu_cast_cast_left_shift_multiply_add_right_shift_cast_c_3441552496575213188__5_kernel0E14compute_shared has been demoted
// _ZZ111fused_nn_conv2d_add_nn_relu_cast_cast_left_shift_multiply_add_right_shift_cast_c_3441552496575213188__5_kernel0E18placeholder_shared has been demoted
// _ZZ111fused_nn_conv2d_add_nn_relu_cast_cast_left_shift_multiply_add_right_shift_cast_c_3441552496575213188__5_kernel0E4Conv has been demoted
// _ZZ112fused_nn_conv2d_add_nn_relu_cast_cast_left_shift_multiply_add_right_shift_cast_c_3441552496575213188__11_kernel0E14compute_shared has been demoted
// _ZZ112fused_nn_conv2d_add_nn_relu_cast_cast_left_shift_multiply_add_right_shift_cast_c_3441552496575213188__11_kernel0E18placeholder_shared has been demoted
// _ZZ112fused_nn_conv2d_add_nn_relu_cast_cast_left_shift_multiply_add_right_shift_cast_c_3441552496575213188__11_kernel0E4Conv has been demoted
// _ZZ56fused_nn_conv2d_add_cast_add_clip_cast_nn_relu_1_kernel1E14compute_shared has been demoted
// _ZZ56fused_nn_conv2d_add_cast_add_clip_cast_nn_relu_1_kernel1E18placeholder_shared has been demoted
// _ZZ56fused_nn_conv2d_add_cast_add_clip_cast_nn_relu_1_kernel1E4Conv has been demoted
// _ZZ110fused_nn_conv2d_add_cast_cast_cast_multiply_add_right_shift_cast_add_clip_cast_n_16373524651668054328__kernel1E14compute_shared has been demoted
// _ZZ110fused_nn_conv2d_add_cast_cast_cast_multiply_add_right_shift_cast_add_clip_cast_n_16373524651668054328__kernel1E18placeholder_shared has been demoted
// _ZZ110fused_nn_conv2d_add_cast_cast_cast_multiply_add_right_shift_cast_add_clip_cast_n_16373524651668054328__kernel1E4Conv has been demoted
// _ZZ56fused_nn_conv2d_add_cast_add_clip_cast_nn_relu_3_kernel0E14compute_shared has been demoted
// _ZZ56fused_nn_conv2d_add_cast_add_clip_cast_nn_relu_3_kernel0E18placeholder_shared has been demoted
// _ZZ56fused_nn_conv2d_add_cast_add_clip_cast_nn_relu_3_kernel0E4Conv has been demoted
// _ZZ111fused_nn_conv2d_add_nn_relu_cast_cast_left_shift_multiply_add_right_shift_cast_c_3441552496575213188__6_kernel1E14compute_shared has been demoted
// _ZZ111fused_nn_conv2d_add_nn_relu_cast_cast_left_shift_multiply_add_right_shift_cast_c_3441552496575213188__6_kernel1E18placeholder_shared has been demoted
// _ZZ111fused_nn_conv2d_add_nn_relu_cast_cast_left_shift_multiply_add_right_shift_cast_c_3441552496575213188__6_kernel1E4Conv has been demoted
// _ZZ54fused_nn_conv2d_add_cast_add_clip_cast_nn_relu_kernel1E14compute_shared has been demoted
// _ZZ54fused_nn_conv2d_add_cast_add_clip_cast_nn_relu_kernel1E18placeholder_shared has been demoted
// _ZZ54fused_nn_conv2d_add_cast_add_clip_cast_nn_relu_kernel1E4Conv has been demoted
// _ZZ32fused_nn_conv2d_add_cast_kernel0E14compute_shared has been demoted
// _ZZ32fused_nn_conv2d_add_cast_kernel0E18placeholder_shared has been demoted
// _ZZ32fused_nn_conv2d_add_cast_kernel0E4Conv has been demoted
// _ZZ56fused_nn_conv2d_add_cast_add_clip_cast_nn_relu_2_kernel1E14compute_shared has been demoted
// _ZZ56fused_nn_conv2d_add_cast_add_clip_cast_nn_relu_2_kernel1E18placeholder_shared has been demoted
// _ZZ56fused_nn_conv2d_add_cast_add_clip_cast_nn_relu_2_kernel1E4Conv has been demoted
// _ZZ34fused_nn_conv2d_add_cast_1_kernel0E14compute_shared has been demoted
// _ZZ34fused_nn_conv2d_add_cast_1_kernel0E18placeholder_shared has been demoted
// _ZZ34fused_nn_conv2d_add_cast_1_kernel0E4Conv has been demoted
// _ZZ75fused_nn_conv2d_add_cast_cast_multiply_add_right_shift_cast_nn_relu_kernel1E23data_im2col_pack_shared has been demoted
// _ZZ75fused_nn_conv2d_add_cast_cast_multiply_add_right_shift_cast_nn_relu_kernel1E25kernel_im2col_pack_shared has been demoted
// _ZZ54fused_nn_dense_add_cast_subtract_cast_multiply_kernel0E18placeholder_shared has been demoted
// _ZZ54fused_nn_dense_add_cast_subtract_cast_multiply_kernel0E19placeholder_shared1 has been demoted
// _ZZ111fused_nn_conv2d_add_nn_relu_cast_cast_left_shift_multiply_add_right_shift_cast_c_3441552496575213188__2_kernel0E14compute_shared has been demoted
// _ZZ111fused_nn_conv2d_add_nn_relu_cast_cast_left_shift_multiply_add_right_shift_cast_c_3441552496575213188__2_kernel0E18placeholder_shared has been demoted
// _ZZ111fused_nn_conv2d_add_nn_relu_cast_cast_left_shift_multiply_add_right_shift_cast_c_3441552496575213188__2_kernel0E4Conv has been demoted
// _ZZ112fused_nn_conv2d_add_cast_cast_cast_multiply_add_right_shift_cast_add_clip_cast_n_16373524651668054328__1_kernel1E14compute_shared has been demoted
// _ZZ112fused_nn_conv2d_add_cast_cast_cast_multiply_add_right_shift_cast_add_clip_cast_n_16373524651668054328__1_kernel1E18placeholder_shared has been demoted
// _ZZ112fused_nn_conv2d_add_cast_cast_cast_multiply_add_right_shift_cast_add_clip_cast_n_16373524651668054328__1_kernel1E4Conv has been demoted
// _ZZ112fused_nn_conv2d_add_cast_cast_cast_multiply_add_right_shift_cast_add_clip_cast_n_16373524651668054328__2_kernel1E14compute_shared has been demoted
// _ZZ112fused_nn_conv2d_add_cast_cast_cast_multiply_add_right_shift_cast_add_clip_cast_n_16373524651668054328__2_kernel1E18placeholder_shared has been demoted
// _ZZ112fused_nn_conv2d_add_cast_cast_cast_multiply_add_right_shift_cast_add_clip_cast_n_16373524651668054328__2_kernel1E4Conv has been demoted
// _ZZ109fused_nn_conv2d_add_nn_relu_cast_cast_left_shift_multiply_add_right_shift_cast_c_3441552496575213188__kernel1E14compute_shared has been demoted
// _ZZ109fused_nn_conv2d_add_nn_relu_cast_cast_left_shift_multiply_add_right_shift_cast_c_3441552496575213188__kernel1E18placeholder_shared has been demoted
// _ZZ109fused_nn_conv2d_add_nn_relu_cast_cast_left_shift_multiply_add_right_shift_cast_c_3441552496575213188__kernel1E4Conv has been demoted

.visible .entry fused_nn_pad_4_kernel0(
	.param .u64 .ptr .align 1 fused_nn_pad_4_kernel0_param_0,
	.param .u64 .ptr .align 1 fused_nn_pad_4_kernel0_param_1
)
{
	.reg .pred 	%p<16>;
	.reg .b16 	%rs<31>;
	.reg .b32 	%r<94>;
	.reg .b64 	%rd<17>;

	ld.param.u64 	%rd3, [fused_nn_pad_4_kernel0_param_0];
	ld.param.u64 	%rd4, [fused_nn_pad_4_kernel0_param_1];
	cvta.to.global.u64 	%rd5, %rd3;
	cvta.to.global.u64 	%rd1, %rd4;
	mov.u32 	%r16, %ctaid.x;
	shl.b32 	%r17, %r16, 10;
	mov.u32 	%r18, %tid.x;
	or.b32  	%r1, %r17, %r18;
	setp.gt.u32 	%p1, %r1, 1269599;
	cvt.u64.u32 	%rd6, %r1;
	add.s64 	%rd2, %rd5, %rd6;
	@%p1 bra 	$L__BB0_5;
	mul.hi.u32 	%r19, %r1, 1773629343;
	shr.u32 	%r20, %r19, 16;
	mul.lo.s32 	%r21, %r20, 158700;
	sub.s32 	%r2, %r1, %r21;
	add.s32 	%r22, %r2, -2070;
	setp.gt.u32 	%p2, %r22, 154559;
	mov.b16 	%rs26, 0;
	@%p2 bra 	$L__BB0_4;
	mul.hi.u32 	%r23, %r1, 1593495113;
	shr.u32 	%r24, %r23, 8;
	mul.lo.s32 	%r25, %r24, 690;
	sub.s32 	%r3, %r1, %r25;
	add.s32 	%r26, %r3, -9;
	setp.gt.u32 	%p3, %r26, 671;
	@%p3 bra 	$L__BB0_4;
	mul.hi.u32 	%r29, %r2, 1593495113;
	shr.u32 	%r30, %r29, 8;
	mad.lo.s32 	%r31, %r20, 150528, %r3;
	mad.lo.s32 	%r32, %r30, 672, %r31;
	add.s32 	%r33, %r32, -2025;
	cvt.u64.u32 	%rd7, %r33;
	add.s64 	%rd8, %rd1, %rd7;
	ld.global.nc.u8 	%rs13, [%rd8];
	cvt.u16.u8 	%rs26, %rs13;
$L__BB0_4:
	st.global.u8 	[%rd2], %rs26;
$L__BB0_5:
	add.s32 	%r4, %r1, 262144;
	setp.gt.u32 	%p4, %r1, 1007455;
	@%p4 bra 	$L__BB0_10;
	mul.hi.u32 	%r34, %r4, 1773629343;
	shr.u32 	%r35, %r34, 16;
	mul.lo.s32 	%r36, %r35, 158700;
	sub.s32 	%r5, %r4, %r36;
	add.s32 	%r37, %r5, -2070;
	setp.gt.u32 	%p5, %r37, 154559;
	mov.b16 	%rs27, 0;
	@%p5 bra 	$L__BB0_9;
	mul.hi.u32 	%r38, %r4, 1593495113;
	shr.u32 	%r39, %r38, 8;
	mul.lo.s32 	%r40, %r39, 690;
	sub.s32 	%r6, %r4, %r40;
	add.s32 	%r41, %r6, -9;
	setp.gt.u32 	%p6, %r41, 671;
	@%p6 bra 	$L__BB0_9;
	mul.hi.u32 	%r44, %r5, 1593495113;
	shr.u32 	%r45, %r44, 8;
	mad.lo.s32 	%r46, %r35, 150528, %r6;
	mad.lo.s32 	%r47, %r45, 672, %r46;
	add.s32 	%r48, %r47, -2025;
	cvt.u64.u32 	%rd9, %r48;
	add.s64 	%rd10, %rd1, %rd9;
	ld.global.nc.u8 	%rs16, [%rd10];
	cvt.u16.u8 	%rs27, %rs16;
$L__BB0_9:
	st.global.u8 	[%rd2+262144], %rs27;
$L__BB0_10:
	add.s32 	%r7, %r1, 524288;
	setp.gt.u32 	%p7, %r1, 745311;
	@%p7 bra 	$L__BB0_15;
	mul.hi.u32 	%r49, %r7, 1773629343;
	shr.u32 	%r50, %r49, 16;
	mul.lo.s32 	%r51, %r50, 158700;
	sub.s32 	%r8, %r7, %r51;
	add.s32 	%r52, %r8, -2070;
	setp.gt.u32 	%p8, %r52, 154559;
	mov.b16 	%rs28, 0;
	@%p8 bra 	$L__BB0_14;
	mul.hi.u32 	%r53, %r7, 1593495113;
	shr.u32 	%r54, %r53, 8;
	mul.lo.s32 	%r55, %r54, 690;
	sub.s32 	%r9, %r7, %r55;
	add.s32 	%r56, %r9, -9;
	setp.gt.u32 	%p9, %r56, 671;
	@%p9 bra 	$L__BB0_14;
	mul.hi.u32 	%r59, %r8, 1593495113;
	shr.u32 	%r60, %r59, 8;
	mad.lo.s32 	%r61, %r50, 150528, %r9;
	mad.lo.s32 	%r62, %r60, 672, %r61;
	add.s32 	%r63, %r62, -2025;
	cvt.u64.u32 	%rd11, %r63;
	add.s64 	%rd12, %rd1, %rd11;
	ld.global.nc.u8 	%rs19, [%rd12];
	cvt.u16.u8 	%rs28, %rs19;
$L__BB0_14:
	st.global.u8 	[%rd2+524288], %rs28;
$L__BB0_15:
	add.s32 	%r10, %r1, 786432;
	setp.gt.u32 	%p10, %r1, 483167;
	@%p10 bra 	$L__BB0_20;
	mul.hi.u32 	%r64, %r10, 1773629343;
	shr.u32 	%r65, %r64, 16;
	mul.lo.s32 	%r66, %r65, 158700;
	sub.s32 	%r11, %r10, %r66;
	add.s32 	%r67, %r11, -2070;
	setp.gt.u32 	%p11, %r67, 154559;
	mov.b16 	%rs29, 0;
	@%p11 bra 	$L__BB0_19;
	mul.hi.u32 	%r68, %r10, 1593495113;
	shr.u32 	%r69, %r68, 8;
	mul.lo.s32 	%r70, %r69, 690;
	sub.s32 	%r12, %r10, %r70;
	add.s32 	%r71, %r12, -9;
	setp.gt.u32 	%p12, %r71, 671;
	@%p12 bra 	$L__BB0_19;
	mul.hi.u32 	%r74, %r11, 1593495113;
	shr.u32 	%r75, %r74, 8;
	mad.lo.s32 	%r76, %r65, 150528, %r12;
	mad.lo.s32 	%r77, %r75, 672, %r76;
	add.s32 	%r78, %r77, -2025;
	cvt.u64.u32 	%rd13, %r78;
	add.s64 	%rd14, %rd1, %rd13;
	ld.global.nc.u8 	%rs22, [%rd14];
	cvt.u16.u8 	%rs29, %rs22;
$L__BB0_19:
	st.global.u8 	[%rd2+786432], %rs29;
$L__BB0_20:
	add.s32 	%r13, %r1, 1048576;
	setp.gt.u32 	%p13, %r1, 221023;
	@%p13 bra 	$L__BB0_25;
	mul.hi.u32 	%r79, %r13, 1773629343;
	shr.u32 	%r80, %r79, 16;
	mul.lo.s32 	%r81, %r80, 158700;
	sub.s32 	%r14, %r13, %r81;
	add.s32 	%r82, %r14, -2070;
	setp.gt.u32 	%p14, %r82, 154559;
	mov.b16 	%rs30, 0;
	@%p14 bra 	$L__BB0_24;
	mul.hi.u32 	%r83, %r13, 1593495113;
	shr.u32 	%r84, %r83, 8;
	mul.lo.s32 	%r85, %r84, 690;
	sub.s32 	%r15, %r13, %r85;
	add.s32 	%r86, %r15, -9;
	setp.gt.u32 	%p15, %r86, 671;
	@%p15 bra 	$L__BB0_24;
	mul.hi.u32 	%r89, %r14, 1593495113;
	shr.u32 	%r90, %r89, 8;
	mad.lo.s32 	%r91, %r80, 150528, %r15;
	mad.lo.s32 	%r92, %r90, 672, %r91;
	add.s32 	%r93, %r92, -2025;
	cvt.u64.u32 	%rd15, %r93;
	add.s64 	%rd16, %rd1, %rd15;
	ld.global.nc.u8 	%rs25, [%rd16];
	cvt.u16.u8 	%rs30, %rs25;
$L__BB0_24:
	st.global.u8 	[%rd2+1048576], %rs30;
$L__BB0_25:
	ret;

}
	// .globl	fused_nn_conv2d_add_cast_cast_multiply_add_right_shift_cast_nn_relu_kernel0
.visible .entry fused_nn_conv2d_add_cast_cast_multiply_add_right_shift_cast_nn_relu_kernel0(
	.param .u64 .ptr .align 1 fused_nn_conv2d_add_cast_cast_multiply_add_right_shift_cast_nn_relu_kernel0_param_0,
	.param .u64 .ptr .align 1 fused_nn_conv2d_add_cast_cast_multiply_add_right_shift_cast_nn_relu_kernel0_param_1
)
{
	.reg .pred 	%p<2>;
	.reg .b16 	%rs<11>;
	.reg .b32 	%r<26>;
	.reg .b64 	%rd<9>;

	ld.param.u64 	%rd1, [fused_nn_conv2d_add_cast_cast_multiply_add_right_shift_cast_nn_relu_kernel0_param_0];
	ld.param.u64 	%rd2, [fused_nn_conv2d_add_cast_cast_multiply_add_right_shift_cast_nn_relu_kernel0_param_1];
	mov.u32 	%r1, %ctaid.x;
	shl.b32 	%r5, %r1, 2;
	mov.u32 	%r2, %tid.x;
	shr.u32 	%r6, %r2, 8;
	or.b32  	%r3, %r5, %r6;
	mul.hi.u32 	%r7, %r3, 1717986919;
	shr.u32 	%r8, %r7, 2;
	mul.lo.s32 	%r9, %r8, 10;
	sub.s32 	%r10, %r3, %r9;
	shl.b32 	%r11, %r10, 4;
	and.b32  	%r12, %r2, 15;
	or.b32  	%r4, %r11, %r12;
	setp.gt.u32 	%p1, %r4, 146;
	mov.b16 	%rs10, 0;
	@%p1 bra 	$L__BB1_2;
	cvta.to.global.u64 	%rd3, %rd2;
	cvt.u16.u32 	%rs4, %r4;
	mul.lo.s16 	%rs5, %rs4, 171;
	shr.u16 	%rs6, %rs5, 9;
	mul.wide.u16 	%r13, %rs6, 192;
	shr.u32 	%r16, %r2, 4;
	and.b32  	%r17, %r16, 15;
	mul.lo.s32 	%r18, %r17, 3;
	mul.lo.s16 	%rs7, %rs6, 3;
	sub.s16 	%rs8, %rs4, %rs7;
	cvt.u32.u16 	%r19, %rs8;
	and.b32  	%r20, %r19, 255;
	mad.lo.s32 	%r21, %r8, 48, %r18;
	add.s32 	%r22, %r21, %r20;
	add.s32 	%r23, %r22, %r13;
	cvt.u64.u32 	%rd4, %r23;
	add.s64 	%rd5, %rd3, %rd4;
	ld.global.nc.u8 	%rs9, [%rd5];
	cvt.u16.u8 	%rs10, %rs9;
$L__BB1_2:
	cvta.to.global.u64 	%rd6, %rd1;
	shl.b32 	%r24, %r1, 10;
	or.b32  	%r25, %r24, %r2;
	cvt.u64.u32 	%rd7, %r25;
	add.s64 	%rd8, %rd6, %rd7;
	st.global.u8 	[%rd8], %rs10;
	ret;

}
	// .globl	fused_nn_conv2d_add_cast_3_kernel0
.visible .entry fused_nn_conv2d_add_cast_3_kernel0(
	.param .u64 .ptr .align 1 fused_nn_conv2d_add_cast_3_kernel0_param_0,
	.param .u64 .ptr .align 1 fused_nn_conv2d_add_cast_3_kernel0_param_1,
	.param .u64 .ptr .align 1 fused_nn_conv2d_add_cast_3_kernel0_param_2,
	.param .u64 .ptr .align 1 fused_nn_conv2d_add_cast_3_kernel0_param_3
)
{
	.reg .pred 	%p<4>;
	.reg .b16 	%rs<42>;
	.reg .b32 	%r<504>;
	.reg .b64 	%rd<45>;
	// demoted variable
	.shared .align 1 .b8 _ZZ34fused_nn_conv2d_add_cast_3_kernel0E14compute_shared[512];
	// demoted variable
	.shared .align 1 .b8 _ZZ34fused_nn_conv2d_add_cast_3_kernel0E18placeholder_shared[4096];
	// demoted variable
	.shared .align 4 .b8 _ZZ34fused_nn_conv2d_add_cast_3_kernel0E4Conv[8192];
	mov.u32 	%r208, %ctaid.z;
	cvt.u16.u32 	%rs1, %r208;
	mul.hi.u16 	%rs2, %rs1, 9363;
	sub.s16 	%rs3, %rs1, %rs2;
	shr.u16 	%rs4, %rs3, 1;
	add.s16 	%rs5, %rs4, %rs2;
	shr.u16 	%rs6, %rs5, 2;
	mul.wide.u16 	%r209, %rs6, 28672;
	mul.lo.s16 	%rs7, %rs6, 7;
	sub.s16 	%rs8, %rs1, %rs7;
	shl.b16 	%rs9, %rs8, 11;
	cvt.u32.u16 	%r210, %rs9;
	add.s32 	%r1, %r209, %r210;
	mov.b32 	%r438, 0;
	mov.u32 	%r215, %tid.x;
	shl.b32 	%r216, %r215, 2;
	and.b32  	%r217, %r216, 12;
	shr.u32 	%r218, %r215, 2;
	mul.lo.s32 	%r219, %r218, 200704;
	or.b32  	%r220, %r217, %r219;
	mov.u32 	%r439, %r438;
	mov.u32 	%r440, %r438;
	mov.u32 	%r441, %r438;
	mov.u32 	%r442, %r438;
	mov.u32 	%r443, %r438;
	mov.u32 	%r444, %r438;
	mov.u32 	%r445, %r438;
	mov.u32 	%r446, %r438;
	mov.u32 	%r447, %r438;
	mov.u32 	%r448, %r438;
	mov.u32 	%r449, %r438;
	mov.u32 	%r450, %r438;
	mov.u32 	%r451, %r438;
	mov.u32 	%r452, %r438;
	mov.u32 	%r453, %r438;
	mov.u32 	%r454, %r438;
	mov.u32 	%r455, %r438;
	mov.u32 	%r456, %r438;
	mov.u32 	%r457, %r438;
	mov.u32 	%r458, %r438;
	mov.u32 	%r459, %r438;
	mov.u32 	%r460, %r438;
	mov.u32 	%r461, %r438;
	mov.u32 	%r462, %r438;
	mov.u32 	%r463, %r438;
	mov.u32 	%r464, %r438;
	mov.u32 	%r465, %r438;
	mov.u32 	%r466, %r438;
	mov.u32 	%r467, %r438;
	mov.u32 	%r468, %r438;
	mov.u32 	%r469, %r438;
	mov.u32 	%r470, %r438;
	mov.u32 	%r471, %r438;
	mov.u32 	%r472, %r438;
	mov.u32 	%r473, %r438;
	mov.u32 	%r474, %r438;
	mov.u32 	%r475, %r438;
	mov.u32 	%r476, %r438;
	mov.u32 	%r477, %r438;
	mov.u32 	%r478, %r438;
	mov.u32 	%r479, %r438;
	mov.u32 	%r480, %r438;
	mov.u32 	%r481, %r438;
	mov.u32 	%r482, %r438;
	mov.u32 	%r483, %r438;
	mov.u32 	%r484, %r438;
	mov.u32 	%r485, %r438;
	mov.u32 	%r486, %r438;
	mov.u32 	%r487, %r438;
	mov.u32 	%r488, %r438;
	mov.u32 	%r489, %r438;
	mov.u32 	%r490, %r438;
	mov.u32 	%r491, %r438;
	mov.u32 	%r492, %r438;
	mov.u32 	%r493, %r438;
	mov.u32 	%r494, %r438;
	mov.u32 	%r495, %r438;
	mov.u32 	%r496, %r438;
	mov.u32 	%r497, %r438;
	mov.u32 	%r498, %r438;
	mov.u32 	%r499, %r438;
	mov.u32 	%r500, %r438;
	mov.u32 	%r501, %r438;
	mov.u32 	%r435, %r438;
$L__BB2_1:
	ld.param.u64 	%rd37, [fused_nn_conv2d_add_cast_3_kernel0_param_0];
	shl.b32 	%r213, %r435, 6;
	add.s32 	%r214, %r1, %r213;
	add.s32 	%r221, %r214, %r220;
	cvt.u64.u32 	%rd17, %r221;
	cvta.to.global.u64 	%rd18, %rd37;
	add.s64 	%rd19, %rd18, %rd17;
	ld.global.nc.u8 	%rs10, [%rd19];
	cvt.u16.u8 	%rs11, %rs10;
	mov.u32 	%r437, _ZZ34fused_nn_conv2d_add_cast_3_kernel0E14compute_shared;
	add.s32 	%r222, %r437, %r216;
	st.shared.u8 	[%r222], %rs11;
	or.b32  	%r223, %r216, 1;
	and.b32  	%r224, %r223, 13;
	or.b32  	%r225, %r224, %r219;
	add.s32 	%r226, %r214, %r225;
	cvt.u64.u32 	%rd20, %r226;
	add.s64 	%rd21, %rd18, %rd20;
	ld.global.nc.u8 	%rs12, [%rd21];
	cvt.u16.u8 	%rs13, %rs12;
	st.shared.u8 	[%r222+1], %rs13;
	or.b32  	%r227, %r216, 2;
	and.b32  	%r228, %r227, 14;
	or.b32  	%r229, %r228, %r219;
	add.s32 	%r230, %r214, %r229;
	cvt.u64.u32 	%rd22, %r230;
	add.s64 	%rd23, %rd18, %rd22;
	ld.global.nc.u8 	%rs14, [%rd23];
	cvt.u16.u8 	%rs15, %rs14;
	st.shared.u8 	[%r222+2], %rs15;
	or.b32  	%r231, %r216, 3;
	and.b32  	%r232, %r231, 15;
	or.b32  	%r233, %r232, %r219;
	add.s32 	%r234, %r214, %r233;
	cvt.u64.u32 	%rd24, %r234;
	add.s64 	%rd25, %rd18, %rd24;
	ld.global.nc.u8 	%rs16, [%rd25];
	cvt.u16.u8 	%rs17, %rs16;
	st.shared.u8 	[%r222+3], %rs17;
	ld.global.nc.u8 	%rs18, [%rd19+16];
	cvt.u16.u8 	%rs19, %rs18;
	st.shared.u8 	[%r222+128], %rs19;
	ld.global.nc.u8 	%rs20, [%rd21+16];
	cvt.u16.u8 	%rs21, %rs20;
	st.shared.u8 	[%r222+129], %rs21;
	ld.global.nc.u8 	%rs22, [%rd23+16];
	cvt.u16.u8 	%rs23, %rs22;
	st.shared.u8 	[%r222+130], %rs23;
	ld.global.nc.u8 	%rs24, [%rd25+16];
	cvt.u16.u8 	%rs25, %rs24;
	st.shared.u8 	[%r222+131], %rs25;
	ld.global.nc.u8 	%rs26, [%rd19+32];
	cvt.u16.u8 	%rs27, %rs26;
	st.shared.u8 	[%r222+256], %rs27;
	ld.global.nc.u8 	%rs28, [%rd21+32];
	cvt.u16.u8 	%rs29, %rs28;
	st.shared.u8 	[%r222+257], %rs29;
	ld.global.nc.u8 	%rs30, [%rd23+32];
	cvt.u16.u8 	%rs31, %rs30;
	st.shared.u8 	[%r222+258], %rs31;
	ld.global.nc.u8 	%rs32, [%rd25+32];
	cvt.u16.u8 	%rs33, %rs32;
	st.shared.u8 	[%r222+259], %rs33;
	ld.global.nc.u8 	%rs34, [%rd19+48];
	cvt.u16.u8 	%rs35, %rs34;
	st.shared.u8 	[%r222+384], %rs35;
	ld.global.nc.u8 	%rs36, [%rd21+48];
	cvt.u16.u8 	%rs37, %rs36;
	st.shared.u8 	[%r222+385], %rs37;
	ld.global.nc.u8 	%rs38, [%rd23+48];
	cvt.u16.u8 	%rs39, %rs38;
	st.shared.u8 	[%r222+386], %rs39;
	ld.global.nc.u8 	%rs40, [%rd25+48];
	cvt.u16.u8 	%rs41, %rs40;
	st.shared.u8 	[%r222+387], %rs41;
	bar.sync 	0;
	shl.b32 	%r235, %r435, 11;
	shl.b32 	%r236, %r215, 4;
	mov.u32 	%r237, %ctaid.y;
	shl.b32 	%r238, %r237, 18;
	or.b32  	%r239, %r236, %r238;
	add.s32 	%r436, %r239, %r235;
	mov.b32 	%r502, 0;
$L__BB2_2:
	ld.param.u64 	%rd38, [fused_nn_conv2d_add_cast_3_kernel0_param_1];
	cvt.u64.u32 	%rd26, %r436;
	cvta.to.global.u64 	%rd27, %rd38;
	add.s64 	%rd28, %rd27, %rd26;
	mov.b32 	%r240, 16;
	wmma.load.a.sync.aligned.row.m8n32k16.shared.s8 	{%r241}, [%r437], %r240;
	bar.sync 	0;
	ld.global.nc.v4.u32 	{%r242, %r243, %r244, %r245}, [%rd28];
	mov.u32 	%r135, %tid.x;
	shl.b32 	%r246, %r135, 4;
	mov.u32 	%r247, _ZZ34fused_nn_conv2d_add_cast_3_kernel0E18placeholder_shared;
	add.s32 	%r248, %r247, %r246;
	st.shared.v4.u32 	[%r248], {%r242, %r243, %r244, %r245};
	ld.global.nc.v4.u32 	{%r249, %r250, %r251, %r252}, [%rd28+32768];
	st.shared.v4.u32 	[%r248+512], {%r249, %r250, %r251, %r252};
	ld.global.nc.v4.u32 	{%r253, %r254, %r255, %r256}, [%rd28+65536];
	st.shared.v4.u32 	[%r248+1024], {%r253, %r254, %r255, %r256};
	ld.global.nc.v4.u32 	{%r257, %r258, %r259, %r260}, [%rd28+98304];
	st.shared.v4.u32 	[%r248+1536], {%r257, %r258, %r259, %r260};
	ld.global.nc.v4.u32 	{%r261, %r262, %r263, %r264}, [%rd28+131072];
	st.shared.v4.u32 	[%r248+2048], {%r261, %r262, %r263, %r264};
	ld.global.nc.v4.u32 	{%r265, %r266, %r267, %r268}, [%rd28+163840];
	st.shared.v4.u32 	[%r248+2560], {%r265, %r266, %r267, %r268};
	ld.global.nc.v4.u32 	{%r269, %r270, %r271, %r272}, [%rd28+196608];
	st.shared.v4.u32 	[%r248+3072], {%r269, %r270, %r271, %r272};
	ld.global.nc.v4.u32 	{%r273, %r274, %r275, %r276}, [%rd28+229376];
	st.shared.v4.u32 	[%r248+3584], {%r273, %r274, %r275, %r276};
	bar.sync 	0;
	wmma.load.b.sync.aligned.col.m8n32k16.shared.s8 	{%r277, %r278, %r279, %r280}, [%r247], %r240;
	add.s32 	%r281, %r247, 512;
	wmma.load.b.sync.aligned.col.m8n32k16.shared.s8 	{%r282, %r283, %r284, %r285}, [%r281], %r240;
	add.s32 	%r286, %r247, 1024;
	wmma.load.b.sync.aligned.col.m8n32k16.shared.s8 	{%r287, %r288, %r289, %r290}, [%r286], %r240;
	add.s32 	%r291, %r247, 1536;
	wmma.load.b.sync.aligned.col.m8n32k16.shared.s8 	{%r292, %r293, %r294, %r295}, [%r291], %r240;
	add.s32 	%r296, %r247, 2048;
	wmma.load.b.sync.aligned.col.m8n32k16.shared.s8 	{%r297, %r298, %r299, %r300}, [%r296], %r240;
	add.s32 	%r301, %r247, 2560;
	wmma.load.b.sync.aligned.col.m8n32k16.shared.s8 	{%r302, %r303, %r304, %r305}, [%r301], %r240;
	add.s32 	%r306, %r247, 3072;
	wmma.load.b.sync.aligned.col.m8n32k16.shared.s8 	{%r307, %r308, %r309, %r310}, [%r306], %r240;
	add.s32 	%r311, %r247, 3584;
	wmma.load.b.sync.aligned.col.m8n32k16.shared.s8 	{%r312, %r313, %r314, %r315}, [%r311], %r240;
	wmma.mma.sync.aligned.row.col.m8n32k16.s32.s8.s8.s32 {%r469, %r468, %r467, %r466, %r465, %r464, %r463, %r462}, {%r241}, {%r277, %r278, %r279, %r280}, {%r469, %r468, %r467, %r466, %r465, %r464, %r463, %r462};
	wmma.mma.sync.aligned.row.col.m8n32k16.s32.s8.s8.s32 {%r461, %r460, %r459, %r458, %r457, %r456, %r455, %r454}, {%r241}, {%r282, %r283, %r284, %r285}, {%r461, %r460, %r459, %r458, %r457, %r456, %r455, %r454};
	wmma.mma.sync.aligned.row.col.m8n32k16.s32.s8.s8.s32 {%r453, %r452, %r451, %r450, %r449, %r448, %r447, %r446}, {%r241}, {%r287, %r288, %r289, %r290}, {%r453, %r452, %r451, %r450, %r449, %r448, %r447, %r446};
	wmma.mma.sync.aligned.row.col.m8n32k16.s32.s8.s8.s32 {%r445, %r444, %r443, %r442, %r441, %r440, %r439, %r438}, {%r241}, {%r292, %r293, %r294, %r295}, {%r445, %r444, %r443, %r442, %r441, %r440, %r439, %r438};
	wmma.mma.sync.aligned.row.col.m8n32k16.s32.s8.s8.s32 {%r470, %r471, %r472, %r473, %r474, %r475, %r476, %r477}, {%r241}, {%r297, %r298, %r299, %r300}, {%r470, %r471, %r472, %r473, %r474, %r475, %r476, %r477};
	wmma.mma.sync.aligned.row.col.m8n32k16.s32.s8.s8.s32 {%r478, %r479, %r480, %r481, %r482, %r483, %r484, %r485}, {%r241}, {%r302, %r303, %r304, %r305}, {%r478, %r479, %r480, %r481, %r482, %r483, %r484, %r485};
	wmma.mma.sync.aligned.row.col.m8n32k16.s32.s8.s8.s32 {%r486, %r487, %r488, %r489, %r490, %r491, %r492, %r493}, {%r241}, {%r307, %r308, %r309, %r310}, {%r486, %r487, %r488, %r489, %r490, %r491, %r492, %r493};
	wmma.mma.sync.aligned.row.col.m8n32k16.s32.s8.s8.s32 {%r494, %r495, %r496, %r497, %r498, %r499, %r500, %r501}, {%r241}, {%r312, %r313, %r314, %r315}, {%r494, %r495, %r496, %r497, %r498, %r499, %r500, %r501};
	add.s32 	%r502, %r502, 1;
	add.s32 	%r437, %r437, 128;
	add.s32 	%r436, %r436, 512;
	setp.ne.s32 	%p1, %r502, 4;
	@%p1 bra 	$L__BB2_2;
	add.s32 	%r435, %r435, 1;
	setp.ne.s32 	%p2, %r435, 16;
	@%p2 bra 	$L__BB2_1;
	ld.param.u64 	%rd40, [fused_nn_conv2d_add_cast_3_kernel0_param_3];
	ld.param.u64 	%rd39, [fused_nn_conv2d_add_cast_3_kernel0_param_2];
	cvta.to.global.u64 	%rd29, %rd39;
	cvta.to.global.u64 	%rd30, %rd40;
	mov.u32 	%r317, _ZZ34fused_nn_conv2d_add_cast_3_kernel0E4Conv;
	mov.b32 	%r318, 32;
	wmma.store.d.sync.aligned.row.m8n32k16.shared.s32 	[%r317], {%r469, %r468, %r467, %r466, %r465, %r464, %r463, %r462}, %r318;
	add.s32 	%r319, %r317, 1024;
	wmma.store.d.sync.aligned.row.m8n32k16.shared.s32 	[%r319], {%r461, %r460, %r459, %r458, %r457, %r456, %r455, %r454}, %r318;
	add.s32 	%r320, %r317, 2048;
	wmma.store.d.sync.aligned.row.m8n32k16.shared.s32 	[%r320], {%r453, %r452, %r451, %r450, %r449, %r448, %r447, %r446}, %r318;
	add.s32 	%r321, %r317, 3072;
	wmma.store.d.sync.aligned.row.m8n32k16.shared.s32 	[%r321], {%r445, %r444, %r443, %r442, %r441, %r440, %r439, %r438}, %r318;
	add.s32 	%r322, %r317, 4096;
	wmma.store.d.sync.aligned.row.m8n32k16.shared.s32 	[%r322], {%r470, %r471, %r472, %r473, %r474, %r475, %r476, %r477}, %r318;
	add.s32 	%r323, %r317, 5120;
	wmma.store.d.sync.aligned.row.m8n32k16.shared.s32 	[%r323], {%r478, %r479, %r480, %r481, %r482, %r483, %r484, %r485}, %r318;
	add.s32 	%r324, %r317, 6144;
	wmma.store.d.sync.aligned.row.m8n32k16.shared.s32 	[%r324], {%r486, %r487, %r488, %r489, %r490, %r491, %r492, %r493}, %r318;
	add.s32 	%r325, %r317, 7168;
	wmma.store.d.sync.aligned.row.m8n32k16.shared.s32 	[%r325], {%r494, %r495, %r496, %r497, %r498, %r499, %r500, %r501}, %r318;
	bar.sync 	0;
	mov.u32 	%r326, %ctaid.y;
	shl.b32 	%r327, %r326, 8;
	add.s32 	%r328, %r327, %r135;
	mov.u32 	%r329, %ctaid.z;
	shl.b32 	%r330, %r329, 11;
	mul.wide.u32 	%rd31, %r328, 4;
	add.s64 	%rd44, %rd30, %rd31;
	add.s32 	%r331, %r328, 32;
	mul.wide.u32 	%rd32, %r331, 4;
	add.s64 	%rd43, %rd30, %rd32;
	or.b32  	%r332, %r135, %r330;
	add.s32 	%r333, %r332, %r327;
	add.s32 	%r334, %r333, 32;
	mul.wide.u32 	%rd33, %r334, 4;
	add.s64 	%rd34, %rd33, %rd29;
	add.s64 	%rd42, %rd34, 1605632;
	mul.wide.u32 	%rd35, %r333, 4;
	add.s64 	%rd36, %rd35, %rd29;
	add.s64 	%rd41, %rd36, 1605632;
	shl.b32 	%r335, %r135, 2;
	add.s32 	%r204, %r317, %r335;
	mov.b32 	%r503, 1024;
$L__BB2_5:
	ld.global.nc.u32 	%r336, [%rd44];
	add.s32 	%r337, %r204, %r503;
	ld.shared.u32 	%r338, [%r337+-1024];
	add.s32 	%r339, %r336, %r338;
	st.global.u32 	[%rd41+-1605632], %r339;
	ld.shared.u32 	%r340, [%r337+-896];
	add.s32 	%r341, %r336, %r340;
	st.global.u32 	[%rd41+-1204224], %r341;
	ld.shared.u32 	%r342, [%r337+-768];
	add.s32 	%r343, %r336, %r342;
	st.global.u32 	[%rd41+-802816], %r343;
	ld.shared.u32 	%r344, [%r337+-640];
	add.s32 	%r345, %r336, %r344;
	st.global.u32 	[%rd41+-401408], %r345;
	ld.shared.u32 	%r346, [%r337+-512];
	add.s32 	%r347, %r336, %r346;
	st.global.u32 	[%rd41], %r347;
	ld.shared.u32 	%r348, [%r337+-384];
	add.s32 	%r349, %r336, %r348;
	st.global.u32 	[%rd41+401408], %r349;
	ld.shared.u32 	%r350, [%r337+-256];
	add.s32 	%r351, %r336, %r350;
	st.global.u32 	[%rd41+802816], %r351;
	ld.shared.u32 	%r352, [%r337+-128];
	add.s32 	%r353, %r336, %r352;
	st.global.u32 	[%rd41+1204224], %r353;
	ld.global.nc.u32 	%r354, [%rd43];
	ld.shared.u32 	%r355, [%r337];
	add.s32 	%r356, %r354, %r355;
	st.global.u32 	[%rd42+-1605632], %r356;
	ld.shared.u32 	%r357, [%r337+128];
	add.s32 	%r358, %r354, %r357;
	st.global.u32 	[%rd42+-1204224], %r358;
	ld.shared.u32 	%r359, [%r337+256];
	add.s32 	%r360, %r354, %r359;
	st.global.u32 	[%rd42+-802816], %r360;
	ld.shared.u32 	%r361, [%r337+384];
	add.s32 	%r362, %r354, %r361;
	st.global.u32 	[%rd42+-401408], %r362;
	ld.shared.u32 	%r363, [%r337+512];
	add.s32 	%r364, %r354, %r363;
	st.global.u32 	[%rd42], %r364;
	ld.shared.u32 	%r365, [%r337+640];
	add.s32 	%r366, %r354, %r365;
	st.global.u32 	[%rd42+401408], %r366;
	ld.shared.u32 	%r367, [%r337+768];
	add.s32 	%r368, %r354, %r367;
	st.global.u32 	[%rd42+802816], %r368;
	ld.shared.u32 	%r369, [%r337+896];
	add.s32 	%r370, %r354, %r369;
	st.global.u32 	[%rd42+1204224], %r370;
	add.s32 	%r503, %r503, 2048;
	add.s64 	%rd44, %rd44, 256;
	add.s64 	%rd43, %rd43, 256;
	add.s64 	%rd42, %rd42, 256;
	add.s64 	%rd41, %rd41, 256;
	setp.ne.s32 	%p3, %r503, 9216;
	@%p3 bra 	$L__BB2_5;
	ret;

}
	// .globl	fused_nn_conv2d_add_cast_cast_cast_multiply_add_right_shift_cast_add_clip_cast_n_16373524651668054328__3_kernel0
.visible .entry fused_nn_conv2d_add_cast_cast_cast_multiply_add_right_shift_cast_add_clip_cast_n_16373524651668054328__3_kernel0(
	.param .u64 .ptr .align 1 fused_nn_conv2d_add_cast_cast_cast_multiply_add_right_shift_cast_add_clip_cast_n_16373524651668054328__3_kernel0_param_0,
	.param .u64 .ptr .align 1 fused_nn_conv2d_add_cast_cast_cast_multiply_add_right_shift_cast_add_clip_cast_n_16373524651668054328__3_kernel0_param_1,
	.param .u64 .ptr .align 1 fused_nn_conv2d_add_cast_cast_cast_multiply_add_right_shift_cast_add_clip_cast_n_16373524651668054328__3_kernel0_param_2,
	.param .u64 .ptr .align 1 fused_nn_conv2d_add_cast_cast_cast_multiply_add_right_shift_cast_add_clip_cast_n_16373524651668054328__3_kernel0_param_3,
	.param .u64 .ptr .align 1 fused_nn_conv2d_add_cast_cast_cast_multiply_add_right_shift_cast_add_clip_cast_n_16373524651668054328__3_kernel0_param_4
)
{
	.reg .pred 	%p<2>;
	.reg .b16 	%rs<33>;
	.reg .b32 	%r<356>;
	.reg .b64 	%rd<60>;
	// demoted variable
	.shared .align 1 .b8 _ZZ112fused_nn_conv2d_add_cast_cast_cast_multiply_add_right_shift_cast_add_clip_cast_n_16373524651668054328__3_kernel0E14compute_shared[512];
	// demoted variable
	.shared .align 1 .b8 _ZZ112fused_nn_conv2d_add_cast_cast_cast_multiply_add_right_shift_cast_add_clip_cast_n_16373524651668054328__3_kernel0E18placeholder_shared[2048];
	// demoted variable
	.shared .align 4 .b8 _ZZ112fused_nn_conv2d_add_cast_cast_cast_multiply_add_right_shift_cast_add_clip_cast_n_16373524651668054328__3_kernel0E4Conv[4096];
	ld.param.u64 	%rd10, [fused_nn_conv2d_add_cast_cast_cast_multiply_add_right_shift_cast_add_clip_cast_n_16373524651668054328__3_kernel0_param_0];
	ld.param.u64 	%rd11, [fused_nn_conv2d_add_cast_cast_cast_multiply_add_right_shift_cast_add_clip_cast_n_16373524651668054328__3_kernel0_param_1];
	ld.param.u64 	%rd12, [fused_nn_conv2d_add_cast_cast_cast_multiply_add_right_shift_cast_add_clip_cast_n_16373524651668054328__3_kernel0_param_2];
	ld.param.u64 	%rd13, [fused_nn_conv2d_add_cast_cast_cast_multiply_add_right_shift_cast_add_clip_cast_n_16373524651668054328__3_kernel0_param_3];
	ld.param.u64 	%rd14, [fused_nn_conv2d_add_cast_cast_cast_multiply_add_right_shift_cast_add_clip_cast_n_16373524651668054328__3_kernel0_param_4];
	cvta.to.global.u64 	%rd15, %rd10;
	cvta.to.global.u64 	%rd16, %rd11;
	cvta.to.global.u64 	%rd17, %rd12;
	cvta.to.global.u64 	%rd18, %rd14;
	cvta.to.global.u64 	%rd19, %rd13;
	mov.u32 	%r7, %tid.x;
	shl.b32 	%r8, %r7, 2;
	mov.u32 	%r9, %ctaid.z;
	shl.b32 	%r10, %r9, 6;
	shr.u32 	%r11, %r7, 2;
	and.b32  	%r12, %r8, 12;
	or.b32  	%r13, %r10, %r12;
	mad.lo.s32 	%r14, %r11, 200704, %r13;
	cvt.u64.u32 	%rd20, %r14;
	add.s64 	%rd21, %rd15, %rd20;
	ld.global.nc.u8 	%rs1, [%rd21];
	cvt.u16.u8 	%rs2, %rs1;
	mov.u32 	%r15, _ZZ112fused_nn_conv2d_add_cast_cast_cast_multiply_add_right_shift_cast_add_clip_cast_n_16373524651668054328__3_kernel0E14compute_shared;
	add.s32 	%r16, %r15, %r8;
	st.shared.u8 	[%r16], %rs2;
	or.b32  	%r17, %r14, 1;
	cvt.u64.u32 	%rd22, %r17;
	add.s64 	%rd23, %rd15, %rd22;
	ld.global.nc.u8 	%rs3, [%rd23];
	cvt.u16.u8 	%rs4, %rs3;
	st.shared.u8 	[%r16+1], %rs4;
	or.b32  	%r18, %r14, 2;
	cvt.u64.u32 	%rd24, %r18;
	add.s64 	%rd25, %rd15, %rd24;
	ld.global.nc.u8 	%rs5, [%rd25];
	cvt.u16.u8 	%rs6, %rs5;
	st.shared.u8 	[%r16+2], %rs6;
	or.b32  	%r19, %r14, 3;
	cvt.u64.u32 	%rd26, %r19;
	add.s64 	%rd27, %rd15, %rd26;
	ld.global.nc.u8 	%rs7, [%rd27];
	cvt.u16.u8 	%rs8, %rs7;
	st.shared.u8 	[%r16+3], %rs8;
	ld.global.nc.u8 	%rs9, [%rd21+16];
	cvt.u16.u8 	%rs10, %rs9;
	st.shared.u8 	[%r16+128], %rs10;
	ld.global.nc.u8 	%rs11, [%rd23+16];
	cvt.u16.u8 	%rs12, %rs11;
	st.shared.u8 	[%r16+129], %rs12;
	ld.global.nc.u8 	%rs13, [%rd25+16];
	cvt.u16.u8 	%rs14, %rs13;
	st.shared.u8 	[%r16+130], %rs14;
	ld.global.nc.u8 	%rs15, [%rd27+16];
	cvt.u16.u8 	%rs16, %rs15;
	st.shared.u8 	[%r16+131], %rs16;
	ld.global.nc.u8 	%rs17, [%rd21+32];
	cvt.u16.u8 	%rs18, %rs17;
	st.shared.u8 	[%r16+256], %rs18;
	ld.global.nc.u8 	%rs19, [%rd23+32];
	cvt.u16.u8 	%rs20, %rs19;
	st.shared.u8 	[%r16+257], %rs20;
	ld.global.nc.u8 	%rs21, [%rd25+32];
	cvt.u16.u8 	%rs22, %rs21;
	st.shared.u8 	[%r16+258], %rs22;
	ld.global.nc.u8 	%rs23, [%rd27+32];
	cvt.u16.u8 	%rs24, %rs23;
	st.shared.u8 	[%r16+259], %rs24;
	ld.global.nc.u8 	%rs25, [%rd21+48];
	cvt.u16.u8 	%rs26, %rs25;
	st.shared.u8 	[%r16+384], %rs26;
	ld.global.nc.u8 	%rs27, [%rd23+48];
	cvt.u16.u8 	%rs28, %rs27;
	st.shared.u8 	[%r16+385], %rs28;
	ld.global.nc.u8 	%rs29, [%rd25+48];
	cvt.u16.u8 	%rs30, %rs29;
	st.shared.u8 	[%r16+386], %rs30;
	ld.global.nc.u8 	%rs31, [%rd27+48];
	cvt.u16.u8 	%rs32, %rs31;
	st.shared.u8 	[%r16+387], %rs32;
	bar.sync 	0;
	shl.b32 	%r20, %r7, 4;
	mov.u32 	%r21, %ctaid.y;
	shl.b32 	%r22, %r21, 13;
	add.s32 	%r23, %r20, %r22;
	mov.b32 	%r24, 16;
	wmma.load.a.sync.aligned.row.m8n32k16.shared.s8 	{%r25}, [%r15], %r24;
	bar.sync 	0;
	mov.u32 	%r26, _ZZ112fused_nn_conv2d_add_cast_cast_cast_multiply_add_right_shift_cast_add_clip_cast_n_16373524651668054328__3_kernel0E18placeholder_shared;
	add.s32 	%r27, %r26, %r20;
	cvt.u64.u32 	%rd28, %r23;
	add.s64 	%rd29, %rd16, %rd28;
	ld.global.nc.v4.u32 	{%r28, %r29, %r30, %r31}, [%rd29];
	st.shared.v4.u32 	[%r27], {%r28, %r29, %r30, %r31};
	ld.global.nc.v4.u32 	{%r32, %r33, %r34, %r35}, [%rd29+2048];
	st.shared.v4.u32 	[%r27+512], {%r32, %r33, %r34, %r35};
	ld.global.nc.v4.u32 	{%r36, %r37, %r38, %r39}, [%rd29+4096];
	st.shared.v4.u32 	[%r27+1024], {%r36, %r37, %r38, %r39};
	ld.global.nc.v4.u32 	{%r40, %r41, %r42, %r43}, [%rd29+6144];
	st.shared.v4.u32 	[%r27+1536], {%r40, %r41, %r42, %r43};
	bar.sync 	0;
	wmma.load.b.sync.aligned.col.m8n32k16.shared.s8 	{%r44, %r45, %r46, %r47}, [%r26], %r24;
	add.s32 	%r48, %r26, 512;
	wmma.load.b.sync.aligned.col.m8n32k16.shared.s8 	{%r49, %r50, %r51, %r52}, [%r48], %r24;
	add.s32 	%r53, %r26, 1024;
	wmma.load.b.sync.aligned.col.m8n32k16.shared.s8 	{%r54, %r55, %r56, %r57}, [%r53], %r24;
	add.s32 	%r58, %r26, 1536;
	wmma.load.b.sync.aligned.col.m8n32k16.shared.s8 	{%r59, %r60, %r61, %r62}, [%r58], %r24;
	mov.b32 	%r63, 0;
	wmma.mma.sync.aligned.row.col.m8n32k16.s32.s8.s8.s32 {%r64, %r65, %r66, %r67, %r68, %r69, %r70, %r71}, {%r25}, {%r44, %r45, %r46, %r47}, {%r63, %r63, %r63, %r63, %r63, %r63, %r63, %r63};
	wmma.mma.sync.aligned.row.col.m8n32k16.s32.s8.s8.s32 {%r72, %r73, %r74, %r75, %r76, %r77, %r78, %r79}, {%r25}, {%r49, %r50, %r51, %r52}, {%r63, %r63, %r63, %r63, %r63, %r63, %r63, %r63};
	wmma.mma.sync.aligned.row.col.m8n32k16.s32.s8.s8.s32 {%r80, %r81, %r82, %r83, %r84, %r85, %r86, %r87}, {%r25}, {%r54, %r55, %r56, %r57}, {%r63, %r63, %r63, %r63, %r63, %r63, %r63, %r63};
	wmma.mma.sync.aligned.row.col.m8n32k16.s32.s8.s8.s32 {%r88, %r89, %r90, %r91, %r92, %r93, %r94, %r95}, {%r25}, {%r59, %r60, %r61, %r62}, {%r63, %r63, %r63, %r63, %r63, %r63, %r63, %r63};
	add.s32 	%r96, %r15, 128;
	wmma.load.a.sync.aligned.row.m8n32k16.shared.s8 	{%r97}, [%r96], %r24;
	bar.sync 	0;
	ld.global.nc.v4.u32 	{%r98, %r99, %r100, %r101}, [%rd29+512];
	st.shared.v4.u32 	[%r27], {%r98, %r99, %r100, %r101};
	ld.global.nc.v4.u32 	{%r102, %r103, %r104, %r105}, [%rd29+2560];
	st.shared.v4.u32 	[%r27+512], {%r102, %r103, %r104, %r105};
	ld.global.nc.v4.u32 	{%r106, %r107, %r108, %r109}, [%rd29+4608];
	st.shared.v4.u32 	[%r27+1024], {%r106, %r107, %r108, %r109};
	ld.global.nc.v4.u32 	{%r110, %r111, %r112, %r113}, [%rd29+6656];
	st.shared.v4.u32 	[%r27+1536], {%r110, %r111, %r112, %r113};
	bar.sync 	0;
	wmma.load.b.sync.aligned.col.m8n32k16.shared.s8 	{%r114, %r115, %r116, %r117}, [%r26], %r24;
	wmma.load.b.sync.aligned.col.m8n32k16.shared.s8 	{%r118, %r119, %r120, %r121}, [%r48], %r24;
	wmma.load.b.sync.aligned.col.m8n32k16.shared.s8 	{%r122, %r123, %r124, %r125}, [%r53], %r24;
	wmma.load.b.sync.aligned.col.m8n32k16.shared.s8 	{%r126, %r127, %r128, %r129}, [%r58], %r24;
	wmma.mma.sync.aligned.row.col.m8n32k16.s32.s8.s8.s32 {%r130, %r131, %r132, %r133, %r134, %r135, %r136, %r137}, {%r97}, {%r114, %r115, %r116, %r117}, {%r64, %r65, %r66, %r67, %r68, %r69, %r70, %r71};
	wmma.mma.sync.aligned.row.col.m8n32k16.s32.s8.s8.s32 {%r138, %r139, %r140, %r141, %r142, %r143, %r144, %r145}, {%r97}, {%r118, %r119, %r120, %r121}, {%r72, %r73, %r74, %r75, %r76, %r77, %r78, %r79};
	wmma.mma.sync.aligned.row.col.m8n32k16.s32.s8.s8.s32 {%r146, %r147, %r148, %r149, %r150, %r151, %r152, %r153}, {%r97}, {%r122, %r123, %r124, %r125}, {%r80, %r81, %r82, %r83, %r84, %r85, %r86, %r87};
	wmma.mma.sync.aligned.row.col.m8n32k16.s32.s8.s8.s32 {%r154, %r155, %r156, %r157, %r158, %r159, %r160, %r161}, {%r97}, {%r126, %r127, %r128, %r129}, {%r88, %r89, %r90, %r91, %r92, %r93, %r94, %r95};
	add.s32 	%r162, %r15, 256;
	wmma.load.a.sync.aligned.row.m8n32k16.shared.s8 	{%r163}, [%r162], %r24;
	bar.sync 	0;
	ld.global.nc.v4.u32 	{%r164, %r165, %r166, %r167}, [%rd29+1024];
	st.shared.v4.u32 	[%r27], {%r164, %r165, %r166, %r167};
	ld.global.nc.v4.u32 	{%r168, %r169, %r170, %r171}, [%rd29+3072];
	st.shared.v4.u32 	[%r27+512], {%r168, %r169, %r170, %r171};
	ld.global.nc.v4.u32 	{%r172, %r173, %r174, %r175}, [%rd29+5120];
	st.shared.v4.u32 	[%r27+1024], {%r172, %r173, %r174, %r175};
	ld.global.nc.v4.u32 	{%r176, %r177, %r178, %r179}, [%rd29+7168];
	st.shared.v4.u32 	[%r27+1536], {%r176, %r177, %r178, %r179};
	bar.sync 	0;
	wmma.load.b.sync.aligned.col.m8n32k16.shared.s8 	{%r180, %r181, %r182, %r183}, [%r26], %r24;
	wmma.load.b.sync.aligned.col.m8n32k16.shared.s8 	{%r184, %r185, %r186, %r187}, [%r48], %r24;
	wmma.load.b.sync.aligned.col.m8n32k16.shared.s8 	{%r188, %r189, %r190, %r191}, [%r53], %r24;
	wmma.load.b.sync.aligned.col.m8n32k16.shared.s8 	{%r192, %r193, %r194, %r195}, [%r58], %r24;
	wmma.mma.sync.aligned.row.col.m8n32k16.s32.s8.s8.s32 {%r196, %r197, %r198, %r199, %r200, %r201, %r202, %r203}, {%r163}, {%r180, %r181, %r182, %r183}, {%r130, %r131, %r132, %r133, %r134, %r135, %r136, %r137};
	wmma.mma.sync.aligned.row.col.m8n32k16.s32.s8.s8.s32 {%r204, %r205, %r206, %r207, %r208, %r209, %r210, %r211}, {%r163}, {%r184, %r185, %r186, %r187}, {%r138, %r139, %r140, %r141, %r142, %r143, %r144, %r145};
	wmma.mma.sync.aligned.row.col.m8n32k16.s32.s8.s8.s32 {%r212, %r213, %r214, %r215, %r216, %r217, %r218, %r219}, {%r163}, {%r188, %r189, %r190, %r191}, {%r146, %r147, %r148, %r149, %r150, %r151, %r152, %r153};
	wmma.mma.sync.aligned.row.col.m8n32k16.s32.s8.s8.s32 {%r220, %r221, %r222, %r223, %r224, %r225, %r226, %r227}, {%r163}, {%r192, %r193, %r194, %r195}, {%r154, %r155, %r156, %r157, %r158, %r159, %r160, %r161};
	add.s32 	%r228, %r15, 384;
	wmma.load.a.sync.aligned.row.m8n32k16.shared.s8 	{%r229}, [%r228], %r24;
	bar.sync 	0;
	ld.global.nc.v4.u32 	{%r230, %r231, %r232, %r233}, [%rd29+1536];
	st.shared.v4.u32 	[%r27], {%r230, %r231, %r232, %r233};
	ld.global.nc.v4.u32 	{%r234, %r235, %r236, %r237}, [%rd29+3584];
	st.shared.v4.u32 	[%r27+512], {%r234, %r235, %r236, %r237};
	ld.global.nc.v4.u32 	{%r238, %r239, %r240, %r241}, [%rd29+5632];
	st.shared.v4.u32 	[%r27+1024], {%r238, %r239, %r240, %r241};
	ld.global.nc.v4.u32 	{%r242, %r243, %r244, %r245}, [%rd29+7680];
	st.shared.v4.u32 	[%r27+1536], {%r242, %r243, %r244, %r245};
	bar.sync 	0;
	wmma.load.b.sync.aligned.col.m8n32k16.shared.s8 	{%r246, %r247, %r248, %r249}, [%r26], %r24;
	wmma.load.b.sync.aligned.col.m8n32k16.shared.s8 	{%r250, %r251, %r252, %r253}, [%r48], %r24;
	wmma.load.b.sync.aligned.col.m8n32k16.shared.s8 	{%r254, %r255, %r256, %r257}, [%r53], %r24;
	wmma.load.b.sync.aligned.col.m8n32k16.shared.s8 	{%r258, %r259, %r260, %r261}, [%r58], %r24;
	wmma.mma.sync.aligned.row.col.m8n32k16.s32.s8.s8.s32 {%r262, %r263, %r264, %r265, %r266, %r267, %r268, %r269}, {%r229}, {%r246, %r247, %r248, %r249}, {%r196, %r197, %r198, %r199, %r200, %r201, %r202, %r203};
	wmma.mma.sync.aligned.row.col.m8n32k16.s32.s8.s8.s32 {%r270, %r271, %r272, %r273, %r274, %r275, %r276, %r277}, {%r229}, {%r250, %r251, %r252, %r253}, {%r204, %r205, %r206, %r207, %r208, %r209, %r210, %r211};
	wmma.mma.sync.aligned.row.col.m8n32k16.s32.s8.s8.s32 {%r278, %r279, %r280, %r281, %r282, %r283, %r284, %r285}, {%r229}, {%r254, %r255, %r256, %r257}, {%r212, %r213, %r214, %r215, %r216, %r217, %r218, %r219};
	wmma.mma.sync.aligned.row.col.m8n32k16.s32.s8.s8.s32 {%r286, %r287, %r288, %r289, %r290, %r291, %r292, %r293}, {%r229}, {%r258, %r259, %r260, %r261}, {%r220, %r221, %r222, %r223, %r224, %r225, %r226, %r227};
	mov.u32 	%r294, _ZZ112fused_nn_conv2d_add_cast_cast_cast_multiply_add_right_shift_cast_add_clip_cast_n_16373524651668054328__3_kernel0E4Conv;
	mov.b32 	%r295, 32;
	wmma.store.d.sync.aligned.row.m8n32k16.shared.s32 	[%r294], {%r262, %r263, %r264, %r265, %r266, %r267, %r268, %r269}, %r295;
	add.s32 	%r296, %r294, 1024;
	wmma.store.d.sync.aligned.row.m8n32k16.shared.s32 	[%r296], {%r270, %r271, %r272, %r273, %r274, %r275, %r276, %r277}, %r295;
	add.s32 	%r297, %r294, 2048;
	wmma.store.d.sync.aligned.row.m8n32k16.shared.s32 	[%r297], {%r278, %r279, %r280, %r281, %r282, %r283, %r284, %r285}, %r295;
	add.s32 	%r298, %r294, 3072;
	wmma.store.d.sync.aligned.row.m8n32k16.shared.s32 	[%r298], {%r286, %r287, %r288, %r289, %r290, %r291, %r292, %r293}, %r295;
	bar.sync 	0;
	shl.b32 	%r299, %r21, 7;
	add.s32 	%r300, %r299, %r7;
	shl.b32 	%r301, %r9, 8;
	mul.wide.u32 	%rd30, %r300, 4;
	add.s64 	%rd59, %rd19, %rd30;
	add.s32 	%r302, %r7, %r301;
	add.s32 	%r303, %r302, %r299;
	mul.wide.u32 	%rd31, %r303, 4;
	add.s64 	%rd32, %rd31, 12845056;
	add.s64 	%rd58, %rd18, %rd32;
	add.s64 	%rd57, %rd17, %rd32;
	add.s32 	%r304, %r8, %r294;
	add.s32 	%r354, %r304, 512;
	mov.b32 	%r355, 512;
$L__BB3_1:
	ld.global.nc.u32 	%r305, [%rd59];
	ld.shared.u32 	%r306, [%r354+-512];
	add.s32 	%r307, %r305, %r306;
	ld.global.nc.u32 	%r308, [%rd58+-12845056];
	mul.wide.s32 	%rd33, %r308, 1886303204;
	add.s64 	%rd34, %rd33, 1073741824;
	shr.u64 	%rd35, %rd34, 31;
	cvt.u32.u64 	%r309, %rd35;
	add.s32 	%r310, %r307, %r309;
	max.s32 	%r311, %r310, 0;
	st.global.u32 	[%rd57+-12845056], %r311;
	ld.shared.u32 	%r312, [%r354+-384];
	add.s32 	%r313, %r305, %r312;
	ld.global.nc.u32 	%r314, [%rd58+-9633792];
	mul.wide.s32 	%rd36, %r314, 1886303204;
	add.s64 	%rd37, %rd36, 1073741824;
	shr.u64 	%rd38, %rd37, 31;
	cvt.u32.u64 	%r315, %rd38;
	add.s32 	%r316, %r313, %r315;
	max.s32 	%r317, %r316, 0;
	st.global.u32 	[%rd57+-9633792], %r317;
	ld.shared.u32 	%r318, [%r354+-256];
	add.s32 	%r319, %r305, %r318;
	ld.global.nc.u32 	%r320, [%rd58+-6422528];
	mul.wide.s32 	%rd39, %r320, 1886303204;
	add.s64 	%rd40, %rd39, 1073741824;
	shr.u64 	%rd41, %rd40, 31;
	cvt.u32.u64 	%r321, %rd41;
	add.s32 	%r322, %r319, %r321;
	max.s32 	%r323, %r322, 0;
	st.global.u32 	[%rd57+-6422528], %r323;
	ld.shared.u32 	%r324, [%r354+-128];
	add.s32 	%r325, %r305, %r324;
	ld.global.nc.u32 	%r326, [%rd58+-3211264];
	mul.wide.s32 	%rd42, %r326, 1886303204;
	add.s64 	%rd43, %rd42, 1073741824;
	shr.u64 	%rd44, %rd43, 31;
	cvt.u32.u64 	%r327, %rd44;
	add.s32 	%r328, %r325, %r327;
	max.s32 	%r329, %r328, 0;
	st.global.u32 	[%rd57+-3211264], %r329;
	ld.shared.u32 	%r330, [%r354];
	add.s32 	%r331, %r305, %r330;
	ld.global.nc.u32 	%r332, [%rd58];
	mul.wide.s32 	%rd45, %r332, 1886303204;
	add.s64 	%rd46, %rd45, 1073741824;
	shr.u64 	%rd47, %rd46, 31;
	cvt.u32.u64 	%r333, %rd47;
	add.s32 	%r334, %r331, %r333;
	max.s32 	%r335, %r334, 0;
	st.global.u32 	[%rd57], %r335;
	ld.shared.u32 	%r336, [%r354+128];
	add.s32 	%r337, %r305, %r336;
	ld.global.nc.u32 	%r338, [%rd58+3211264];
	mul.wide.s32 	%rd48, %r338, 1886303204;
	add.s64 	%rd49, %rd48, 1073741824;
	shr.u64 	%rd50, %rd49, 31;
	cvt.u32.u64 	%r339, %rd50;
	add.s32 	%r340, %r337, %r339;
	max.s32 	%r341, %r340, 0;
	st.global.u32 	[%rd57+3211264], %r341;
	ld.shared.u32 	%r342, [%r354+256];
	add.s32 	%r343, %r305, %r342;
	ld.global.nc.u32 	%r344, [%rd58+6422528];
	mul.wide.s32 	%rd51, %r344, 1886303204;
	add.s64 	%rd52, %rd51, 1073741824;
	shr.u64 	%rd53, %rd52, 31;
	cvt.u32.u64 	%r345, %rd53;
	add.s32 	%r346, %r343, %r345;
	max.s32 	%r347, %r346, 0;
	st.global.u32 	[%rd57+6422528], %r347;
	ld.shared.u32 	%r348, [%r354+384];
	add.s32 	%r349, %r305, %r348;
	ld.global.nc.u32 	%r350, [%rd58+9633792];
	mul.wide.s32 	%rd54, %r350, 1886303204;
	add.s64 	%rd55, %rd54, 1073741824;
	shr.u64 	%rd56, %rd55, 31;
	cvt.u32.u64 	%r351, %rd56;
	add.s32 	%r352, %r349, %r351;
	max.s32 	%r353, %r352, 0;
	st.global.u32 	[%rd57+9633792], %r353;
	add.s32 	%r355, %r355, 1024;
	add.s64 	%rd59, %rd59, 128;
	add.s64 	%rd58, %rd58, 128;
	add.s64 	%rd57, %rd57, 128;
	add.s32 	%r354, %r354, 1024;
	setp.ne.s32 	%p1, %r355, 4608;
	@%p1 bra 	$L__BB3_1;
	ret;

}
	// .globl	fused_cast_cast_left_shift_multiply_add_right_shift_cast_clip_cast_3_kernel0
.visible .entry fused_cast_cast_left_shift_multiply_add_right_shift_cast_clip_cast_3_kernel0(
	.param .u64 .ptr .align 1 fused_cast_cast_left_shift_multiply_add_right_shift_cast_clip_cast_3_kernel0_param_0,
	.param .u64 .ptr .align 1 fused_cast_cast_left_shift_multiply_add_right_shift_cast_clip_cast_3_kernel0_param_1
)
{
	.reg .pred 	%p<10>;
	.reg .b32 	%r<36>;
	.reg .b64 	%rd<33>;

	ld.param.u64 	%rd3, [fused_cast_cast_left_shift_multiply_add_right_shift_cast_clip_cast_3_kernel0_param_0];
	ld.param.u64 	%rd4, [fused_cast_cast_left_shift_multiply_add_right_shift_cast_clip_cast_3_kernel0_param_1];
	cvta.to.global.u64 	%rd1, %rd3;
	cvta.to.global.u64 	%rd2, %rd4;
	mov.u32 	%r13, %ctaid.x;
	shl.b32 	%r33, %r13, 2;
	mov.u32 	%r14, %tid.x;
	shl.b32 	%r15, %r13, 10;
	or.b32  	%r16, %r14, %r15;
	add.s32 	%r35, %r16, 524288;
	mov.b32 	%r34, 524288;
$L__BB4_1:
	setp.gt.u32 	%p1, %r33, 25087;
	@%p1 bra 	$L__BB4_4;
	add.s32 	%r6, %r35, -524288;
	setp.gt.u32 	%p2, %r6, 6422527;
	@%p2 bra 	$L__BB4_4;
	cvt.u64.u32 	%rd5, %r6;
	mul.wide.u32 	%rd6, %r6, 4;
	add.s64 	%rd7, %rd2, %rd6;
	ld.global.nc.u32 	%r17, [%rd7];
	cvt.s64.s32 	%rd8, %r17;
	mad.lo.s64 	%rd9, %rd8, 17448304640, 1073741824;
	shr.u64 	%rd10, %rd9, 31;
	cvt.u32.u64 	%r18, %rd10;
	min.s32 	%r19, %r18, 127;
	max.s32 	%r20, %r19, -128;
	add.s64 	%rd11, %rd1, %rd5;
	st.global.u8 	[%rd11], %r20;
$L__BB4_4:
	setp.eq.s32 	%p3, %r34, 6815744;
	@%p3 bra 	$L__BB4_15;
	setp.gt.u32 	%p4, %r33, 24063;
	@%p4 bra 	$L__BB4_8;
	add.s32 	%r7, %r35, -262144;
	setp.gt.u32 	%p5, %r7, 6422527;
	@%p5 bra 	$L__BB4_8;
	cvt.u64.u32 	%rd12, %r7;
	mul.wide.u32 	%rd13, %r7, 4;
	add.s64 	%rd14, %rd2, %rd13;
	ld.global.nc.u32 	%r21, [%rd14];
	cvt.s64.s32 	%rd15, %r21;
	mad.lo.s64 	%rd16, %rd15, 17448304640, 1073741824;
	shr.u64 	%rd17, %rd16, 31;
	cvt.u32.u64 	%r22, %rd17;
	min.s32 	%r23, %r22, 127;
	max.s32 	%r24, %r23, -128;
	add.s64 	%rd18, %rd1, %rd12;
	st.global.u8 	[%rd18], %r24;
$L__BB4_8:
	setp.gt.u32 	%p6, %r33, 23039;
	@%p6 bra 	$L__BB4_11;
	setp.gt.u32 	%p7, %r35, 6422527;
	@%p7 bra 	$L__BB4_11;
	cvt.u64.u32 	%rd19, %r35;
	mul.wide.u32 	%rd20, %r35, 4;
	add.s64 	%rd21, %rd2, %rd20;
	ld.global.nc.u32 	%r25, [%rd21];
	cvt.s64.s32 	%rd22, %r25;
	mad.lo.s64 	%rd23, %rd22, 17448304640, 1073741824;
	shr.u64 	%rd24, %rd23, 31;
	cvt.u32.u64 	%r26, %rd24;
	min.s32 	%r27, %r26, 127;
	max.s32 	%r28, %r27, -128;
	add.s64 	%rd25, %rd1, %rd19;
	st.global.u8 	[%rd25], %r28;
$L__BB4_11:
	setp.gt.u32 	%p8, %r33, 22015;
	@%p8 bra 	$L__BB4_14;
	add.s32 	%r8, %r35, 262144;
	setp.gt.u32 	%p9, %r8, 6422527;
	@%p9 bra 	$L__BB4_14;
	cvt.u64.u32 	%rd26, %r8;
	mul.wide.u32 	%rd27, %r8, 4;
	add.s64 	%rd28, %rd2, %rd27;
	ld.global.nc.u32 	%r29, [%rd28];
	cvt.s64.s32 	%rd29, %r29;
	mad.lo.s64 	%rd30, %rd29, 17448304640, 1073741824;
	shr.u64 	%rd31, %rd30, 31;
	cvt.u32.u64 	%r30, %rd31;
	min.s32 	%r31, %r30, 127;
	max.s32 	%r32, %r31, -128;
	add.s64 	%rd32, %rd1, %rd26;
	st.global.u8 	[%rd32], %r32;
$L__BB4_14:
	add.s32 	%r35, %r35, 1048576;
	add.s32 	%r34, %r34, 1048576;
	add.s32 	%r33, %r33, 4096;
	bra.uni 	$L__BB4_1;
$L__BB4_15:
	ret;

}
	// .globl	fused_nn_conv2d_add_nn_relu_cast_cast_left_shift_multiply_add_right_shift_cast_c_3441552496575213188__10_kernel0
.visible .entry fused_nn_conv2d_add_nn_relu_cast_cast_left_shift_multiply_add_right_shift_cast_c_3441552496575213188__10_kernel0(
	.param .u64 .ptr .align 1 fused_nn_conv2d_add_nn_relu_cast_cast_left_shift_multiply_add_right_shift_cast_c_3441552496575213188__10_kernel0_param_0,
	.param .u64 .ptr .align 1 fused_nn_conv2d_add_nn_relu_cast_cast_left_shift_multiply_add_right_shift_cast_c_3441552496575213188__10_kernel0_param_1,
	.param .u64 .ptr .align 1 fused_nn_conv2d_add_nn_relu_cast_cast_left_shift_multiply_add_right_shift_cast_c_3441552496575213188__10_kernel0_param_2,
	.param .u64 .ptr .align 1 fused_nn_conv2d_add_nn_relu_cast_cast_left_shift_multiply_add_right_shift_cast_c_3441552496575213188__10_kernel0_param_3
)
{
	.reg .pred 	%p<5>;
	.reg .b16 	%rs<65>;
	.reg .b32 	%r<446>;
	.reg .b64 	%rd<73>;
	// demoted variable
	.shared .align 1 .b8 _ZZ112fused_nn_conv2d_add_nn_relu_cast_cast_left_shift_multiply_add_right_shift_cast_c_3441552496575213188__10_kernel0E14compute_shared[1024];
	// demoted variable
	.shared .align 1 .b8 _ZZ112fused_nn_conv2d_add_nn_relu_cast_cast_left_shift_multiply_add_right_shift_cast_c_3441552496575213188__10_kernel0E18placeholder_shared[1024];
	// demoted variable
	.shared .align 4 .b8 _ZZ112fused_nn_conv2d_add_nn_relu_cast_cast_left_shift_multiply_add_right_shift_cast_c_3441552496575213188__10_kernel0E4Conv[2048];
	ld.param.u64 	%rd5, [fused_nn_conv2d_add_nn_relu_cast_cast_left_shift_multiply_add_right_shift_cast_c_3441552496575213188__10_kernel0_param_0];
	ld.param.u64 	%rd6, [fused_nn_conv2d_add_nn_relu_cast_cast_left_shift_multiply_add_right_shift_cast_c_3441552496575213188__10_kernel0_param_1];
	cvta.to.global.u64 	%rd1, %rd5;
	cvta.to.global.u64 	%rd2, %rd6;
	mov.u32 	%r1, %tid.x;
	shl.b32 	%r42, %r1, 2;
	mov.u32 	%r2, %ctaid.z;
	shl.b32 	%r3, %r1, 4;
	shr.u32 	%r43, %r1, 2;
	mul.lo.s32 	%r44, %r43, 802816;
	and.b32  	%r45, %r42, 12;
	or.b32  	%r4, %r45, %r44;
	or.b32  	%r46, %r42, 1;
	and.b32  	%r47, %r46, 13;
	or.b32  	%r5, %r47, %r44;
	or.b32  	%r48, %r42, 2;
	and.b32  	%r49, %r48, 14;
	or.b32  	%r6, %r49, %r44;
	or.b32  	%r50, %r42, 3;
	and.b32  	%r51, %r50, 15;
	or.b32  	%r7, %r51, %r44;
	mov.pred 	%p4, -1;
	mov.b32 	%r429, 0;
	mov.u32 	%r430, %r429;
	mov.u32 	%r431, %r429;
	mov.u32 	%r432, %r429;
	mov.u32 	%r433, %r429;
	mov.u32 	%r434, %r429;
	mov.u32 	%r435, %r429;
	mov.u32 	%r436, %r429;
	mov.u32 	%r437, %r429;
	mov.u32 	%r438, %r429;
	mov.u32 	%r439, %r429;
	mov.u32 	%r440, %r429;
	mov.u32 	%r441, %r429;
	mov.u32 	%r442, %r429;
	mov.u32 	%r443, %r429;
	mov.u32 	%r444, %r429;
	mov.u32 	%r445, %r429;
$L__BB5_1:
	mov.pred 	%p1, %p4;
	shl.b32 	%r53, %r445, 7;
	shl.b32 	%r54, %r2, 8;
	add.s32 	%r55, %r53, %r54;
	add.s32 	%r56, %r55, %r4;
	cvt.u64.u32 	%rd7, %r56;
	add.s64 	%rd8, %rd1, %rd7;
	ld.global.nc.u8 	%rs1, [%rd8];
	cvt.u16.u8 	%rs2, %rs1;
	shl.b32 	%r57, %r1, 2;
	mov.u32 	%r58, _ZZ112fused_nn_conv2d_add_nn_relu_cast_cast_left_shift_multiply_add_right_shift_cast_c_3441552496575213188__10_kernel0E14compute_shared;
	add.s32 	%r59, %r58, %r57;
	st.shared.u8 	[%r59], %rs2;
	add.s32 	%r60, %r55, %r5;
	cvt.u64.u32 	%rd9, %r60;
	add.s64 	%rd10, %rd1, %rd9;
	ld.global.nc.u8 	%rs3, [%rd10];
	cvt.u16.u8 	%rs4, %rs3;
	st.shared.u8 	[%r59+1], %rs4;
	add.s32 	%r61, %r55, %r6;
	cvt.u64.u32 	%rd11, %r61;
	add.s64 	%rd12, %rd1, %rd11;
	ld.global.nc.u8 	%rs5, [%rd12];
	cvt.u16.u8 	%rs6, %rs5;
	st.shared.u8 	[%r59+2], %rs6;
	add.s32 	%r62, %r55, %r7;
	cvt.u64.u32 	%rd13, %r62;
	add.s64 	%rd14, %rd1, %rd13;
	ld.global.nc.u8 	%rs7, [%rd14];
	cvt.u16.u8 	%rs8, %rs7;
	st.shared.u8 	[%r59+3], %rs8;
	ld.global.nc.u8 	%rs9, [%rd8+16];
	cvt.u16.u8 	%rs10, %rs9;
	st.shared.u8 	[%r59+128], %rs10;
	ld.global.nc.u8 	%rs11, [%rd10+16];
	cvt.u16.u8 	%rs12, %rs11;
	st.shared.u8 	[%r59+129], %rs12;
	ld.global.nc.u8 	%rs13, [%rd12+16];
	cvt.u16.u8 	%rs14, %rs13;
	st.shared.u8 	[%r59+130], %rs14;
	ld.global.nc.u8 	%rs15, [%rd14+16];
	cvt.u16.u8 	%rs16, %rs15;
	st.shared.u8 	[%r59+131], %rs16;
	ld.global.nc.u8 	%rs17, [%rd8+32];
	cvt.u16.u8 	%rs18, %rs17;
	st.shared.u8 	[%r59+256], %rs18;
	ld.global.nc.u8 	%rs19, [%rd10+32];
	cvt.u16.u8 	%rs20, %rs19;
	st.shared.u8 	[%r59+257], %rs20;
	ld.global.nc.u8 	%rs21, [%rd12+32];
	cvt.u16.u8 	%rs22, %rs21;
	st.shared.u8 	[%r59+258], %rs22;
	ld.global.nc.u8 	%rs23, [%rd14+32];
	cvt.u16.u8 	%rs24, %rs23;
	st.shared.u8 	[%r59+259], %rs24;
	ld.global.nc.u8 	%rs25, [%rd8+48];
	cvt.u16.u8 	%rs26, %rs25;
	st.shared.u8 	[%r59+384], %rs26;
	ld.global.nc.u8 	%rs27, [%rd10+48];
	cvt.u16.u8 	%rs28, %rs27;
	st.shared.u8 	[%r59+385], %rs28;
	ld.global.nc.u8 	%rs29, [%rd12+48];
	cvt.u16.u8 	%rs30, %rs29;
	st.shared.u8 	[%r59+386], %rs30;
	ld.global.nc.u8 	%rs31, [%rd14+48];
	cvt.u16.u8 	%rs32, %rs31;
	st.shared.u8 	[%r59+387], %rs32;
	ld.global.nc.u8 	%rs33, [%rd8+64];
	cvt.u16.u8 	%rs34, %rs33;
	st.shared.u8 	[%r59+512], %rs34;
	ld.global.nc.u8 	%rs35, [%rd10+64];
	cvt.u16.u8 	%rs36, %rs35;
	st.shared.u8 	[%r59+513], %rs36;
	ld.global.nc.u8 	%rs37, [%rd12+64];
	cvt.u16.u8 	%rs38, %rs37;
	st.shared.u8 	[%r59+514], %rs38;
	ld.global.nc.u8 	%rs39, [%rd14+64];
	cvt.u16.u8 	%rs40, %rs39;
	st.shared.u8 	[%r59+515], %rs40;
	ld.global.nc.u8 	%rs41, [%rd8+80];
	cvt.u16.u8 	%rs42, %rs41;
	st.shared.u8 	[%r59+640], %rs42;
	ld.global.nc.u8 	%rs43, [%rd10+80];
	cvt.u16.u8 	%rs44, %rs43;
	st.shared.u8 	[%r59+641], %rs44;
	ld.global.nc.u8 	%rs45, [%rd12+80];
	cvt.u16.u8 	%rs46, %rs45;
	st.shared.u8 	[%r59+642], %rs46;
	ld.global.nc.u8 	%rs47, [%rd14+80];
	cvt.u16.u8 	%rs48, %rs47;
	st.shared.u8 	[%r59+643], %rs48;
	ld.global.nc.u8 	%rs49, [%rd8+96];
	cvt.u16.u8 	%rs50, %rs49;
	st.shared.u8 	[%r59+768], %rs50;
	ld.global.nc.u8 	%rs51, [%rd10+96];
	cvt.u16.u8 	%rs52, %rs51;
	st.shared.u8 	[%r59+769], %rs52;
	ld.global.nc.u8 	%rs53, [%rd12+96];
	cvt.u16.u8 	%rs54, %rs53;
	st.shared.u8 	[%r59+770], %rs54;
	ld.global.nc.u8 	%rs55, [%rd14+96];
	cvt.u16.u8 	%rs56, %rs55;
	st.shared.u8 	[%r59+771], %rs56;
	ld.global.nc.u8 	%rs57, [%rd8+112];
	cvt.u16.u8 	%rs58, %rs57;
	st.shared.u8 	[%r59+896], %rs58;
	ld.global.nc.u8 	%rs59, [%rd10+112];
	cvt.u16.u8 	%rs60, %rs59;
	st.shared.u8 	[%r59+897], %rs60;
	ld.global.nc.u8 	%rs61, [%rd12+112];
	cvt.u16.u8 	%rs62, %rs61;
	st.shared.u8 	[%r59+898], %rs62;
	ld.global.nc.u8 	%rs63, [%rd14+112];
	cvt.u16.u8 	%rs64, %rs63;
	st.shared.u8 	[%r59+899], %rs64;
	bar.sync 	0;
	shl.b32 	%r63, %r445, 12;
	add.s32 	%r64, %r63, %r3;
	mov.b32 	%r65, 16;
	wmma.load.a.sync.aligned.row.m8n32k16.shared.s8 	{%r66}, [%r58], %r65;
	bar.sync 	0;
	cvt.u64.u32 	%rd15, %r64;
	add.s64 	%rd16, %rd2, %rd15;
	ld.global.nc.v4.u32 	{%r67, %r68, %r69, %r70}, [%rd16];
	mov.u32 	%r71, _ZZ112fused_nn_conv2d_add_nn_relu_cast_cast_left_shift_multiply_add_right_shift_cast_c_3441552496575213188__10_kernel0E18placeholder_shared;
	add.s32 	%r72, %r71, %r3;
	st.shared.v4.u32 	[%r72], {%r67, %r68, %r69, %r70};
	ld.global.nc.v4.u32 	{%r73, %r74, %r75, %r76}, [%rd16+8192];
	st.shared.v4.u32 	[%r72+512], {%r73, %r74, %r75, %r76};
	bar.sync 	0;
	wmma.load.b.sync.aligned.col.m8n32k16.shared.s8 	{%r77, %r78, %r79, %r80}, [%r71], %r65;
	add.s32 	%r81, %r71, 512;
	wmma.load.b.sync.aligned.col.m8n32k16.shared.s8 	{%r82, %r83, %r84, %r85}, [%r81], %r65;
	wmma.mma.sync.aligned.row.col.m8n32k16.s32.s8.s8.s32 {%r86, %r87, %r88, %r89, %r90, %r91, %r92, %r93}, {%r66}, {%r77, %r78, %r79, %r80}, {%r436, %r435, %r434, %r433, %r432, %r431, %r430, %r429};
	wmma.mma.sync.aligned.row.col.m8n32k16.s32.s8.s8.s32 {%r94, %r95, %r96, %r97, %r98, %r99, %r100, %r101}, {%r66}, {%r82, %r83, %r84, %r85}, {%r437, %r438, %r439, %r440, %r441, %r442, %r443, %r444};
	add.s32 	%r102, %r58, 128;
	wmma.load.a.sync.aligned.row.m8n32k16.shared.s8 	{%r103}, [%r102], %r65;
	bar.sync 	0;
	ld.global.nc.v4.u32 	{%r104, %r105, %r106, %r107}, [%rd16+512];
	st.shared.v4.u32 	[%r72], {%r104, %r105, %r106, %r107};
	ld.global.nc.v4.u32 	{%r108, %r109, %r110, %r111}, [%rd16+8704];
	st.shared.v4.u32 	[%r72+512], {%r108, %r109, %r110, %r111};
	bar.sync 	0;
	wmma.load.b.sync.aligned.col.m8n32k16.shared.s8 	{%r112, %r113, %r114, %r115}, [%r71], %r65;
	wmma.load.b.sync.aligned.col.m8n32k16.shared.s8 	{%r116, %r117, %r118, %r119}, [%r81], %r65;
	wmma.mma.sync.aligned.row.col.m8n32k16.s32.s8.s8.s32 {%r120, %r121, %r122, %r123, %r124, %r125, %r126, %r127}, {%r103}, {%r112, %r113, %r114, %r115}, {%r86, %r87, %r88, %r89, %r90, %r91, %r92, %r93};
	wmma.mma.sync.aligned.row.col.m8n32k16.s32.s8.s8.s32 {%r128, %r129, %r130, %r131, %r132, %r133, %r134, %r135}, {%r103}, {%r116, %r117, %r118, %r119}, {%r94, %r95, %r96, %r97, %r98, %r99, %r100, %r101};
	add.s32 	%r136, %r58, 256;
	wmma.load.a.sync.aligned.row.m8n32k16.shared.s8 	{%r137}, [%r136], %r65;
	bar.sync 	0;
	ld.global.nc.v4.u32 	{%r138, %r139, %r140, %r141}, [%rd16+1024];
	st.shared.v4.u32 	[%r72], {%r138, %r139, %r140, %r141};
	ld.global.nc.v4.u32 	{%r142, %r143, %r144, %r145}, [%rd16+9216];
	st.shared.v4.u32 	[%r72+512], {%r142, %r143, %r144, %r145};
	bar.sync 	0;
	wmma.load.b.sync.aligned.col.m8n32k16.shared.s8 	{%r146, %r147, %r148, %r149}, [%r71], %r65;
	wmma.load.b.sync.aligned.col.m8n32k16.shared.s8 	{%r150, %r151, %r152, %r153}, [%r81], %r65;
	wmma.mma.sync.aligned.row.col.m8n32k16.s32.s8.s8.s32 {%r154, %r155, %r156, %r157, %r158, %r159, %r160, %r161}, {%r137}, {%r146, %r147, %r148, %r149}, {%r120, %r121, %r122, %r123, %r124, %r125, %r126, %r127};
	wmma.mma.sync.aligned.row.col.m8n32k16.s32.s8.s8.s32 {%r162, %r163, %r164, %r165, %r166, %r167, %r168, %r169}, {%r137}, {%r150, %r151, %r152, %r153}, {%r128, %r129, %r130, %r131, %r132, %r133, %r134, %r135};
	add.s32 	%r170, %r58, 384;
	wmma.load.a.sync.aligned.row.m8n32k16.shared.s8 	{%r171}, [%r170], %r65;
	bar.sync 	0;
	ld.global.nc.v4.u32 	{%r172, %r173, %r174, %r175}, [%rd16+1536];
	st.shared.v4.u32 	[%r72], {%r172, %r173, %r174, %r175};
	ld.global.nc.v4.u32 	{%r176, %r177, %r178, %r179}, [%rd16+9728];
	st.shared.v4.u32 	[%r72+512], {%r176, %r177, %r178, %r179};
	bar.sync 	0;
	wmma.load.b.sync.aligned.col.m8n32k16.shared.s8 	{%r180, %r181, %r182, %r183}, [%r71], %r65;
	wmma.load.b.sync.aligned.col.m8n32k16.shared.s8 	{%r184, %r185, %r186, %r187}, [%r81], %r65;
	wmma.mma.sync.aligned.row.col.m8n32k16.s32.s8.s8.s32 {%r188, %r189, %r190, %r191, %r192, %r193, %r194, %r195}, {%r171}, {%r180, %r181, %r182, %r183}, {%r154, %r155, %r156, %r157, %r158, %r159, %r160, %r161};
	wmma.mma.sync.aligned.row.col.m8n32k16.s32.s8.s8.s32 {%r196, %r197, %r198, %r199, %r200, %r201, %r202, %r203}, {%r171}, {%r184, %r185, %r186, %r187}, {%r162, %r163, %r164, %r165, %r166, %r167, %r168, %r169};
	add.s32 	%r204, %r58, 512;
	wmma.load.a.sync.aligned.row.m8n32k16.shared.s8 	{%r205}, [%r204], %r65;
	bar.sync 	0;
	ld.global.nc.v4.u32 	{%r206, %r207, %r208, %r209}, [%rd16+2048];
	st.shared.v4.u32 	[%r72], {%r206, %r207, %r208, %r209};
	ld.global.nc.v4.u32 	{%r210, %r211, %r212, %r213}, [%rd16+10240];
	st.shared.v4.u32 	[%r72+512], {%r210, %r211, %r212, %r213};
	bar.sync 	0;
	wmma.load.b.sync.aligned.col.m8n32k16.shared.s8 	{%r214, %r215, %r216, %r217}, [%r71], %r65;
	wmma.load.b.sync.aligned.col.m8n32k16.shared.s8 	{%r218, %r219, %r220, %r221}, [%r81], %r65;
	wmma.mma.sync.aligned.row.col.m8n32k16.s32.s8.s8.s32 {%r222, %r223, %r224, %r225, %r226, %r227, %r228, %r229}, {%r205}, {%r214, %r215, %r216, %r217}, {%r188, %r189, %r190, %r191, %r192, %r193, %r194, %r195};
	wmma.mma.sync.aligned.row.col.m8n32k16.s32.s8.s8.s32 {%r230, %r231, %r232, %r233, %r234, %r235, %r236, %r237}, {%r205}, {%r218, %r219, %r220, %r221}, {%r196, %r197, %r198, %r199, %r200, %r201, %r202, %r203};
	add.s32 	%r238, %r58, 640;
	wmma.load.a.sync.aligned.row.m8n32k16.shared.s8 	{%r239}, [%r238], %r65;
	bar.sync 	0;
	ld.global.nc.v4.u32 	{%r240, %r241, %r242, %r243}, [%rd16+2560];
	st.shared.v4.u32 	[%r72], {%r240, %r241, %r242, %r243};
	ld.global.nc.v4.u32 	{%r244, %r245, %r246, %r247}, [%rd16+10752];
	st.shared.v4.u32 	[%r72+512], {%r244, %r245, %r246, %r247};
	bar.sync 	0;
	wmma.load.b.sync.aligned.col.m8n32k16.shared.s8 	{%r248, %r249, %r250, %r251}, [%r71], %r65;
	wmma.load.b.sync.aligned.col.m8n32k16.shared.s8 	{%r252, %r253, %r254, %r255}, [%r81], %r65;
	wmma.mma.sync.aligned.row.col.m8n32k16.s32.s8.s8.s32 {%r256, %r257, %r258, %r259, %r260, %r261, %r262, %r263}, {%r239}, {%r248, %r249, %r250, %r251}, {%r222, %r223, %r224, %r225, %r226, %r227, %r228, %r229};
	wmma.mma.sync.aligned.row.col.m8n32k16.s32.s8.s8.s32 {%r264, %r265, %r266, %r267, %r268, %r269, %r270, %r271}, {%r239}, {%r252, %r253, %r254, %r255}, {%r230, %r231, %r232, %r233, %r234, %r235, %r236, %r237};
	add.s32 	%r272, %r58, 768;
	wmma.load.a.sync.aligned.row.m8n32k16.shared.s8 	{%r273}, [%r272], %r65;
	bar.sync 	0;
	ld.global.nc.v4.u32 	{%r274, %r275, %r276, %r277}, [%rd16+3072];
	st.shared.v4.u32 	[%r72], {%r274, %r275, %r276, %r277};
	ld.global.nc.v4.u32 	{%r278, %r279, %r280, %r281}, [%rd16+11264];
	st.shared.v4.u32 	[%r72+512], {%r278, %r279, %r280, %r281};
	bar.sync 	0;
	wmma.load.b.sync.aligned.col.m8n32k16.shared.s8 	{%r282, %r283, %r284, %r285}, [%r71], %r65;
	wmma.load.b.sync.aligned.col.m8n32k16.shared.s8 	{%r286, %r287, %r288, %r289}, [%r81], %r65;
	wmma.mma.sync.aligned.row.col.m8n32k16.s32.s8.s8.s32 {%r290, %r291, %r292, %r293, %r294, %r295, %r296, %r297}, {%r273}, {%r282, %r283, %r284, %r285}, {%r256, %r257, %r258, %r259, %r260, %r261, %r262, %r263};
	wmma.mma.sync.aligned.row.col.m8n32k16.s32.s8.s8.s32 {%r298, %r299, %r300, %r301, %r302, %r303, %r304, %r305}, {%r273}, {%r286, %r287, %r288, %r289}, {%r264, %r265, %r266, %r267, %r268, %r269, %r270, %r271};
	add.s32 	%r306, %r58, 896;
	wmma.load.a.sync.aligned.row.m8n32k16.shared.s8 	{%r307}, [%r306], %r65;
	bar.sync 	0;
	ld.global.nc.v4.u32 	{%r308, %r309, %r310, %r311}, [%rd16+3584];
	st.shared.v4.u32 	[%r72], {%r308, %r309, %r310, %r311};
	ld.global.nc.v4.u32 	{%r312, %r313, %r314, %r315}, [%rd16+11776];
	st.shared.v4.u32 	[%r72+512], {%r312, %r313, %r314, %r315};
	bar.sync 	0;
	wmma.load.b.sync.aligned.col.m8n32k16.shared.s8 	{%r316, %r317, %r318, %r319}, [%r71], %r65;
	wmma.load.b.sync.aligned.col.m8n32k16.shared.s8 	{%r320, %r321, %r322, %r323}, [%r81], %r65;
	wmma.mma.sync.aligned.row.col.m8n32k16.s32.s8.s8.s32 {%r436, %r435, %r434, %r433, %r432, %r431, %r430, %r429}, {%r307}, {%r316, %r317, %r318, %r319}, {%r290, %r291, %r292, %r293, %r294, %r295, %r296, %r297};
	wmma.mma.sync.aligned.row.col.m8n32k16.s32.s8.s8.s32 {%r437, %r438, %r439, %r440, %r441, %r442, %r443, %r444}, {%r307}, {%r320, %r321, %r322, %r323}, {%r298, %r299, %r300, %r301, %r302, %r303, %r304, %r305};
	mov.b32 	%r445, 1;
	mov.pred 	%p4, 0;
	@%p1 bra 	$L__BB5_1;
	ld.param.u64 	%rd72, [fused_nn_conv2d_add_nn_relu_cast_cast_left_shift_multiply_add_right_shift_cast_c_3441552496575213188__10_kernel0_param_3];
	ld.param.u64 	%rd71, [fused_nn_conv2d_add_nn_relu_cast_cast_left_shift_multiply_add_right_shift_cast_c_3441552496575213188__10_kernel0_param_2];
	cvta.to.global.u64 	%rd17, %rd72;
	cvta.to.global.u64 	%rd18, %rd71;
	mov.u32 	%r324, _ZZ112fused_nn_conv2d_add_nn_relu_cast_cast_left_shift_multiply_add_right_shift_cast_c_3441552496575213188__10_kernel0E4Conv;
	mov.b32 	%r325, 32;
	wmma.store.d.sync.aligned.row.m8n32k16.shared.s32 	[%r324], {%r436, %r435, %r434, %r433, %r432, %r431, %r430, %r429}, %r325;
	add.s32 	%r326, %r324, 1024;
	wmma.store.d.sync.aligned.row.m8n32k16.shared.s32 	[%r326], {%r437, %r438, %r439, %r440, %r441, %r442, %r443, %r444}, %r325;
	bar.sync 	0;
	shl.b32 	%r327, %r2, 6;
	add.s32 	%r328, %r327, %r1;
	mul.wide.u32 	%rd19, %r1, 4;
	add.s64 	%rd20, %rd17, %rd19;
	ld.global.nc.u32 	%r329, [%rd20];
	add.s32 	%r331, %r324, %r57;
	ld.shared.u32 	%r332, [%r331];
	add.s32 	%r333, %r329, %r332;
	max.s32 	%r334, %r333, 0;
	cvt.u64.u32 	%rd21, %r334;
	mad.lo.s64 	%rd22, %rd21, 19864223744, 1073741824;
	shr.u64 	%rd23, %rd22, 31;
	cvt.u32.u64 	%r335, %rd23;
	min.s32 	%r336, %r335, 127;
	max.s32 	%r337, %r336, -128;
	cvt.u64.u32 	%rd24, %r328;
	add.s64 	%rd25, %rd18, %rd24;
	st.global.u8 	[%rd25], %r337;
	ld.shared.u32 	%r338, [%r331+128];
	add.s32 	%r339, %r329, %r338;
	max.s32 	%r340, %r339, 0;
	cvt.u64.u32 	%rd26, %r340;
	mad.lo.s64 	%rd27, %rd26, 19864223744, 1073741824;
	shr.u64 	%rd28, %rd27, 31;
	cvt.u32.u64 	%r341, %rd28;
	min.s32 	%r342, %r341, 127;
	max.s32 	%r343, %r342, -128;
	st.global.u8 	[%rd25+200704], %r343;
	ld.shared.u32 	%r344, [%r331+256];
	add.s32 	%r345, %r329, %r344;
	max.s32 	%r346, %r345, 0;
	cvt.u64.u32 	%rd29, %r346;
	mad.lo.s64 	%rd30, %rd29, 19864223744, 1073741824;
	shr.u64 	%rd31, %rd30, 31;
	cvt.u32.u64 	%r347, %rd31;
	min.s32 	%r348, %r347, 127;
	max.s32 	%r349, %r348, -128;
	st.global.u8 	[%rd25+401408], %r349;
	ld.shared.u32 	%r350, [%r331+384];
	add.s32 	%r351, %r329, %r350;
	max.s32 	%r352, %r351, 0;
	cvt.u64.u32 	%rd32, %r352;
	mad.lo.s64 	%rd33, %rd32, 19864223744, 1073741824;
	shr.u64 	%rd34, %rd33, 31;
	cvt.u32.u64 	%r353, %rd34;
	min.s32 	%r354, %r353, 127;
	max.s32 	%r355, %r354, -128;
	st.global.u8 	[%rd25+602112], %r355;
	ld.shared.u32 	%r356, [%r331+512];
	add.s32 	%r357, %r329, %r356;
	max.s32 	%r358, %r357, 0;
	cvt.u64.u32 	%rd35, %r358;
	mad.lo.s64 	%rd36, %rd35, 19864223744, 1073741824;
	shr.u64 	%rd37, %rd36, 31;
	cvt.u32.u64 	%r359, %rd37;
	min.s32 	%r360, %r359, 127;
	max.s32 	%r361, %r360, -128;
	st.global.u8 	[%rd25+802816], %r361;
	ld.shared.u32 	%r362, [%r331+640];
	add.s32 	%r363, %r329, %r362;
	max.s32 	%r364, %r363, 0;
	cvt.u64.u32 	%rd38, %r364;
	mad.lo.s64 	%rd39, %rd38, 19864223744, 1073741824;
	shr.u64 	%rd40, %rd39, 31;
	cvt.u32.u64 	%r365, %rd40;
	min.s32 	%r366, %r365, 127;
	max.s32 	%r367, %r366, -128;
	st.global.u8 	[%rd25+1003520], %r367;
	ld.shared.u32 	%r368, [%r331+768];
	add.s32 	%r369, %r329, %r368;
	max.s32 	%r370, %r369, 0;
	cvt.u64.u32 	%rd41, %r370;
	mad.lo.s64 	%rd42, %rd41, 19864223744, 1073741824;
	shr.u64 	%rd43, %rd42, 31;
	cvt.u32.u64 	%r371, %rd43;
	min.s32 	%r372, %r371, 127;
	max.s32 	%r373, %r372, -128;
	st.global.u8 	[%rd25+1204224], %r373;
	ld.shared.u32 	%r374, [%r331+896];
	add.s32 	%r375, %r329, %r374;
	max.s32 	%r376, %r375, 0;
	cvt.u64.u32 	%rd44, %r376;
	mad.lo.s64 	%rd45, %rd44, 19864223744, 1073741824;
	shr.u64 	%rd46, %rd45, 31;
	cvt.u32.u64 	%r377, %rd46;
	min.s32 	%r378, %r377, 127;
	max.s32 	%r379, %r378, -128;
	st.global.u8 	[%rd25+1404928], %r379;
	ld.global.nc.u32 	%r380, [%rd20+128];
	ld.shared.u32 	%r381, [%r331+1024];
	add.s32 	%r382, %r380, %r381;
	max.s32 	%r383, %r382, 0;
	cvt.u64.u32 	%rd47, %r383;
	mad.lo.s64 	%rd48, %rd47, 19864223744, 1073741824;
	shr.u64 	%rd49, %rd48, 31;
	cvt.u32.u64 	%r384, %rd49;
	min.s32 	%r385, %r384, 127;
	max.s32 	%r386, %r385, -128;
	st.global.u8 	[%rd25+32], %r386;
	ld.shared.u32 	%r387, [%r331+1152];
	add.s32 	%r388, %r380, %r387;
	max.s32 	%r389, %r388, 0;
	cvt.u64.u32 	%rd50, %r389;
	mad.lo.s64 	%rd51, %rd50, 19864223744, 1073741824;
	shr.u64 	%rd52, %rd51, 31;
	cvt.u32.u64 	%r390, %rd52;
	min.s32 	%r391, %r390, 127;
	max.s32 	%r392, %r391, -128;
	st.global.u8 	[%rd25+200736], %r392;
	ld.shared.u32 	%r393, [%r331+1280];
	add.s32 	%r394, %r380, %r393;
	max.s32 	%r395, %r394, 0;
	cvt.u64.u32 	%rd53, %r395;
	mad.lo.s64 	%rd54, %rd53, 19864223744, 1073741824;
	shr.u64 	%rd55, %rd54, 31;
	cvt.u32.u64 	%r396, %rd55;
	min.s32 	%r397, %r396, 127;
	max.s32 	%r398, %r397, -128;
	st.global.u8 	[%rd25+401440], %r398;
	ld.shared.u32 	%r399, [%r331+1408];
	add.s32 	%r400, %r380, %r399;
	max.s32 	%r401, %r400, 0;
	cvt.u64.u32 	%rd56, %r401;
	mad.lo.s64 	%rd57, %rd56, 19864223744, 1073741824;
	shr.u64 	%rd58, %rd57, 31;
	cvt.u32.u64 	%r402, %rd58;
	min.s32 	%r403, %r402, 127;
	max.s32 	%r404, %r403, -128;
	st.global.u8 	[%rd25+602144], %r404;
	ld.shared.u32 	%r405, [%r331+1536];
	add.s32 	%r406, %r380, %r405;
	max.s32 	%r407, %r406, 0;
	cvt.u64.u32 	%rd59, %r407;
	mad.lo.s64 	%rd60, %rd59, 19864223744, 1073741824;
	shr.u64 	%rd61, %rd60, 31;
	cvt.u32.u64 	%r408, %rd61;
	min.s32 	%r409, %r408, 127;
	max.s32 	%r410, %r409, -128;
	st.global.u8 	[%rd25+802848], %r410;
	ld.shared.u32 	%r411, [%r331+1664];
	add.s32 	%r412, %r380, %r411;
	max.s32 	%r413, %r412, 0;
	cvt.u64.u32 	%rd62, %r413;
	mad.lo.s64 	%rd63, %rd62, 19864223744, 1073741824;
	shr.u64 	%rd64, %rd63, 31;
	cvt.u32.u64 	%r414, %rd64;
	min.s32 	%r415, %r414, 127;
	max.s32 	%r416, %r415, -128;
	st.global.u8 	[%rd25+1003552], %r416;
	ld.shared.u32 	%r417, [%r331+1792];
	add.s32 	%r418, %r380, %r417;
	max.s32 	%r419, %r418, 0;
	cvt.u64.u32 	%rd65, %r419;
	mad.lo.s64 	%rd66, %rd65, 19864223744, 1073741824;
	shr.u64 	%rd67, %rd66, 31;
	cvt.u32.u64 	%r420, %rd67;
	min.s32 	%r421, %r420, 127;
	max.s32 	%r422, %r421, -128;
	st.global.u8 	[%rd25+1204256], %r422;
	ld.shared.u32 	%r423, [%r331+1920];
	add.s32 	%r424, %r380, %r423;
	max.s32 	%r425, %r424, 0;
	cvt.u64.u32 	%rd68, %r425;
	mad.lo.s64 	%rd69, %rd68, 19864223744, 1073741824;
	shr.u64 	%rd70, %rd69, 31;
	cvt.u32.u64 	%r426, %rd70;
	min.s32 	%r427, %r426, 127;
	max.s32 	%r428, %r427, -128;
	st.global.u8 	[%rd25+1404960], %r428;
	ret;

}
	// .globl	fused_nn_global_avg_pool2d_cast_cast_left_shift_multiply_add_right_shift_cast_cl_10830175937736834516__kernel0
.visible .entry fused_nn_global_avg_pool2d_cast_cast_left_shift_multiply_add_right_shift_cast_cl_10830175937736834516__kernel0(
	.param .u64 .ptr .align 1 fused_nn_global_avg_pool2d_cast_cast_left_shift_multiply_add_right_shift_cast_cl_10830175937736834516__kernel0_param_0,
	.param .u64 .ptr .align 1 fused_nn_global_avg_pool2d_cast_cast_left_shift_multiply_add_right_shift_cast_cl_10830175937736834516__kernel0_param_1
)
{
	.reg .b32 	%r<115>;
	.reg .b64 	%rd<12>;

	ld.param.u64 	%rd1, [fused_nn_global_avg_pool2d_cast_cast_left_shift_multiply_add_right_shift_cast_cl_10830175937736834516__kernel0_param_0];
	ld.param.u64 	%rd2, [fused_nn_global_avg_pool2d_cast_cast_left_shift_multiply_add_right_shift_cast_cl_10830175937736834516__kernel0_param_1];
	cvta.to.global.u64 	%rd3, %rd1;
	mov.u32 	%r1, %tid.y;
	mul.lo.s32 	%r2, %r1, 100352;
	mov.u32 	%r3, %ctaid.x;
	shl.b32 	%r4, %r3, 3;
	mov.u32 	%r5, %tid.x;
	or.b32  	%r6, %r2, %r5;
	add.s32 	%r7, %r6, %r4;
	mul.wide.u32 	%rd4, %r7, 4;
	add.s64 	%rd5, %rd3, %rd4;
	ld.global.nc.u32 	%r8, [%rd5];
	ld.global.nc.u32 	%r9, [%rd5+8192];
	add.s32 	%r10, %r9, %r8;
	ld.global.nc.u32 	%r11, [%rd5+16384];
	add.s32 	%r12, %r11, %r10;
	ld.global.nc.u32 	%r13, [%rd5+24576];
	add.s32 	%r14, %r13, %r12;
	ld.global.nc.u32 	%r15, [%rd5+32768];
	add.s32 	%r16, %r15, %r14;
	ld.global.nc.u32 	%r17, [%rd5+40960];
	add.s32 	%r18, %r17, %r16;
	ld.global.nc.u32 	%r19, [%rd5+49152];
	add.s32 	%r20, %r19, %r18;
	ld.global.nc.u32 	%r21, [%rd5+57344];
	add.s32 	%r22, %r21, %r20;
	ld.global.nc.u32 	%r23, [%rd5+65536];
	add.s32 	%r24, %r23, %r22;
	ld.global.nc.u32 	%r25, [%rd5+73728];
	add.s32 	%r26, %r25, %r24;
	ld.global.nc.u32 	%r27, [%rd5+81920];
	add.s32 	%r28, %r27, %r26;
	ld.global.nc.u32 	%r29, [%rd5+90112];
	add.s32 	%r30, %r29, %r28;
	ld.global.nc.u32 	%r31, [%rd5+98304];
	add.s32 	%r32, %r31, %r30;
	ld.global.nc.u32 	%r33, [%rd5+106496];
	add.s32 	%r34, %r33, %r32;
	ld.global.nc.u32 	%r35, [%rd5+114688];
	add.s32 	%r36, %r35, %r34;
	ld.global.nc.u32 	%r37, [%rd5+122880];
	add.s32 	%r38, %r37, %r36;
	ld.global.nc.u32 	%r39, [%rd5+131072];
	add.s32 	%r40, %r39, %r38;
	ld.global.nc.u32 	%r41, [%rd5+139264];
	add.s32 	%r42, %r41, %r40;
	ld.global.nc.u32 	%r43, [%rd5+147456];
	add.s32 	%r44, %r43, %r42;
	ld.global.nc.u32 	%r45, [%rd5+155648];
	add.s32 	%r46, %r45, %r44;
	ld.global.nc.u32 	%r47, [%rd5+163840];
	add.s32 	%r48, %r47, %r46;
	ld.global.nc.u32 	%r49, [%rd5+172032];
	add.s32 	%r50, %r49, %r48;
	ld.global.nc.u32 	%r51, [%rd5+180224];
	add.s32 	%r52, %r51, %r50;
	ld.global.nc.u32 	%r53, [%rd5+188416];
	add.s32 	%r54, %r53, %r52;
	ld.global.nc.u32 	%r55, [%rd5+196608];
	add.s32 	%r56, %r55, %r54;
	ld.global.nc.u32 	%r57, [%rd5+204800];
	add.s32 	%r58, %r57, %r56;
	ld.global.nc.u32 	%r59, [%rd5+212992];
	add.s32 	%r60, %r59, %r58;
	ld.global.nc.u32 	%r61, [%rd5+221184];
	add.s32 	%r62, %r61, %r60;
	ld.global.nc.u32 	%r63, [%rd5+229376];
	add.s32 	%r64, %r63, %r62;
	ld.global.nc.u32 	%r65, [%rd5+237568];
	add.s32 	%r66, %r65, %r64;
	ld.global.nc.u32 	%r67, [%rd5+245760];
	add.s32 	%r68, %r67, %r66;
	ld.global.nc.u32 	%r69, [%rd5+253952];
	add.s32 	%r70, %r69, %r68;
	ld.global.nc.u32 	%r71, [%rd5+262144];
	add.s32 	%r72, %r71, %r70;
	ld.global.nc.u32 	%r73, [%rd5+270336];
	add.s32 	%r74, %r73, %r72;
	ld.global.nc.u32 	%r75, [%rd5+278528];
	add.s32 	%r76, %r75, %r74;
	ld.global.nc.u32 	%r77, [%rd5+286720];
	add.s32 	%r78, %r77, %r76;
	ld.global.nc.u32 	%r79, [%rd5+294912];
	add.s32 	%r80, %r79, %r78;
	ld.global.nc.u32 	%r81, [%rd5+303104];
	add.s32 	%r82, %r81, %r80;
	ld.global.nc.u32 	%r83, [%rd5+311296];
	add.s32 	%r84, %r83, %r82;
	ld.global.nc.u32 	%r85, [%rd5+319488];
	add.s32 	%r86, %r85, %r84;
	ld.global.nc.u32 	%r87, [%rd5+327680];
	add.s32 	%r88, %r87, %r86;
	ld.global.nc.u32 	%r89, [%rd5+335872];
	add.s32 	%r90, %r89, %r88;
	ld.global.nc.u32 	%r91, [%rd5+344064];
	add.s32 	%r92, %r91, %r90;
	ld.global.nc.u32 	%r93, [%rd5+352256];
	add.s32 	%r94, %r93, %r92;
	ld.global.nc.u32 	%r95, [%rd5+360448];
	add.s32 	%r96, %r95, %r94;
	ld.global.nc.u32 	%r97, [%rd5+368640];
	add.s32 	%r98, %r97, %r96;
	ld.global.nc.u32 	%r99, [%rd5+376832];
	add.s32 	%r100, %r99, %r98;
	ld.global.nc.u32 	%r101, [%rd5+385024];
	add.s32 	%r102, %r101, %r100;
	ld.global.nc.u32 	%r103, [%rd5+393216];
	add.s32 	%r104, %r103, %r102;
	cvta.to.global.u64 	%rd6, %rd2;
	mul.hi.s32 	%r105, %r104, 1402438301;
	shr.u32 	%r106, %r105, 31;
	shr.s32 	%r107, %r105, 4;
	add.s32 	%r108, %r107, %r106;
	cvt.s64.s32 	%rd7, %r108;
	mad.lo.s64 	%rd8, %rd7, 17448304640, 1073741824;
	shr.u64 	%rd9, %rd8, 31;
	cvt.u32.u64 	%r109, %rd9;
	min.s32 	%r110, %r109, 127;
	max.s32 	%r111, %r110, -128;
	shl.b32 	%r112, %r1, 11;
	add.s32 	%r113, %r4, %r5;
	add.s32 	%r114, %r113, %r112;
	cvt.u64.u32 	%rd10, %r114;
	add.s64 	%rd11, %rd6, %rd10;
	st.global.u8 	[%rd11], %r111;
	ret;

}
	// .globl	fused_nn_conv2d_add_nn_relu_cast_cast_left_shift_multiply_add_right_shift_cast_c_3441552496575213188__9_kernel0
.visible .entry fused_nn_conv2d_add_nn_relu_cast_cast_left_shift_multiply_add_right_shift_cast_c_3441552496575213188__9_kernel0(
	.param .u64 .ptr .align 1 fused_nn_conv2d_add_nn_relu_cast_cast_left_shift_multiply_add_right_shift_cast_c_3441552496575213188__9_kernel0_param_0,
	.param .u64 .ptr .align 1 fused_nn_conv2d_add_nn_relu_cast_cast_left_shift_multiply_add_right_shift_cast_c_3441552496575213188__9_kernel0_param_1
)
{
	.reg .pred 	%p<50>;
	.reg .b16 	%rs<15>;
	.reg .b32 	%r<18>;
	.reg .b64 	%rd<9>;

	ld.param.u64 	%rd3, [fused_nn_conv2d_add_nn_relu_cast_cast_left_shift_multiply_add_right_shift_cast_c_3441552496575213188__9_kernel0_param_0];
	ld.param.u64 	%rd4, [fused_nn_conv2d_add_nn_relu_cast_cast_left_shift_multiply_add_right_shift_cast_c_3441552496575213188__9_kernel0_param_1];
	cvta.to.global.u64 	%rd5, %rd3;
	cvta.to.global.u64 	%rd6, %rd4;
	mov.u32 	%r5, %ctaid.x;
	mov.u32 	%r6, %tid.x;
	shl.b32 	%r2, %r5, 3;
	shl.b32 	%r3, %r5, 6;
	shr.u32 	%r7, %r6, 4;
	shl.b32 	%r8, %r5, 10;
	or.b32  	%r9, %r8, %r6;
	and.b32  	%r10, %r7, 7;
	shl.b32 	%r11, %r5, 7;
	shr.u32 	%r12, %r6, 3;
	and.b32  	%r13, %r12, 112;
	and.b32  	%r14, %r6, 15;
	or.b32  	%r15, %r14, %r11;
	or.b32  	%r16, %r15, %r13;
	mad.lo.s32 	%r17, %r10, 215296, %r16;
	setp.gt.u32 	%p1, %r5, 1681;
	setp.gt.u32 	%p2, %r2, 13455;
	or.pred  	%p3, %p1, %p2;
	setp.gt.u32 	%p4, %r3, 107647;
	or.pred  	%p5, %p3, %p4;
	setp.gt.u32 	%p6, %r9, 1722367;
	cvt.u64.u32 	%rd7, %r17;
	add.s64 	%rd1, %rd6, %rd7;
	cvt.u64.u32 	%rd8, %r9;
	add.s64 	%rd2, %rd5, %rd8;
	or.pred  	%p7, %p5, %p6;
	@%p7 bra 	$L__BB7_2;
	ld.global.nc.u8 	%rs1, [%rd1];
	cvt.u16.u8 	%rs2, %rs1;
	st.global.u8 	[%rd2], %rs2;
$L__BB7_2:
	setp.gt.u32 	%p8, %r5, 1425;
	setp.gt.u32 	%p9, %r2, 11407;
	or.pred  	%p10, %p8, %p9;
	setp.gt.u32 	%p11, %r3, 91263;
	or.pred  	%p12, %p10, %p11;
	setp.gt.u32 	%p13, %r9, 1460223;
	or.pred  	%p14, %p12, %p13;
	@%p14 bra 	$L__BB7_4;
	ld.global.nc.u8 	%rs3, [%rd1+32768];
	cvt.u16.u8 	%rs4, %rs3;
	st.global.u8 	[%rd2+262144], %rs4;
$L__BB7_4:
	setp.gt.u32 	%p15, %r5, 1169;
	setp.gt.u32 	%p16, %r2, 9359;
	or.pred  	%p17, %p15, %p16;
	setp.gt.u32 	%p18, %r3, 74879;
	or.pred  	%p19, %p17, %p18;
	setp.gt.u32 	%p20, %r9, 1198079;
	or.pred  	%p21, %p19, %p20;
	@%p21 bra 	$L__BB7_6;
	ld.global.nc.u8 	%rs5, [%rd1+65536];
	cvt.u16.u8 	%rs6, %rs5;
	st.global.u8 	[%rd2+524288], %rs6;
$L__BB7_6:
	setp.gt.u32 	%p22, %r5, 913;
	setp.gt.u32 	%p23, %r2, 7311;
	or.pred  	%p24, %p22, %p23;
	setp.gt.u32 	%p25, %r3, 58495;
	or.pred  	%p26, %p24, %p25;
	setp.gt.u32 	%p27, %r9, 935935;
	or.pred  	%p28, %p26, %p27;
	@%p28 bra 	$L__BB7_8;
	ld.global.nc.u8 	%rs7, [%rd1+98304];
	cvt.u16.u8 	%rs8, %rs7;
	st.global.u8 	[%rd2+786432], %rs8;
$L__BB7_8:
	setp.gt.u32 	%p29, %r5, 657;
	setp.gt.u32 	%p30, %r2, 5263;
	or.pred  	%p31, %p29, %p30;
	setp.gt.u32 	%p32, %r3, 42111;
	or.pred  	%p33, %p31, %p32;
	setp.gt.u32 	%p34, %r9, 673791;
	or.pred  	%p35, %p33, %p34;
	@%p35 bra 	$L__BB7_10;
	ld.global.nc.u8 	%rs9, [%rd1+131072];
	cvt.u16.u8 	%rs10, %rs9;
	st.global.u8 	[%rd2+1048576], %rs10;
$L__BB7_10:
	setp.gt.u32 	%p36, %r5, 401;
	setp.gt.u32 	%p37, %r2, 3215;
	or.pred  	%p38, %p36, %p37;
	setp.gt.u32 	%p39, %r3, 25727;
	or.pred  	%p40, %p38, %p39;
	setp.gt.u32 	%p41, %r9, 411647;
	or.pred  	%p42, %p40, %p41;
	@%p42 bra 	$L__BB7_12;
	ld.global.nc.u8 	%rs11, [%rd1+163840];
	cvt.u16.u8 	%rs12, %rs11;
	st.global.u8 	[%rd2+1310720], %rs12;
$L__BB7_12:
	setp.gt.u32 	%p43, %r5, 145;
	setp.gt.u32 	%p44, %r2, 1167;
	or.pred  	%p45, %p43, %p44;
	setp.gt.u32 	%p46, %r3, 9343;
	or.pred  	%p47, %p45, %p46;
	setp.gt.u32 	%p48, %r9, 149503;
	or.pred  	%p49, %p47, %p48;
	@%p49 bra 	$L__BB7_14;
	ld.global.nc.u8 	%rs13, [%rd1+196608];
	cvt.u16.u8 	%rs14, %rs13;
	st.global.u8 	[%rd2+1572864], %rs14;
$L__BB7_14:
	ret;

}
	// .globl	fused_nn_conv2d_add_cast_cast_cast_multiply_add_right_shift_cast_add_clip_cast_n_16373524651668054328__kernel0
.visible .entry fused_nn_conv2d_add_cast_cast_cast_multiply_add_right_shift_cast_add_clip_cast_n_16373524651668054328__kernel0(
	.param .u64 .ptr .align 1 fused_nn_conv2d_add_cast_cast_cast_multiply_add_right_shift_cast_add_clip_cast_n_16373524651668054328__kernel0_param_0,
	.param .u64 .ptr .align 1 fused_nn_conv2d_add_cast_cast_cast_multiply_add_right_shift_cast_add_clip_cast_n_16373524651668054328__kernel0_param_1
)
{
	.reg .b16 	%rs<3>;
	.reg .b32 	%r<14>;
	.reg .b64 	%rd<9>;

	ld.param.u64 	%rd1, [fused_nn_conv2d_add_cast_cast_cast_multiply_add_right_shift_cast_add_clip_cast_n_16373524651668054328__kernel0_param_0];
	ld.param.u64 	%rd2, [fused_nn_conv2d_add_cast_cast_cast_multiply_add_right_shift_cast_add_clip_cast_n_16373524651668054328__kernel0_param_1];
	cvta.to.global.u64 	%rd3, %rd1;
	cvta.to.global.u64 	%rd4, %rd2;
	mov.u32 	%r1, %tid.x;
	shr.u32 	%r2, %r1, 4;
	and.b32  	%r3, %r2, 7;
	mov.u32 	%r4, %ctaid.x;
	shl.b32 	%r5, %r4, 7;
	shr.u32 	%r6, %r1, 3;
	and.b32  	%r7, %r6, 112;
	and.b32  	%r8, %r1, 15;
	or.b32  	%r9, %r8, %r5;
	or.b32  	%r10, %r9, %r7;
	mad.lo.s32 	%r11, %r3, 25088, %r10;
	cvt.u64.u32 	%rd5, %r11;
	add.s64 	%rd6, %rd4, %rd5;
	ld.global.nc.u8 	%rs1, [%rd6];
	cvt.u16.u8 	%rs2, %rs1;
	shl.b32 	%r12, %r4, 10;
	or.b32  	%r13, %r12, %r1;
	cvt.u64.u32 	%rd7, %r13;
	add.s64 	%rd8, %rd3, %rd7;
	st.global.u8 	[%rd8], %rs2;
	ret;

}
	// .globl	fused_nn_conv2d_add_nn_relu_cast_cast_left_shift_multiply_add_right_shift_cast_c_3441552496575213188__7_kernel0
.visible .entry fused_nn_conv2d_add_nn_relu_cast_cast_left_shift_multiply_add_right_shift_cast_c_3441552496575213188__7_kernel0(
	.param .u64 .ptr .align 1 fused_nn_conv2d_add_nn_relu_cast_cast_left_shift_multiply_add_right_shift_cast_c_3441552496575213188__7_kernel0_param_0,
	.param .u64 .ptr .align 1 fused_nn_conv2d_add_nn_relu_cast_cast_left_shift_multiply_add_right_shift_cast_c_3441552496575213188__7_kernel0_param_1,
	.param .u64 .ptr .align 1 fused_nn_conv2d_add_nn_relu_cast_cast_left_shift_multiply_add_right_shift_cast_c_3441552496575213188__7_kernel0_param_2,
	.param .u64 .ptr .align 1 fused_nn_conv2d_add_nn_relu_cast_cast_left_shift_multiply_add_right_shift_cast_c_3441552496575213188__7_kernel0_param_3
)
{
	.reg .pred 	%p<4>;
	.reg .b16 	%rs<65>;
	.reg .b32 	%r<376>;
	.reg .b64 	%rd<58>;
	// demoted variable
	.shared .align 1 .b8 _ZZ111fused_nn_conv2d_add_nn_relu_cast_cast_left_shift_multiply_add_right_shift_cast_c_3441552496575213188__7_kernel0E14compute_shared[1024];
	// demoted variable
	.shared .align 1 .b8 _ZZ111fused_nn_conv2d_add_nn_relu_cast_cast_left_shift_multiply_add_right_shift_cast_c_3441552496575213188__7_kernel0E18placeholder_shared[2048];
	// demoted variable
	.shared .align 4 .b8 _ZZ111fused_nn_conv2d_add_nn_relu_cast_cast_left_shift_multiply_add_right_shift_cast_c_3441552496575213188__7_kernel0E4Conv[4096];
	ld.param.u64 	%rd11, [fused_nn_conv2d_add_nn_relu_cast_cast_left_shift_multiply_add_right_shift_cast_c_3441552496575213188__7_kernel0_param_1];
	cvta.to.global.u64 	%rd12, %rd11;
	mov.u32 	%r1, %tid.x;
	shl.b32 	%r2, %r1, 2;
	mov.u32 	%r3, %ctaid.z;
	shl.b32 	%r4, %r1, 4;
	add.s64 	%rd1, %rd12, 32768;
	mov.b32 	%r343, 0;
	shl.b32 	%r117, %r3, 9;
	mov.u32 	%r344, %r343;
	mov.u32 	%r345, %r343;
	mov.u32 	%r346, %r343;
	mov.u32 	%r347, %r343;
	mov.u32 	%r348, %r343;
	mov.u32 	%r349, %r343;
	mov.u32 	%r350, %r343;
	mov.u32 	%r351, %r343;
	mov.u32 	%r352, %r343;
	mov.u32 	%r353, %r343;
	mov.u32 	%r354, %r343;
	mov.u32 	%r355, %r343;
	mov.u32 	%r356, %r343;
	mov.u32 	%r357, %r343;
	mov.u32 	%r358, %r343;
	mov.u32 	%r359, %r343;
	mov.u32 	%r360, %r343;
	mov.u32 	%r361, %r343;
	mov.u32 	%r362, %r343;
	mov.u32 	%r363, %r343;
	mov.u32 	%r364, %r343;
	mov.u32 	%r365, %r343;
	mov.u32 	%r366, %r343;
	mov.u32 	%r367, %r343;
	mov.u32 	%r368, %r343;
	mov.u32 	%r369, %r343;
	mov.u32 	%r370, %r343;
	mov.u32 	%r371, %r343;
	mov.u32 	%r372, %r343;
	mov.u32 	%r373, %r343;
	mov.u32 	%r374, %r343;
	mov.u32 	%r339, %r343;
$L__BB9_1:
	ld.param.u64 	%rd53, [fused_nn_conv2d_add_nn_relu_cast_cast_left_shift_multiply_add_right_shift_cast_c_3441552496575213188__7_kernel0_param_0];
	shl.b32 	%r116, %r339, 7;
	add.s32 	%r118, %r116, %r117;
	and.b32  	%r119, %r2, 12;
	shr.u32 	%r120, %r1, 2;
	mul.lo.s32 	%r121, %r120, 401408;
	or.b32  	%r122, %r119, %r121;
	add.s32 	%r123, %r118, %r122;
	cvt.u64.u32 	%rd13, %r123;
	cvta.to.global.u64 	%rd14, %rd53;
	add.s64 	%rd15, %rd14, %rd13;
	ld.global.nc.u8 	%rs1, [%rd15];
	cvt.u16.u8 	%rs2, %rs1;
	mov.u32 	%r341, _ZZ111fused_nn_conv2d_add_nn_relu_cast_cast_left_shift_multiply_add_right_shift_cast_c_3441552496575213188__7_kernel0E14compute_shared;
	add.s32 	%r124, %r341, %r2;
	st.shared.u8 	[%r124], %rs2;
	add.s32 	%r125, %r2, 1;
	and.b32  	%r126, %r125, 13;
	shr.u32 	%r127, %r125, 4;
	mul.lo.s32 	%r128, %r127, 401408;
	or.b32  	%r129, %r126, %r128;
	add.s32 	%r130, %r118, %r129;
	cvt.u64.u32 	%rd16, %r130;
	add.s64 	%rd17, %rd14, %rd16;
	ld.global.nc.u8 	%rs3, [%rd17];
	cvt.u16.u8 	%rs4, %rs3;
	st.shared.u8 	[%r124+1], %rs4;
	add.s32 	%r131, %r2, 2;
	and.b32  	%r132, %r131, 14;
	shr.u32 	%r133, %r131, 4;
	mul.lo.s32 	%r134, %r133, 401408;
	or.b32  	%r135, %r132, %r134;
	add.s32 	%r136, %r118, %r135;
	cvt.u64.u32 	%rd18, %r136;
	add.s64 	%rd19, %rd14, %rd18;
	ld.global.nc.u8 	%rs5, [%rd19];
	cvt.u16.u8 	%rs6, %rs5;
	st.shared.u8 	[%r124+2], %rs6;
	add.s32 	%r137, %r2, 3;
	and.b32  	%r138, %r137, 15;
	shr.u32 	%r139, %r137, 4;
	mul.lo.s32 	%r140, %r139, 401408;
	or.b32  	%r141, %r138, %r140;
	add.s32 	%r142, %r118, %r141;
	cvt.u64.u32 	%rd20, %r142;
	add.s64 	%rd21, %rd14, %rd20;
	ld.global.nc.u8 	%rs7, [%rd21];
	cvt.u16.u8 	%rs8, %rs7;
	st.shared.u8 	[%r124+3], %rs8;
	ld.global.nc.u8 	%rs9, [%rd15+16];
	cvt.u16.u8 	%rs10, %rs9;
	st.shared.u8 	[%r124+128], %rs10;
	ld.global.nc.u8 	%rs11, [%rd17+16];
	cvt.u16.u8 	%rs12, %rs11;
	st.shared.u8 	[%r124+129], %rs12;
	ld.global.nc.u8 	%rs13, [%rd19+16];
	cvt.u16.u8 	%rs14, %rs13;
	st.shared.u8 	[%r124+130], %rs14;
	ld.global.nc.u8 	%rs15, [%rd21+16];
	cvt.u16.u8 	%rs16, %rs15;
	st.shared.u8 	[%r124+131], %rs16;
	ld.global.nc.u8 	%rs17, [%rd15+32];
	cvt.u16.u8 	%rs18, %rs17;
	st.shared.u8 	[%r124+256], %rs18;
	ld.global.nc.u8 	%rs19, [%rd17+32];
	cvt.u16.u8 	%rs20, %rs19;
	st.shared.u8 	[%r124+257], %rs20;
	ld.global.nc.u8 	%rs21, [%rd19+32];
	cvt.u16.u8 	%rs22, %rs21;
	st.shared.u8 	[%r124+258], %rs22;
	ld.global.nc.u8 	%rs23, [%rd21+32];
	cvt.u16.u8 	%rs24, %rs23;
	st.shared.u8 	[%r124+259], %rs24;
	ld.global.nc.u8 	%rs25, [%rd15+48];
	cvt.u16.u8 	%rs26, %rs25;
	st.shared.u8 	[%r124+384], %rs26;
	ld.global.nc.u8 	%rs27, [%rd17+48];
	cvt.u16.u8 	%rs28, %rs27;
	st.shared.u8 	[%r124+385], %rs28;
	ld.global.nc.u8 	%rs29, [%rd19+48];
	cvt.u16.u8 	%rs30, %rs29;
	st.shared.u8 	[%r124+386], %rs30;
	ld.global.nc.u8 	%rs31, [%rd21+48];
	cvt.u16.u8 	%rs32, %rs31;
	st.shared.u8 	[%r124+387], %rs32;
	ld.global.nc.u8 	%rs33, [%rd15+64];
	cvt.u16.u8 	%rs34, %rs33;
	st.shared.u8 	[%r124+512], %rs34;
	ld.global.nc.u8 	%rs35, [%rd17+64];
	cvt.u16.u8 	%rs36, %rs35;
	st.shared.u8 	[%r124+513], %rs36;
	ld.global.nc.u8 	%rs37, [%rd19+64];
	cvt.u16.u8 	%rs38, %rs37;
	st.shared.u8 	[%r124+514], %rs38;
	ld.global.nc.u8 	%rs39, [%rd21+64];
	cvt.u16.u8 	%rs40, %rs39;
	st.shared.u8 	[%r124+515], %rs40;
	ld.global.nc.u8 	%rs41, [%rd15+80];
	cvt.u16.u8 	%rs42, %rs41;
	st.shared.u8 	[%r124+640], %rs42;
	ld.global.nc.u8 	%rs43, [%rd17+80];
	cvt.u16.u8 	%rs44, %rs43;
	st.shared.u8 	[%r124+641], %rs44;
	ld.global.nc.u8 	%rs45, [%rd19+80];
	cvt.u16.u8 	%rs46, %rs45;
	st.shared.u8 	[%r124+642], %rs46;
	ld.global.nc.u8 	%rs47, [%rd21+80];
	cvt.u16.u8 	%rs48, %rs47;
	st.shared.u8 	[%r124+643], %rs48;
	ld.global.nc.u8 	%rs49, [%rd15+96];
	cvt.u16.u8 	%rs50, %rs49;
	st.shared.u8 	[%r124+768], %rs50;
	ld.global.nc.u8 	%rs51, [%rd17+96];
	cvt.u16.u8 	%rs52, %rs51;
	st.shared.u8 	[%r124+769], %rs52;
	ld.global.nc.u8 	%rs53, [%rd19+96];
	cvt.u16.u8 	%rs54, %rs53;
	st.shared.u8 	[%r124+770], %rs54;
	ld.global.nc.u8 	%rs55, [%rd21+96];
	cvt.u16.u8 	%rs56, %rs55;
	st.shared.u8 	[%r124+771], %rs56;
	ld.global.nc.u8 	%rs57, [%rd15+112];
	cvt.u16.u8 	%rs58, %rs57;
	st.shared.u8 	[%r124+896], %rs58;
	ld.global.nc.u8 	%rs59, [%rd17+112];
	cvt.u16.u8 	%rs60, %rs59;
	st.shared.u8 	[%r124+897], %rs60;
	ld.global.nc.u8 	%rs61, [%rd19+112];
	cvt.u16.u8 	%rs62, %rs61;
	st.shared.u8 	[%r124+898], %rs62;
	ld.global.nc.u8 	%rs63, [%rd21+112];
	cvt.u16.u8 	%rs64, %rs63;
	st.shared.u8 	[%r124+899], %rs64;
	bar.sync 	0;
	shl.b32 	%r143, %r339, 12;
	add.s32 	%r340, %r143, %r4;
	mov.b32 	%r342, 128;
$L__BB9_2:
	cvt.u64.u32 	%rd22, %r340;
	add.s64 	%rd23, %rd1, %rd22;
	mov.b32 	%r144, 16;
	wmma.load.a.sync.aligned.row.m8n32k16.shared.s8 	{%r145}, [%r341], %r144;
	bar.sync 	0;
	ld.global.nc.v4.u32 	{%r146, %r147, %r148, %r149}, [%rd23+-32768];
	mov.u32 	%r150, _ZZ111fused_nn_conv2d_add_nn_relu_cast_cast_left_shift_multiply_add_right_shift_cast_c_3441552496575213188__7_kernel0E18placeholder_shared;
	add.s32 	%r151, %r150, %r4;
	st.shared.v4.u32 	[%r151], {%r146, %r147, %r148, %r149};
	ld.global.nc.v4.u32 	{%r152, %r153, %r154, %r155}, [%rd23+-16384];
	st.shared.v4.u32 	[%r151+512], {%r152, %r153, %r154, %r155};
	ld.global.nc.v4.u32 	{%r156, %r157, %r158, %r159}, [%rd23];
	st.shared.v4.u32 	[%r151+1024], {%r156, %r157, %r158, %r159};
	ld.global.nc.v4.u32 	{%r160, %r161, %r162, %r163}, [%rd23+16384];
	st.shared.v4.u32 	[%r151+1536], {%r160, %r161, %r162, %r163};
	bar.sync 	0;
	wmma.load.b.sync.aligned.col.m8n32k16.shared.s8 	{%r164, %r165, %r166, %r167}, [%r150], %r144;
	add.s32 	%r168, %r150, 512;
	wmma.load.b.sync.aligned.col.m8n32k16.shared.s8 	{%r169, %r170, %r171, %r172}, [%r168], %r144;
	add.s32 	%r173, %r150, 1024;
	wmma.load.b.sync.aligned.col.m8n32k16.shared.s8 	{%r174, %r175, %r176, %r177}, [%r173], %r144;
	add.s32 	%r178, %r150, 1536;
	wmma.load.b.sync.aligned.col.m8n32k16.shared.s8 	{%r179, %r180, %r181, %r182}, [%r178], %r144;
	wmma.mma.sync.aligned.row.col.m8n32k16.s32.s8.s8.s32 {%r183, %r184, %r185, %r186, %r187, %r188, %r189, %r190}, {%r145}, {%r164, %r165, %r166, %r167}, {%r358, %r357, %r356, %r355, %r354, %r353, %r352, %r351};
	wmma.mma.sync.aligned.row.col.m8n32k16.s32.s8.s8.s32 {%r191, %r192, %r193, %r194, %r195, %r196, %r197, %r198}, {%r145}, {%r169, %r170, %r171, %r172}, {%r350, %r349, %r348, %r347, %r346, %r345, %r344, %r343};
	wmma.mma.sync.aligned.row.col.m8n32k16.s32.s8.s8.s32 {%r199, %r200, %r201, %r202, %r203, %r204, %r205, %r206}, {%r145}, {%r174, %r175, %r176, %r177}, {%r359, %r360, %r361, %r362, %r363, %r364, %r365, %r366};
	wmma.mma.sync.aligned.row.col.m8n32k16.s32.s8.s8.s32 {%r207, %r208, %r209, %r210, %r211, %r212, %r213, %r214}, {%r145}, {%r179, %r180, %r181, %r182}, {%r367, %r368, %r369, %r370, %r371, %r372, %r373, %r374};
	add.s32 	%r215, %r341, 128;
	wmma.load.a.sync.aligned.row.m8n32k16.shared.s8 	{%r216}, [%r215], %r144;
	bar.sync 	0;
	ld.global.nc.v4.u32 	{%r217, %r218, %r219, %r220}, [%rd23+-32256];
	st.shared.v4.u32 	[%r151], {%r217, %r218, %r219, %r220};
	ld.global.nc.v4.u32 	{%r221, %r222, %r223, %r224}, [%rd23+-15872];
	st.shared.v4.u32 	[%r151+512], {%r221, %r222, %r223, %r224};
	ld.global.nc.v4.u32 	{%r225, %r226, %r227, %r228}, [%rd23+512];
	st.shared.v4.u32 	[%r151+1024], {%r225, %r226, %r227, %r228};
	ld.global.nc.v4.u32 	{%r229, %r230, %r231, %r232}, [%rd23+16896];
	st.shared.v4.u32 	[%r151+1536], {%r229, %r230, %r231, %r232};
	bar.sync 	0;
	wmma.load.b.sync.aligned.col.m8n32k16.shared.s8 	{%r233, %r234, %r235, %r236}, [%r150], %r144;
	wmma.load.b.sync.aligned.col.m8n32k16.shared.s8 	{%r237, %r238, %r239, %r240}, [%r168], %r144;
	wmma.load.b.sync.aligned.col.m8n32k16.shared.s8 	{%r241, %r242, %r243, %r244}, [%r173], %r144;
	wmma.load.b.sync.aligned.col.m8n32k16.shared.s8 	{%r245, %r246, %r247, %r248}, [%r178], %r144;
	wmma.mma.sync.aligned.row.col.m8n32k16.s32.s8.s8.s32 {%r358, %r357, %r356, %r355, %r354, %r353, %r352, %r351}, {%r216}, {%r233, %r234, %r235, %r236}, {%r183, %r184, %r185, %r186, %r187, %r188, %r189, %r190};
	wmma.mma.sync.aligned.row.col.m8n32k16.s32.s8.s8.s32 {%r350, %r349, %r348, %r347, %r346, %r345, %r344, %r343}, {%r216}, {%r237, %r238, %r239, %r240}, {%r191, %r192, %r193, %r194, %r195, %r196, %r197, %r198};
	wmma.mma.sync.aligned.row.col.m8n32k16.s32.s8.s8.s32 {%r359, %r360, %r361, %r362, %r363, %r364, %r365, %r366}, {%r216}, {%r241, %r242, %r243, %r244}, {%r199, %r200, %r201, %r202, %r203, %r204, %r205, %r206};
	wmma.mma.sync.aligned.row.col.m8n32k16.s32.s8.s8.s32 {%r367, %r368, %r369, %r370, %r371, %r372, %r373, %r374}, {%r216}, {%r245, %r246, %r247, %r248}, {%r207, %r208, %r209, %r210, %r211, %r212, %r213, %r214};
	add.s32 	%r342, %r342, 256;
	add.s32 	%r341, %r341, 256;
	add.s32 	%r340, %r340, 1024;
	setp.ne.s32 	%p1, %r342, 1152;
	@%p1 bra 	$L__BB9_2;
	add.s32 	%r339, %r339, 1;
	setp.ne.s32 	%p2, %r339, 4;
	@%p2 bra 	$L__BB9_1;
	ld.param.u64 	%rd55, [fused_nn_conv2d_add_nn_relu_cast_cast_left_shift_multiply_add_right_shift_cast_c_3441552496575213188__7_kernel0_param_3];
	ld.param.u64 	%rd54, [fused_nn_conv2d_add_nn_relu_cast_cast_left_shift_multiply_add_right_shift_cast_c_3441552496575213188__7_kernel0_param_2];
	mov.u32 	%r250, _ZZ111fused_nn_conv2d_add_nn_relu_cast_cast_left_shift_multiply_add_right_shift_cast_c_3441552496575213188__7_kernel0E4Conv;
	mov.b32 	%r251, 32;
	wmma.store.d.sync.aligned.row.m8n32k16.shared.s32 	[%r250], {%r358, %r357, %r356, %r355, %r354, %r353, %r352, %r351}, %r251;
	add.s32 	%r252, %r250, 1024;
	wmma.store.d.sync.aligned.row.m8n32k16.shared.s32 	[%r252], {%r350, %r349, %r348, %r347, %r346, %r345, %r344, %r343}, %r251;
	add.s32 	%r253, %r250, 2048;
	wmma.store.d.sync.aligned.row.m8n32k16.shared.s32 	[%r253], {%r359, %r360, %r361, %r362, %r363, %r364, %r365, %r366}, %r251;
	add.s32 	%r254, %r250, 3072;
	wmma.store.d.sync.aligned.row.m8n32k16.shared.s32 	[%r254], {%r367, %r368, %r369, %r370, %r371, %r372, %r373, %r374}, %r251;
	bar.sync 	0;
	shl.b32 	%r255, %r3, 7;
	add.s32 	%r110, %r250, %r2;
	mul.wide.u32 	%rd24, %r1, 4;
	cvta.to.global.u64 	%rd25, %rd55;
	add.s64 	%rd57, %rd25, %rd24;
	add.s32 	%r256, %r1, %r255;
	cvt.u64.u32 	%rd26, %r256;
	cvta.to.global.u64 	%rd27, %rd54;
	add.s64 	%rd28, %rd26, %rd27;
	add.s64 	%rd56, %rd28, 401408;
	mov.b32 	%r375, 512;
$L__BB9_5:
	ld.global.nc.u32 	%r257, [%rd57];
	add.s32 	%r258, %r110, %r375;
	ld.shared.u32 	%r259, [%r258+-512];
	add.s32 	%r260, %r257, %r259;
	max.s32 	%r261, %r260, 0;
	cvt.u64.u32 	%rd29, %r261;
	mad.lo.s64 	%rd30, %rd29, 19864223744, 1073741824;
	shr.u64 	%rd31, %rd30, 31;
	cvt.u32.u64 	%r262, %rd31;
	min.s32 	%r263, %r262, 127;
	max.s32 	%r264, %r263, -128;
	st.global.u8 	[%rd56+-401408], %r264;
	ld.shared.u32 	%r265, [%r258+-384];
	add.s32 	%r266, %r257, %r265;
	max.s32 	%r267, %r266, 0;
	cvt.u64.u32 	%rd32, %r267;
	mad.lo.s64 	%rd33, %rd32, 19864223744, 1073741824;
	shr.u64 	%rd34, %rd33, 31;
	cvt.u32.u64 	%r268, %rd34;
	min.s32 	%r269, %r268, 127;
	max.s32 	%r270, %r269, -128;
	st.global.u8 	[%rd56+-301056], %r270;
	ld.shared.u32 	%r271, [%r258+-256];
	add.s32 	%r272, %r257, %r271;
	max.s32 	%r273, %r272, 0;
	cvt.u64.u32 	%rd35, %r273;
	mad.lo.s64 	%rd36, %rd35, 19864223744, 1073741824;
	shr.u64 	%rd37, %rd36, 31;
	cvt.u32.u64 	%r274, %rd37;
	min.s32 	%r275, %r274, 127;
	max.s32 	%r276, %r275, -128;
	st.global.u8 	[%rd56+-200704], %r276;
	ld.shared.u32 	%r277, [%r258+-128];
	add.s32 	%r278, %r257, %r277;
	max.s32 	%r279, %r278, 0;
	cvt.u64.u32 	%rd38, %r279;
	mad.lo.s64 	%rd39, %rd38, 19864223744, 1073741824;
	shr.u64 	%rd40, %rd39, 31;
	cvt.u32.u64 	%r280, %rd40;
	min.s32 	%r281, %r280, 127;
	max.s32 	%r282, %r281, -128;
	st.global.u8 	[%rd56+-100352], %r282;
	ld.shared.u32 	%r283, [%r258];
	add.s32 	%r284, %r257, %r283;
	max.s32 	%r285, %r284, 0;
	cvt.u64.u32 	%rd41, %r285;
	mad.lo.s64 	%rd42, %rd41, 19864223744, 1073741824;
	shr.u64 	%rd43, %rd42, 31;
	cvt.u32.u64 	%r286, %rd43;
	min.s32 	%r287, %r286, 127;
	max.s32 	%r288, %r287, -128;
	st.global.u8 	[%rd56], %r288;
	ld.shared.u32 	%r289, [%r258+128];
	add.s32 	%r290, %r257, %r289;
	max.s32 	%r291, %r290, 0;
	cvt.u64.u32 	%rd44, %r291;
	mad.lo.s64 	%rd45, %rd44, 19864223744, 1073741824;
	shr.u64 	%rd46, %rd45, 31;
	cvt.u32.u64 	%r292, %rd46;
	min.s32 	%r293, %r292, 127;
	max.s32 	%r294, %r293, -128;
	st.global.u8 	[%rd56+100352], %r294;
	ld.shared.u32 	%r295, [%r258+256];
	add.s32 	%r296, %r257, %r295;
	max.s32 	%r297, %r296, 0;
	cvt.u64.u32 	%rd47, %r297;
	mad.lo.s64 	%rd48, %rd47, 19864223744, 1073741824;
	shr.u64 	%rd49, %rd48, 31;
	cvt.u32.u64 	%r298, %rd49;
	min.s32 	%r299, %r298, 127;
	max.s32 	%r300, %r299, -128;
	st.global.u8 	[%rd56+200704], %r300;
	ld.shared.u32 	%r301, [%r258+384];
	add.s32 	%r302, %r257, %r301;
	max.s32 	%r303, %r302, 0;
	cvt.u64.u32 	%rd50, %r303;
	mad.lo.s64 	%rd51, %rd50, 19864223744, 1073741824;
	shr.u64 	%rd52, %rd51, 31;
	cvt.u32.u64 	%r304, %rd52;
	min.s32 	%r305, %r304, 127;
	max.s32 	%r306, %r305, -128;
	st.global.u8 	[%rd56+301056], %r306;
	add.s32 	%r375, %r375, 1024;
	add.s64 	%rd57, %rd57, 128;
	add.s64 	%rd56, %rd56, 32;
	setp.ne.s32 	%p3, %r375, 4608;
	@%p3 bra 	$L__BB9_5;
	ret;

}
	// .globl	fused_nn_conv2d_add_nn_relu_cast_cast_left_shift_multiply_add_right_shift_cast_c_3441552496575213188__8_kernel0
.visible .entry fused_nn_conv2d_add_nn_relu_cast_cast_left_shift_multiply_add_right_shift_cast_c_3441552496575213188__8_kernel0(
	.param .u64 .ptr .align 1 fused_nn_conv2d_add_nn_relu_cast_cast_left_shift_multiply_add_right_shift_cast_c_3441552496575213188__8_kernel0_param_0,
	.param .u64 .ptr .align 1 fused_nn_conv2d_add_nn_relu_cast_cast_left_shift_multiply_add_right_shift_cast_c_3441552496575213188__8_kernel0_param_1,
	.param .u64 .ptr .align 1 fused_nn_conv2d_add_nn_relu_cast_cast_left_shift_multiply_add_right_shift_cast_c_3441552496575213188__8_kernel0_param_2,
	.param .u64 .ptr .align 1 fused_nn_conv2d_add_nn_relu_cast_cast_left_shift_multiply_add_right_shift_cast_c_3441552496575213188__8_kernel0_param_3
)
{
	.reg .pred 	%p<3>;
	.reg .b16 	%rs<24>;
	.reg .b32 	%r<283>;
	.reg .b64 	%rd<70>;
	// demoted variable
	.shared .align 1 .b8 _ZZ111fused_nn_conv2d_add_nn_relu_cast_cast_left_shift_multiply_add_right_shift_cast_c_3441552496575213188__8_kernel0E14compute_shared[256];
	// demoted variable
	.shared .align 1 .b8 _ZZ111fused_nn_conv2d_add_nn_relu_cast_cast_left_shift_multiply_add_right_shift_cast_c_3441552496575213188__8_kernel0E18placeholder_shared[2048];
	// demoted variable
	.shared .align 4 .b8 _ZZ111fused_nn_conv2d_add_nn_relu_cast_cast_left_shift_multiply_add_right_shift_cast_c_3441552496575213188__8_kernel0E4Conv[4096];
	ld.param.u64 	%rd24, [fused_nn_conv2d_add_nn_relu_cast_cast_left_shift_multiply_add_right_shift_cast_c_3441552496575213188__8_kernel0_param_0];
	ld.param.u64 	%rd25, [fused_nn_conv2d_add_nn_relu_cast_cast_left_shift_multiply_add_right_shift_cast_c_3441552496575213188__8_kernel0_param_1];
	cvta.to.global.u64 	%rd26, %rd24;
	cvta.to.global.u64 	%rd27, %rd25;
	mov.u32 	%r74, %tid.x;
	shl.b32 	%r75, %r74, 2;
	mov.u32 	%r1, %ctaid.z;
	cvt.u16.u32 	%rs1, %r1;
	shr.u16 	%rs2, %rs1, 2;
	mul.hi.u16 	%rs3, %rs2, 18725;
	shr.u16 	%rs4, %rs3, 1;
	mul.wide.u16 	%r76, %rs4, 28672;
	mul.lo.s16 	%rs5, %rs4, 28;
	sub.s16 	%rs6, %rs1, %rs5;
	shl.b16 	%rs7, %rs6, 9;
	cvt.u32.u16 	%r77, %rs7;
	shr.u32 	%r78, %r74, 2;
	and.b32  	%r79, %r75, 12;
	mad.lo.s32 	%r80, %r78, 802816, %r76;
	or.b32  	%r81, %r80, %r79;
	add.s32 	%r82, %r81, %r77;
	cvt.u64.u32 	%rd28, %r82;
	add.s64 	%rd29, %rd28, %rd26;
	add.s64 	%rd67, %rd29, 16;
	add.s64 	%rd66, %rd29, 17;
	add.s64 	%rd65, %rd29, 18;
	add.s64 	%rd64, %rd29, 19;
	mul.wide.u32 	%rd30, %r74, 16;
	add.s64 	%rd31, %rd30, %rd27;
	add.s64 	%rd63, %rd31, 16384;
	mov.b32 	%r249, 0;
	mov.u32 	%r83, _ZZ111fused_nn_conv2d_add_nn_relu_cast_cast_left_shift_multiply_add_right_shift_cast_c_3441552496575213188__8_kernel0E14compute_shared;
	add.s32 	%r84, %r83, %r75;
	shl.b32 	%r91, %r74, 4;
	mov.u32 	%r250, %r249;
	mov.u32 	%r251, %r249;
	mov.u32 	%r252, %r249;
	mov.u32 	%r253, %r249;
	mov.u32 	%r254, %r249;
	mov.u32 	%r255, %r249;
	mov.u32 	%r256, %r249;
	mov.u32 	%r257, %r249;
	mov.u32 	%r258, %r249;
	mov.u32 	%r259, %r249;
	mov.u32 	%r260, %r249;
	mov.u32 	%r261, %r249;
	mov.u32 	%r262, %r249;
	mov.u32 	%r263, %r249;
	mov.u32 	%r264, %r249;
	mov.u32 	%r265, %r249;
	mov.u32 	%r266, %r249;
	mov.u32 	%r267, %r249;
	mov.u32 	%r268, %r249;
	mov.u32 	%r269, %r249;
	mov.u32 	%r270, %r249;
	mov.u32 	%r271, %r249;
	mov.u32 	%r272, %r249;
	mov.u32 	%r273, %r249;
	mov.u32 	%r274, %r249;
	mov.u32 	%r275, %r249;
	mov.u32 	%r276, %r249;
	mov.u32 	%r277, %r249;
	mov.u32 	%r278, %r249;
	mov.u32 	%r279, %r249;
	mov.u32 	%r280, %r249;
	mov.u32 	%r281, %r249;
$L__BB10_1:
	ld.global.nc.u8 	%rs8, [%rd67+-16];
	cvt.u16.u8 	%rs9, %rs8;
	st.shared.u8 	[%r84], %rs9;
	ld.global.nc.u8 	%rs10, [%rd66+-16];
	cvt.u16.u8 	%rs11, %rs10;
	st.shared.u8 	[%r84+1], %rs11;
	ld.global.nc.u8 	%rs12, [%rd65+-16];
	cvt.u16.u8 	%rs13, %rs12;
	st.shared.u8 	[%r84+2], %rs13;
	ld.global.nc.u8 	%rs14, [%rd64+-16];
	cvt.u16.u8 	%rs15, %rs14;
	st.shared.u8 	[%r84+3], %rs15;
	ld.global.nc.u8 	%rs16, [%rd67];
	cvt.u16.u8 	%rs17, %rs16;
	st.shared.u8 	[%r84+128], %rs17;
	ld.global.nc.u8 	%rs18, [%rd66];
	cvt.u16.u8 	%rs19, %rs18;
	st.shared.u8 	[%r84+129], %rs19;
	ld.global.nc.u8 	%rs20, [%rd65];
	cvt.u16.u8 	%rs21, %rs20;
	st.shared.u8 	[%r84+130], %rs21;
	ld.global.nc.u8 	%rs22, [%rd64];
	cvt.u16.u8 	%rs23, %rs22;
	st.shared.u8 	[%r84+131], %rs23;
	bar.sync 	0;
	mov.b32 	%r85, 16;
	wmma.load.a.sync.aligned.row.m8n32k16.shared.s8 	{%r86}, [%r83], %r85;
	bar.sync 	0;
	ld.global.nc.v4.u32 	{%r87, %r88, %r89, %r90}, [%rd63+-16384];
	mov.u32 	%r92, _ZZ111fused_nn_conv2d_add_nn_relu_cast_cast_left_shift_multiply_add_right_shift_cast_c_3441552496575213188__8_kernel0E18placeholder_shared;
	add.s32 	%r93, %r92, %r91;
	st.shared.v4.u32 	[%r93], {%r87, %r88, %r89, %r90};
	ld.global.nc.v4.u32 	{%r94, %r95, %r96, %r97}, [%rd63+-8192];
	st.shared.v4.u32 	[%r93+512], {%r94, %r95, %r96, %r97};
	ld.global.nc.v4.u32 	{%r98, %r99, %r100, %r101}, [%rd63];
	st.shared.v4.u32 	[%r93+1024], {%r98, %r99, %r100, %r101};
	ld.global.nc.v4.u32 	{%r102, %r103, %r104, %r105}, [%rd63+8192];
	st.shared.v4.u32 	[%r93+1536], {%r102, %r103, %r104, %r105};
	bar.sync 	0;
	wmma.load.b.sync.aligned.col.m8n32k16.shared.s8 	{%r106, %r107, %r108, %r109}, [%r92], %r85;
	add.s32 	%r110, %r92, 512;
	wmma.load.b.sync.aligned.col.m8n32k16.shared.s8 	{%r111, %r112, %r113, %r114}, [%r110], %r85;
	add.s32 	%r115, %r92, 1024;
	wmma.load.b.sync.aligned.col.m8n32k16.shared.s8 	{%r116, %r117, %r118, %r119}, [%r115], %r85;
	add.s32 	%r120, %r92, 1536;
	wmma.load.b.sync.aligned.col.m8n32k16.shared.s8 	{%r121, %r122, %r123, %r124}, [%r120], %r85;
	wmma.mma.sync.aligned.row.col.m8n32k16.s32.s8.s8.s32 {%r125, %r126, %r127, %r128, %r129, %r130, %r131, %r132}, {%r86}, {%r106, %r107, %r108, %r109}, {%r264, %r263, %r262, %r261, %r260, %r259, %r258, %r257};
	wmma.mma.sync.aligned.row.col.m8n32k16.s32.s8.s8.s32 {%r133, %r134, %r135, %r136, %r137, %r138, %r139, %r140}, {%r86}, {%r111, %r112, %r113, %r114}, {%r256, %r255, %r254, %r253, %r252, %r251, %r250, %r249};
	wmma.mma.sync.aligned.row.col.m8n32k16.s32.s8.s8.s32 {%r141, %r142, %r143, %r144, %r145, %r146, %r147, %r148}, {%r86}, {%r116, %r117, %r118, %r119}, {%r265, %r266, %r267, %r268, %r269, %r270, %r271, %r272};
	wmma.mma.sync.aligned.row.col.m8n32k16.s32.s8.s8.s32 {%r149, %r150, %r151, %r152, %r153, %r154, %r155, %r156}, {%r86}, {%r121, %r122, %r123, %r124}, {%r273, %r274, %r275, %r276, %r277, %r278, %r279, %r280};
	add.s32 	%r157, %r83, 128;
	wmma.load.a.sync.aligned.row.m8n32k16.shared.s8 	{%r158}, [%r157], %r85;
	bar.sync 	0;
	ld.global.nc.v4.u32 	{%r159, %r160, %r161, %r162}, [%rd63+-15872];
	st.shared.v4.u32 	[%r93], {%r159, %r160, %r161, %r162};
	ld.global.nc.v4.u32 	{%r163, %r164, %r165, %r166}, [%rd63+-7680];
	st.shared.v4.u32 	[%r93+512], {%r163, %r164, %r165, %r166};
	ld.global.nc.v4.u32 	{%r167, %r168, %r169, %r170}, [%rd63+512];
	st.shared.v4.u32 	[%r93+1024], {%r167, %r168, %r169, %r170};
	ld.global.nc.v4.u32 	{%r171, %r172, %r173, %r174}, [%rd63+8704];
	st.shared.v4.u32 	[%r93+1536], {%r171, %r172, %r173, %r174};
	bar.sync 	0;
	wmma.load.b.sync.aligned.col.m8n32k16.shared.s8 	{%r175, %r176, %r177, %r178}, [%r92], %r85;
	wmma.load.b.sync.aligned.col.m8n32k16.shared.s8 	{%r179, %r180, %r181, %r182}, [%r110], %r85;
	wmma.load.b.sync.aligned.col.m8n32k16.shared.s8 	{%r183, %r184, %r185, %r186}, [%r115], %r85;
	wmma.load.b.sync.aligned.col.m8n32k16.shared.s8 	{%r187, %r188, %r189, %r190}, [%r120], %r85;
	wmma.mma.sync.aligned.row.col.m8n32k16.s32.s8.s8.s32 {%r264, %r263, %r262, %r261, %r260, %r259, %r258, %r257}, {%r158}, {%r175, %r176, %r177, %r178}, {%r125, %r126, %r127, %r128, %r129, %r130, %r131, %r132};
	wmma.mma.sync.aligned.row.col.m8n32k16.s32.s8.s8.s32 {%r256, %r255, %r254, %r253, %r252, %r251, %r250, %r249}, {%r158}, {%r179, %r180, %r181, %r182}, {%r133, %r134, %r135, %r136, %r137, %r138, %r139, %r140};
	wmma.mma.sync.aligned.row.col.m8n32k16.s32.s8.s8.s32 {%r265, %r266, %r267, %r268, %r269, %r270, %r271, %r272}, {%r158}, {%r183, %r184, %r185, %r186}, {%r141, %r142, %r143, %r144, %r145, %r146, %r147, %r148};
	wmma.mma.sync.aligned.row.col.m8n32k16.s32.s8.s8.s32 {%r273, %r274, %r275, %r276, %r277, %r278, %r279, %r280}, {%r158}, {%r187, %r188, %r189, %r190}, {%r149, %r150, %r151, %r152, %r153, %r154, %r155, %r156};
	add.s32 	%r281, %r281, 1;
	add.s64 	%rd67, %rd67, 32;
	add.s64 	%rd66, %rd66, 32;
	add.s64 	%rd65, %rd65, 32;
	add.s64 	%rd64, %rd64, 32;
	add.s64 	%rd63, %rd63, 1024;
	setp.ne.s32 	%p1, %r281, 8;
	@%p1 bra 	$L__BB10_1;
	ld.param.u64 	%rd62, [fused_nn_conv2d_add_nn_relu_cast_cast_left_shift_multiply_add_right_shift_cast_c_3441552496575213188__8_kernel0_param_3];
	ld.param.u64 	%rd61, [fused_nn_conv2d_add_nn_relu_cast_cast_left_shift_multiply_add_right_shift_cast_c_3441552496575213188__8_kernel0_param_2];
	mov.u32 	%r192, _ZZ111fused_nn_conv2d_add_nn_relu_cast_cast_left_shift_multiply_add_right_shift_cast_c_3441552496575213188__8_kernel0E4Conv;
	mov.b32 	%r193, 32;
	wmma.store.d.sync.aligned.row.m8n32k16.shared.s32 	[%r192], {%r264, %r263, %r262, %r261, %r260, %r259, %r258, %r257}, %r193;
	add.s32 	%r194, %r192, 1024;
	wmma.store.d.sync.aligned.row.m8n32k16.shared.s32 	[%r194], {%r256, %r255, %r254, %r253, %r252, %r251, %r250, %r249}, %r193;
	add.s32 	%r195, %r192, 2048;
	wmma.store.d.sync.aligned.row.m8n32k16.shared.s32 	[%r195], {%r265, %r266, %r267, %r268, %r269, %r270, %r271, %r272}, %r193;
	add.s32 	%r196, %r192, 3072;
	wmma.store.d.sync.aligned.row.m8n32k16.shared.s32 	[%r196], {%r273, %r274, %r275, %r276, %r277, %r278, %r279, %r280}, %r193;
	bar.sync 	0;
	shl.b32 	%r197, %r1, 7;
	add.s32 	%r70, %r192, %r75;
	mul.wide.u32 	%rd32, %r74, 4;
	cvta.to.global.u64 	%rd33, %rd62;
	add.s64 	%rd69, %rd33, %rd32;
	add.s32 	%r198, %r74, %r197;
	cvt.u64.u32 	%rd34, %r198;
	cvta.to.global.u64 	%rd35, %rd61;
	add.s64 	%rd36, %rd34, %rd35;
	add.s64 	%rd68, %rd36, 401408;
	mov.b32 	%r282, 512;
$L__BB10_3:
	ld.global.nc.u32 	%r199, [%rd69];
	add.s32 	%r200, %r70, %r282;
	ld.shared.u32 	%r201, [%r200+-512];
	add.s32 	%r202, %r199, %r201;
	max.s32 	%r203, %r202, 0;
	cvt.u64.u32 	%rd37, %r203;
	mad.lo.s64 	%rd38, %rd37, 19864223744, 1073741824;
	shr.u64 	%rd39, %rd38, 31;
	cvt.u32.u64 	%r204, %rd39;
	min.s32 	%r205, %r204, 127;
	max.s32 	%r206, %r205, -128;
	st.global.u8 	[%rd68+-401408], %r206;
	ld.shared.u32 	%r207, [%r200+-384];
	add.s32 	%r208, %r199, %r207;
	max.s32 	%r209, %r208, 0;
	cvt.u64.u32 	%rd40, %r209;
	mad.lo.s64 	%rd41, %rd40, 19864223744, 1073741824;
	shr.u64 	%rd42, %rd41, 31;
	cvt.u32.u64 	%r210, %rd42;
	min.s32 	%r211, %r210, 127;
	max.s32 	%r212, %r211, -128;
	st.global.u8 	[%rd68+-301056], %r212;
	ld.shared.u32 	%r213, [%r200+-256];
	add.s32 	%r214, %r199, %r213;
	max.s32 	%r215, %r214, 0;
	cvt.u64.u32 	%rd43, %r215;
	mad.lo.s64 	%rd44, %rd43, 19864223744, 1073741824;
	shr.u64 	%rd45, %rd44, 31;
	cvt.u32.u64 	%r216, %rd45;
	min.s32 	%r217, %r216, 127;
	max.s32 	%r218, %r217, -128;
	st.global.u8 	[%rd68+-200704], %r218;
	ld.shared.u32 	%r219, [%r200+-128];
	add.s32 	%r220, %r199, %r219;
	max.s32 	%r221, %r220, 0;
	cvt.u64.u32 	%rd46, %r221;
	mad.lo.s64 	%rd47, %rd46, 19864223744, 1073741824;
	shr.u64 	%rd48, %rd47, 31;
	cvt.u32.u64 	%r222, %rd48;
	min.s32 	%r223, %r222, 127;
	max.s32 	%r224, %r223, -128;
	st.global.u8 	[%rd68+-100352], %r224;
	ld.shared.u32 	%r225, [%r200];
	add.s32 	%r226, %r199, %r225;
	max.s32 	%r227, %r226, 0;
	cvt.u64.u32 	%rd49, %r227;
	mad.lo.s64 	%rd50, %rd49, 19864223744, 1073741824;
	shr.u64 	%rd51, %rd50, 31;
	cvt.u32.u64 	%r228, %rd51;
	min.s32 	%r229, %r228, 127;
	max.s32 	%r230, %r229, -128;
	st.global.u8 	[%rd68], %r230;
	ld.shared.u32 	%r231, [%r200+128];
	add.s32 	%r232, %r199, %r231;
	max.s32 	%r233, %r232, 0;
	cvt.u64.u32 	%rd52, %r233;
	mad.lo.s64 	%rd53, %rd52, 19864223744, 1073741824;
	shr.u64 	%rd54, %rd53, 31;
	cvt.u32.u64 	%r234, %rd54;
	min.s32 	%r235, %r234, 127;
	max.s32 	%r236, %r235, -128;
	st.global.u8 	[%rd68+100352], %r236;
	ld.shared.u32 	%r237, [%r200+256];
	add.s32 	%r238, %r199, %r237;
	max.s32 	%r239, %r238, 0;
	cvt.u64.u32 	%rd55, %r239;
	mad.lo.s64 	%rd56, %rd55, 19864223744, 1073741824;
	shr.u64 	%rd57, %rd56, 31;
	cvt.u32.u64 	%r240, %rd57;
	min.s32 	%r241, %r240, 127;
	max.s32 	%r242, %r241, -128;
	st.global.u8 	[%rd68+200704], %r242;
	ld.shared.u32 	%r243, [%r200+384];
	add.s32 	%r244, %r199, %r243;
	max.s32 	%r245, %r244, 0;
	cvt.u64.u32 	%rd58, %r245;
	mad.lo.s64 	%rd59, %rd58, 19864223744, 1073741824;
	shr.u64 	%rd60, %rd59, 31;
	cvt.u32.u64 	%r246, %rd60;
	min.s32 	%r247, %r246, 127;
	max.s32 	%r248, %r247, -128;
	st.global.u8 	[%rd68+301056], %r248;
	add.s32 	%r282, %r282, 1024;
	add.s64 	%rd69, %rd69, 128;
	add.s64 	%rd68, %rd68, 32;
	setp.ne.s32 	%p2, %r282, 4608;
	@%p2 bra 	$L__BB10_3;
	ret;

}
	// .globl	fused_nn_conv2d_add_nn_relu_cast_cast_left_shift_multiply_add_right_shift_cast_c_3441552496575213188__kernel0
.visible .entry fused_nn_conv2d_add_nn_relu_cast_cast_left_shift_multiply_add_right_shift_cast_c_3441552496575213188__kernel0(
	.param .u64 .ptr .align 1 fused_nn_conv2d_add_nn_relu_cast_cast_left_shift_multiply_add_right_shift_cast_c_3441552496575213188__kernel0_param_0,
	.param .u64 .ptr .align 1 fused_nn_conv2d_add_nn_relu_cast_cast_left_shift_multiply_add_right_shift_cast_c_3441552496575213188__kernel0_param_1
)
{
	.reg .pred 	%p<11>;
	.reg .b16 	%rs<5>;
	.reg .b32 	%r<20>;
	.reg .b64 	%rd<9>;

	ld.param.u64 	%rd3, [fused_nn_conv2d_add_nn_relu_cast_cast_left_shift_multiply_add_right_shift_cast_c_3441552496575213188__kernel0_param_0];
	ld.param.u64 	%rd4, [fused_nn_conv2d_add_nn_relu_cast_cast_left_shift_multiply_add_right_shift_cast_c_3441552496575213188__kernel0_param_1];
	cvta.to.global.u64 	%rd5, %rd3;
	cvta.to.global.u64 	%rd6, %rd4;
	mov.u32 	%r4, %ctaid.x;
	shl.b32 	%r6, %r4, 3;
	mov.u32 	%r7, %tid.x;
	shr.u32 	%r8, %r7, 7;
	or.b32  	%r1, %r6, %r8;
	shl.b32 	%r2, %r4, 6;
	shr.u32 	%r9, %r7, 4;
	shl.b32 	%r10, %r4, 10;
	or.b32  	%r11, %r10, %r7;
	and.b32  	%r12, %r9, 7;
	shl.b32 	%r13, %r4, 7;
	shr.u32 	%r14, %r7, 3;
	and.b32  	%r15, %r14, 112;
	and.b32  	%r16, %r7, 15;
	or.b32  	%r17, %r16, %r13;
	or.b32  	%r18, %r17, %r15;
	mad.lo.s32 	%r19, %r12, 41472, %r18;
	setp.gt.u32 	%p1, %r1, 2591;
	setp.gt.u32 	%p2, %r2, 20735;
	or.pred  	%p3, %p1, %p2;
	setp.gt.u32 	%p4, %r11, 331775;
	cvt.s64.s32 	%rd7, %r19;
	add.s64 	%rd1, %rd6, %rd7;
	cvt.u64.u32 	%rd8, %r11;
	add.s64 	%rd2, %rd5, %rd8;
	or.pred  	%p5, %p3, %p4;
	@%p5 bra 	$L__BB11_2;
	ld.global.nc.u8 	%rs1, [%rd1];
	cvt.u16.u8 	%rs2, %rs1;
	st.global.u8 	[%rd2], %rs2;
$L__BB11_2:
	setp.gt.u32 	%p6, %r1, 543;
	setp.gt.u32 	%p7, %r2, 4351;
	or.pred  	%p8, %p6, %p7;
	setp.gt.u32 	%p9, %r11, 69631;
	or.pred  	%p10, %p8, %p9;
	@%p10 bra 	$L__BB11_4;
	ld.global.nc.u8 	%rs3, [%rd1+32768];
	cvt.u16.u8 	%rs4, %rs3;
	st.global.u8 	[%rd2+262144], %rs4;
$L__BB11_4:
	ret;

}
	// .globl	fused_nn_conv2d_add_nn_relu_cast_cast_left_shift_multiply_add_right_shift_cast_c_3441552496575213188__4_kernel0
.visible .entry fused_nn_conv2d_add_nn_relu_cast_cast_left_shift_multiply_add_right_shift_cast_c_3441552496575213188__4_kernel0(
	.param .u64 .ptr .align 1 fused_nn_conv2d_add_nn_relu_cast_cast_left_shift_multiply_add_right_shift_cast_c_3441552496575213188__4_kernel0_param_0,
	.param .u64 .ptr .align 1 fused_nn_conv2d_add_nn_relu_cast_cast_left_shift_multiply_add_right_shift_cast_c_3441552496575213188__4_kernel0_param_1,
	.param .u64 .ptr .align 1 fused_nn_conv2d_add_nn_relu_cast_cast_left_shift_multiply_add_right_shift_cast_c_3441552496575213188__4_kernel0_param_2,
	.param .u64 .ptr .align 1 fused_nn_conv2d_add_nn_relu_cast_cast_left_shift_multiply_add_right_shift_cast_c_3441552496575213188__4_kernel0_param_3
)
{
	.reg .pred 	%p<3>;
	.reg .b16 	%rs<9>;
	.reg .b32 	%r<352>;
	.reg .b64 	%rd<69>;
	// demoted variable
	.shared .align 1 .b8 _ZZ111fused_nn_conv2d_add_nn_relu_cast_cast_left_shift_multiply_add_right_shift_cast_c_3441552496575213188__4_kernel0E14compute_shared[128];
	// demoted variable
	.shared .align 1 .b8 _ZZ111fused_nn_conv2d_add_nn_relu_cast_cast_left_shift_multiply_add_right_shift_cast_c_3441552496575213188__4_kernel0E18placeholder_shared[4096];
	// demoted variable
	.shared .align 4 .b8 _ZZ111fused_nn_conv2d_add_nn_relu_cast_cast_left_shift_multiply_add_right_shift_cast_c_3441552496575213188__4_kernel0E4Conv[8192];
	ld.param.u64 	%rd24, [fused_nn_conv2d_add_nn_relu_cast_cast_left_shift_multiply_add_right_shift_cast_c_3441552496575213188__4_kernel0_param_0];
	ld.param.u64 	%rd25, [fused_nn_conv2d_add_nn_relu_cast_cast_left_shift_multiply_add_right_shift_cast_c_3441552496575213188__4_kernel0_param_1];
	cvta.to.global.u64 	%rd26, %rd24;
	cvta.to.global.u64 	%rd27, %rd25;
	mov.u32 	%r137, %tid.x;
	shl.b32 	%r138, %r137, 2;
	mov.u32 	%r139, %ctaid.z;
	shl.b32 	%r140, %r139, 10;
	shr.u32 	%r141, %r137, 2;
	and.b32  	%r142, %r138, 12;
	mad.lo.s32 	%r143, %r141, 200704, %r140;
	or.b32  	%r144, %r143, %r142;
	cvt.u64.u32 	%rd28, %r144;
	add.s64 	%rd66, %rd26, %rd28;
	add.s64 	%rd65, %rd66, 1;
	add.s64 	%rd64, %rd66, 2;
	add.s64 	%rd63, %rd66, 3;
	mul.wide.u32 	%rd29, %r137, 16;
	add.s64 	%rd30, %rd29, %rd27;
	add.s64 	%rd62, %rd30, 131072;
	mov.b32 	%r286, 0;
	mov.u32 	%r145, _ZZ111fused_nn_conv2d_add_nn_relu_cast_cast_left_shift_multiply_add_right_shift_cast_c_3441552496575213188__4_kernel0E14compute_shared;
	add.s32 	%r146, %r145, %r138;
	shl.b32 	%r153, %r137, 4;
	mov.u32 	%r154, _ZZ111fused_nn_conv2d_add_nn_relu_cast_cast_left_shift_multiply_add_right_shift_cast_c_3441552496575213188__4_kernel0E18placeholder_shared;
	add.s32 	%r155, %r154, %r153;
	mov.u32 	%r287, %r286;
	mov.u32 	%r288, %r286;
	mov.u32 	%r289, %r286;
	mov.u32 	%r290, %r286;
	mov.u32 	%r291, %r286;
	mov.u32 	%r292, %r286;
	mov.u32 	%r293, %r286;
	mov.u32 	%r294, %r286;
	mov.u32 	%r295, %r286;
	mov.u32 	%r296, %r286;
	mov.u32 	%r297, %r286;
	mov.u32 	%r298, %r286;
	mov.u32 	%r299, %r286;
	mov.u32 	%r300, %r286;
	mov.u32 	%r301, %r286;
	mov.u32 	%r302, %r286;
	mov.u32 	%r303, %r286;
	mov.u32 	%r304, %r286;
	mov.u32 	%r305, %r286;
	mov.u32 	%r306, %r286;
	mov.u32 	%r307, %r286;
	mov.u32 	%r308, %r286;
	mov.u32 	%r309, %r286;
	mov.u32 	%r310, %r286;
	mov.u32 	%r311, %r286;
	mov.u32 	%r312, %r286;
	mov.u32 	%r313, %r286;
	mov.u32 	%r314, %r286;
	mov.u32 	%r315, %r286;
	mov.u32 	%r316, %r286;
	mov.u32 	%r317, %r286;
	mov.u32 	%r318, %r286;
	mov.u32 	%r319, %r286;
	mov.u32 	%r320, %r286;
	mov.u32 	%r321, %r286;
	mov.u32 	%r322, %r286;
	mov.u32 	%r323, %r286;
	mov.u32 	%r324, %r286;
	mov.u32 	%r325, %r286;
	mov.u32 	%r326, %r286;
	mov.u32 	%r327, %r286;
	mov.u32 	%r328, %r286;
	mov.u32 	%r329, %r286;
	mov.u32 	%r330, %r286;
	mov.u32 	%r331, %r286;
	mov.u32 	%r332, %r286;
	mov.u32 	%r333, %r286;
	mov.u32 	%r334, %r286;
	mov.u32 	%r335, %r286;
	mov.u32 	%r336, %r286;
	mov.u32 	%r337, %r286;
	mov.u32 	%r338, %r286;
	mov.u32 	%r339, %r286;
	mov.u32 	%r340, %r286;
	mov.u32 	%r341, %r286;
	mov.u32 	%r342, %r286;
	mov.u32 	%r343, %r286;
	mov.u32 	%r344, %r286;
	mov.u32 	%r345, %r286;
	mov.u32 	%r346, %r286;
	mov.u32 	%r347, %r286;
	mov.u32 	%r348, %r286;
	mov.u32 	%r349, %r286;
	mov.u32 	%r350, %r286;
$L__BB12_1:
	ld.global.nc.u8 	%rs1, [%rd66];
	cvt.u16.u8 	%rs2, %rs1;
	st.shared.u8 	[%r146], %rs2;
	ld.global.nc.u8 	%rs3, [%rd65];
	cvt.u16.u8 	%rs4, %rs3;
	st.shared.u8 	[%r146+1], %rs4;
	ld.global.nc.u8 	%rs5, [%rd64];
	cvt.u16.u8 	%rs6, %rs5;
	st.shared.u8 	[%r146+2], %rs6;
	ld.global.nc.u8 	%rs7, [%rd63];
	cvt.u16.u8 	%rs8, %rs7;
	st.shared.u8 	[%r146+3], %rs8;
	bar.sync 	0;
	mov.b32 	%r147, 16;
	wmma.load.a.sync.aligned.row.m8n32k16.shared.s8 	{%r148}, [%r145], %r147;
	ld.global.nc.v4.u32 	{%r149, %r150, %r151, %r152}, [%rd62+-131072];
	st.shared.v4.u32 	[%r155], {%r149, %r150, %r151, %r152};
	ld.global.nc.v4.u32 	{%r156, %r157, %r158, %r159}, [%rd62+-98304];
	st.shared.v4.u32 	[%r155+512], {%r156, %r157, %r158, %r159};
	ld.global.nc.v4.u32 	{%r160, %r161, %r162, %r163}, [%rd62+-65536];
	st.shared.v4.u32 	[%r155+1024], {%r160, %r161, %r162, %r163};
	ld.global.nc.v4.u32 	{%r164, %r165, %r166, %r167}, [%rd62+-32768];
	st.shared.v4.u32 	[%r155+1536], {%r164, %r165, %r166, %r167};
	ld.global.nc.v4.u32 	{%r168, %r169, %r170, %r171}, [%rd62];
	st.shared.v4.u32 	[%r155+2048], {%r168, %r169, %r170, %r171};
	ld.global.nc.v4.u32 	{%r172, %r173, %r174, %r175}, [%rd62+32768];
	st.shared.v4.u32 	[%r155+2560], {%r172, %r173, %r174, %r175};
	ld.global.nc.v4.u32 	{%r176, %r177, %r178, %r179}, [%rd62+65536];
	st.shared.v4.u32 	[%r155+3072], {%r176, %r177, %r178, %r179};
	ld.global.nc.v4.u32 	{%r180, %r181, %r182, %r183}, [%rd62+98304];
	st.shared.v4.u32 	[%r155+3584], {%r180, %r181, %r182, %r183};
	bar.sync 	0;
	wmma.load.b.sync.aligned.col.m8n32k16.shared.s8 	{%r184, %r185, %r186, %r187}, [%r154], %r147;
	add.s32 	%r188, %r154, 512;
	wmma.load.b.sync.aligned.col.m8n32k16.shared.s8 	{%r189, %r190, %r191, %r192}, [%r188], %r147;
	add.s32 	%r193, %r154, 1024;
	wmma.load.b.sync.aligned.col.m8n32k16.shared.s8 	{%r194, %r195, %r196, %r197}, [%r193], %r147;
	add.s32 	%r198, %r154, 1536;
	wmma.load.b.sync.aligned.col.m8n32k16.shared.s8 	{%r199, %r200, %r201, %r202}, [%r198], %r147;
	add.s32 	%r203, %r154, 2048;
	wmma.load.b.sync.aligned.col.m8n32k16.shared.s8 	{%r204, %r205, %r206, %r207}, [%r203], %r147;
	add.s32 	%r208, %r154, 2560;
	wmma.load.b.sync.aligned.col.m8n32k16.shared.s8 	{%r209, %r210, %r211, %r212}, [%r208], %r147;
	add.s32 	%r213, %r154, 3072;
	wmma.load.b.sync.aligned.col.m8n32k16.shared.s8 	{%r214, %r215, %r216, %r217}, [%r213], %r147;
	add.s32 	%r218, %r154, 3584;
	wmma.load.b.sync.aligned.col.m8n32k16.shared.s8 	{%r219, %r220, %r221, %r222}, [%r218], %r147;
	wmma.mma.sync.aligned.row.col.m8n32k16.s32.s8.s8.s32 {%r317, %r316, %r315, %r314, %r313, %r312, %r311, %r310}, {%r148}, {%r184, %r185, %r186, %r187}, {%r317, %r316, %r315, %r314, %r313, %r312, %r311, %r310};
	wmma.mma.sync.aligned.row.col.m8n32k16.s32.s8.s8.s32 {%r309, %r308, %r307, %r306, %r305, %r304, %r303, %r302}, {%r148}, {%r189, %r190, %r191, %r192}, {%r309, %r308, %r307, %r306, %r305, %r304, %r303, %r302};
	wmma.mma.sync.aligned.row.col.m8n32k16.s32.s8.s8.s32 {%r301, %r300, %r299, %r298, %r297, %r296, %r295, %r294}, {%r148}, {%r194, %r195, %r196, %r197}, {%r301, %r300, %r299, %r298, %r297, %r296, %r295, %r294};
	wmma.mma.sync.aligned.row.col.m8n32k16.s32.s8.s8.s32 {%r293, %r292, %r291, %r290, %r289, %r288, %r287, %r286}, {%r148}, {%r199, %r200, %r201, %r202}, {%r293, %r292, %r291, %r290, %r289, %r288, %r287, %r286};
	wmma.mma.sync.aligned.row.col.m8n32k16.s32.s8.s8.s32 {%r318, %r319, %r320, %r321, %r322, %r323, %r324, %r325}, {%r148}, {%r204, %r205, %r206, %r207}, {%r318, %r319, %r320, %r321, %r322, %r323, %r324, %r325};
	wmma.mma.sync.aligned.row.col.m8n32k16.s32.s8.s8.s32 {%r326, %r327, %r328, %r329, %r330, %r331, %r332, %r333}, {%r148}, {%r209, %r210, %r211, %r212}, {%r326, %r327, %r328, %r329, %r330, %r331, %r332, %r333};
	wmma.mma.sync.aligned.row.col.m8n32k16.s32.s8.s8.s32 {%r334, %r335, %r336, %r337, %r338, %r339, %r340, %r341}, {%r148}, {%r214, %r215, %r216, %r217}, {%r334, %r335, %r336, %r337, %r338, %r339, %r340, %r341};
	wmma.mma.sync.aligned.row.col.m8n32k16.s32.s8.s8.s32 {%r342, %r343, %r344, %r345, %r346, %r347, %r348, %r349}, {%r148}, {%r219, %r220, %r221, %r222}, {%r342, %r343, %r344, %r345, %r346, %r347, %r348, %r349};
	add.s32 	%r350, %r350, 1;
	add.s64 	%rd66, %rd66, 16;
	add.s64 	%rd65, %rd65, 16;
	add.s64 	%rd64, %rd64, 16;
	add.s64 	%rd63, %rd63, 16;
	add.s64 	%rd62, %rd62, 512;
	setp.ne.s32 	%p1, %r350, 64;
	@%p1 bra 	$L__BB12_1;
	ld.param.u64 	%rd61, [fused_nn_conv2d_add_nn_relu_cast_cast_left_shift_multiply_add_right_shift_cast_c_3441552496575213188__4_kernel0_param_3];
	ld.param.u64 	%rd60, [fused_nn_conv2d_add_nn_relu_cast_cast_left_shift_multiply_add_right_shift_cast_c_3441552496575213188__4_kernel0_param_2];
	mov.u32 	%r224, _ZZ111fused_nn_conv2d_add_nn_relu_cast_cast_left_shift_multiply_add_right_shift_cast_c_3441552496575213188__4_kernel0E4Conv;
	mov.b32 	%r225, 32;
	wmma.store.d.sync.aligned.row.m8n32k16.shared.s32 	[%r224], {%r317, %r316, %r315, %r314, %r313, %r312, %r311, %r310}, %r225;
	add.s32 	%r226, %r224, 1024;
	wmma.store.d.sync.aligned.row.m8n32k16.shared.s32 	[%r226], {%r309, %r308, %r307, %r306, %r305, %r304, %r303, %r302}, %r225;
	add.s32 	%r227, %r224, 2048;
	wmma.store.d.sync.aligned.row.m8n32k16.shared.s32 	[%r227], {%r301, %r300, %r299, %r298, %r297, %r296, %r295, %r294}, %r225;
	add.s32 	%r228, %r224, 3072;
	wmma.store.d.sync.aligned.row.m8n32k16.shared.s32 	[%r228], {%r293, %r292, %r291, %r290, %r289, %r288, %r287, %r286}, %r225;
	add.s32 	%r229, %r224, 4096;
	wmma.store.d.sync.aligned.row.m8n32k16.shared.s32 	[%r229], {%r318, %r319, %r320, %r321, %r322, %r323, %r324, %r325}, %r225;
	add.s32 	%r230, %r224, 5120;
	wmma.store.d.sync.aligned.row.m8n32k16.shared.s32 	[%r230], {%r326, %r327, %r328, %r329, %r330, %r331, %r332, %r333}, %r225;
	add.s32 	%r231, %r224, 6144;
	wmma.store.d.sync.aligned.row.m8n32k16.shared.s32 	[%r231], {%r334, %r335, %r336, %r337, %r338, %r339, %r340, %r341}, %r225;
	add.s32 	%r232, %r224, 7168;
	wmma.store.d.sync.aligned.row.m8n32k16.shared.s32 	[%r232], {%r342, %r343, %r344, %r345, %r346, %r347, %r348, %r349}, %r225;
	bar.sync 	0;
	mov.u32 	%r233, %ctaid.z;
	shl.b32 	%r234, %r233, 8;
	add.s32 	%r133, %r224, %r138;
	mul.wide.u32 	%rd31, %r137, 4;
	cvta.to.global.u64 	%rd32, %rd61;
	add.s64 	%rd68, %rd32, %rd31;
	add.s32 	%r235, %r137, %r234;
	cvt.u64.u32 	%rd33, %r235;
	cvta.to.global.u64 	%rd34, %rd60;
	add.s64 	%rd35, %rd33, %rd34;
	add.s64 	%rd67, %rd35, 200704;
	mov.b32 	%r351, 512;
$L__BB12_3:
	ld.global.nc.u32 	%r236, [%rd68];
	add.s32 	%r237, %r133, %r351;
	ld.shared.u32 	%r238, [%r237+-512];
	add.s32 	%r239, %r236, %r238;
	max.s32 	%r240, %r239, 0;
	cvt.u64.u32 	%rd36, %r240;
	mad.lo.s64 	%rd37, %rd36, 19864223744, 1073741824;
	shr.u64 	%rd38, %rd37, 31;
	cvt.u32.u64 	%r241, %rd38;
	min.s32 	%r242, %r241, 127;
	max.s32 	%r243, %r242, -128;
	st.global.u8 	[%rd67+-200704], %r243;
	ld.shared.u32 	%r244, [%r237+-384];
	add.s32 	%r245, %r236, %r244;
	max.s32 	%r246, %r245, 0;
	cvt.u64.u32 	%rd39, %r246;
	mad.lo.s64 	%rd40, %rd39, 19864223744, 1073741824;
	shr.u64 	%rd41, %rd40, 31;
	cvt.u32.u64 	%r247, %rd41;
	min.s32 	%r248, %r247, 127;
	max.s32 	%r249, %r248, -128;
	st.global.u8 	[%rd67+-150528], %r249;
	ld.shared.u32 	%r250, [%r237+-256];
	add.s32 	%r251, %r236, %r250;
	max.s32 	%r252, %r251, 0;
	cvt.u64.u32 	%rd42, %r252;
	mad.lo.s64 	%rd43, %rd42, 19864223744, 1073741824;
	shr.u64 	%rd44, %rd43, 31;
	cvt.u32.u64 	%r253, %rd44;
	min.s32 	%r254, %r253, 127;
	max.s32 	%r255, %r254, -128;
	st.global.u8 	[%rd67+-100352], %r255;
	ld.shared.u32 	%r256, [%r237+-128];
	add.s32 	%r257, %r236, %r256;
	max.s32 	%r258, %r257, 0;
	cvt.u64.u32 	%rd45, %r258;
	mad.lo.s64 	%rd46, %rd45, 19864223744, 1073741824;
	shr.u64 	%rd47, %rd46, 31;
	cvt.u32.u64 	%r259, %rd47;
	min.s32 	%r260, %r259, 127;
	max.s32 	%r261, %r260, -128;
	st.global.u8 	[%rd67+-50176], %r261;
	ld.shared.u32 	%r262, [%r237];
	add.s32 	%r263, %r236, %r262;
	max.s32 	%r264, %r263, 0;
	cvt.u64.u32 	%rd48, %r264;
	mad.lo.s64 	%rd49, %rd48, 19864223744, 1073741824;
	shr.u64 	%rd50, %rd49, 31;
	cvt.u32.u64 	%r265, %rd50;
	min.s32 	%r266, %r265, 127;
	max.s32 	%r267, %r266, -128;
	st.global.u8 	[%rd67], %r267;
	ld.shared.u32 	%r268, [%r237+128];
	add.s32 	%r269, %r236, %r268;
	max.s32 	%r270, %r269, 0;
	cvt.u64.u32 	%rd51, %r270;
	mad.lo.s64 	%rd52, %rd51, 19864223744, 1073741824;
	shr.u64 	%rd53, %rd52, 31;
	cvt.u32.u64 	%r271, %rd53;
	min.s32 	%r272, %r271, 127;
	max.s32 	%r273, %r272, -128;
	st.global.u8 	[%rd67+50176], %r273;
	ld.shared.u32 	%r274, [%r237+256];
	add.s32 	%r275, %r236, %r274;
	max.s32 	%r276, %r275, 0;
	cvt.u64.u32 	%rd54, %r276;
	mad.lo.s64 	%rd55, %rd54, 19864223744, 1073741824;
	shr.u64 	%rd56, %rd55, 31;
	cvt.u32.u64 	%r277, %rd56;
	min.s32 	%r278, %r277, 127;
	max.s32 	%r279, %r278, -128;
	st.global.u8 	[%rd67+100352], %r279;
	ld.shared.u32 	%r280, [%r237+384];
	add.s32 	%r281, %r236, %r280;
	max.s32 	%r282, %r281, 0;
	cvt.u64.u32 	%rd57, %r282;
	mad.lo.s64 	%rd58, %rd57, 19864223744, 1073741824;
	shr.u64 	%rd59, %rd58, 31;
	cvt.u32.u64 	%r283, %rd59;
	min.s32 	%r284, %r283, 127;
	max.s32 	%r285, %r284, -128;
	st.global.u8 	[%rd67+150528], %r285;
	add.s32 	%r351, %r351, 1024;
	add.s64 	%rd68, %rd68, 128;
	add.s64 	%rd67, %rd67, 32;
	setp.ne.s32 	%p2, %r351, 8704;
	@%p2 bra 	$L__BB12_3;
	ret;

}
	// .globl	fused_nn_pad_3_kernel0
.visible .entry fused_nn_pad_3_kernel0(
	.param .u64 .ptr .align 1 fused_nn_pad_3_kernel0_param_0,
	.param .u64 .ptr .align 1 fused_nn_pad_3_kernel0_param_1
)
{
	.reg .pred 	%p<30>;
	.reg .b16 	%rs<175>;
	.reg .b32 	%r<53>;
	.reg .b64 	%rd<21>;

	ld.param.u64 	%rd3, [fused_nn_pad_3_kernel0_param_0];
	ld.param.u64 	%rd4, [fused_nn_pad_3_kernel0_param_1];
	cvta.to.global.u64 	%rd5, %rd3;
	cvta.to.global.u64 	%rd1, %rd4;
	mov.u32 	%r4, %ctaid.x;
	shl.b32 	%r5, %r4, 4;
	mov.u32 	%r6, %tid.x;
	shr.u32 	%r7, %r6, 6;
	or.b32  	%r1, %r7, %r5;
	shl.b32 	%r8, %r4, 10;
	or.b32  	%r9, %r8, %r6;
	and.b32  	%r10, %r6, 63;
	or.b32  	%r3, %r10, -3648;
	setp.gt.u32 	%p1, %r1, 26911;
	setp.gt.u32 	%p2, %r9, 1722367;
	cvt.u64.u32 	%rd6, %r9;
	add.s64 	%rd2, %rd5, %rd6;
	or.pred  	%p3, %p1, %p2;
	@%p3 bra 	$L__BB13_5;
	cvt.u16.u32 	%rs1, %r1;
	shr.u16 	%rs37, %rs1, 2;
	mul.hi.u16 	%rs38, %rs37, 9975;
	shr.u16 	%rs39, %rs38, 7;
	mul.lo.s16 	%rs40, %rs39, 3364;
	sub.s16 	%rs2, %rs1, %rs40;
	add.s16 	%rs41, %rs2, -58;
	setp.gt.u16 	%p4, %rs41, 3247;
	mov.b16 	%rs168, 0;
	@%p4 bra 	$L__BB13_4;
	mul.hi.u16 	%rs43, %rs1, 18079;
	shr.u16 	%rs44, %rs43, 4;
	mul.lo.s16 	%rs45, %rs44, 58;
	sub.s16 	%rs3, %rs1, %rs45;
	add.s16 	%rs46, %rs3, -1;
	setp.gt.u16 	%p5, %rs46, 55;
	@%p5 bra 	$L__BB13_4;
	cvt.u32.u16 	%r11, %rs39;
	mul.hi.u16 	%rs50, %rs2, 18079;
	shr.u16 	%rs51, %rs50, 4;
	mul.wide.u16 	%r12, %rs51, 3584;
	shl.b16 	%rs52, %rs3, 6;
	cvt.u32.u16 	%r13, %rs52;
	mad.lo.s32 	%r14, %r11, 200704, %r3;
	add.s32 	%r15, %r14, %r13;
	add.s32 	%r16, %r15, %r12;
	cvt.u64.u32 	%rd7, %r16;
	add.s64 	%rd8, %rd1, %rd7;
	ld.global.nc.u8 	%rs53, [%rd8];
	cvt.u16.u8 	%rs168, %rs53;
$L__BB13_4:
	st.global.u8 	[%rd2], %rs168;
$L__BB13_5:
	setp.gt.u32 	%p6, %r1, 22815;
	@%p6 bra 	$L__BB13_11;
	setp.gt.u32 	%p7, %r9, 1460223;
	@%p7 bra 	$L__BB13_11;
	cvt.u16.u32 	%rs55, %r1;
	add.s16 	%rs6, %rs55, 4096;
	shr.u16 	%rs56, %rs6, 2;
	mul.hi.u16 	%rs57, %rs56, 9975;
	shr.u16 	%rs58, %rs57, 7;
	mul.lo.s16 	%rs59, %rs58, 3364;
	sub.s16 	%rs7, %rs6, %rs59;
	add.s16 	%rs60, %rs7, -58;
	setp.gt.u16 	%p8, %rs60, 3247;
	mov.b16 	%rs169, 0;
	@%p8 bra 	$L__BB13_10;
	mul.hi.u16 	%rs62, %rs6, 18079;
	shr.u16 	%rs63, %rs62, 4;
	mul.lo.s16 	%rs64, %rs63, 58;
	sub.s16 	%rs8, %rs6, %rs64;
	add.s16 	%rs65, %rs8, -1;
	setp.gt.u16 	%p9, %rs65, 55;
	@%p9 bra 	$L__BB13_10;
	cvt.u32.u16 	%r17, %rs58;
	mul.hi.u16 	%rs69, %rs7, 18079;
	shr.u16 	%rs70, %rs69, 4;
	mul.wide.u16 	%r18, %rs70, 3584;
	shl.b16 	%rs71, %rs8, 6;
	cvt.u32.u16 	%r19, %rs71;
	mad.lo.s32 	%r20, %r17, 200704, %r3;
	add.s32 	%r21, %r20, %r19;
	add.s32 	%r22, %r21, %r18;
	cvt.u64.u32 	%rd9, %r22;
	add.s64 	%rd10, %rd1, %rd9;
	ld.global.nc.u8 	%rs72, [%rd10];
	cvt.u16.u8 	%rs169, %rs72;
$L__BB13_10:
	st.global.u8 	[%rd2+262144], %rs169;
$L__BB13_11:
	setp.gt.u32 	%p10, %r1, 18719;
	@%p10 bra 	$L__BB13_17;
	setp.gt.u32 	%p11, %r9, 1198079;
	@%p11 bra 	$L__BB13_17;
	cvt.u16.u32 	%rs74, %r1;
	add.s16 	%rs11, %rs74, 8192;
	shr.u16 	%rs75, %rs11, 2;
	mul.hi.u16 	%rs76, %rs75, 9975;
	shr.u16 	%rs77, %rs76, 7;
	mul.lo.s16 	%rs78, %rs77, 3364;
	sub.s16 	%rs12, %rs11, %rs78;
	add.s16 	%rs79, %rs12, -58;
	setp.gt.u16 	%p12, %rs79, 3247;
	mov.b16 	%rs170, 0;
	@%p12 bra 	$L__BB13_16;
	mul.hi.u16 	%rs81, %rs11, 18079;
	shr.u16 	%rs82, %rs81, 4;
	mul.lo.s16 	%rs83, %rs82, 58;
	sub.s16 	%rs13, %rs11, %rs83;
	add.s16 	%rs84, %rs13, -1;
	setp.gt.u16 	%p13, %rs84, 55;
	@%p13 bra 	$L__BB13_16;
	cvt.u32.u16 	%r23, %rs77;
	mul.hi.u16 	%rs88, %rs12, 18079;
	shr.u16 	%rs89, %rs88, 4;
	mul.wide.u16 	%r24, %rs89, 3584;
	shl.b16 	%rs90, %rs13, 6;
	cvt.u32.u16 	%r25, %rs90;
	mad.lo.s32 	%r26, %r23, 200704, %r3;
	add.s32 	%r27, %r26, %r25;
	add.s32 	%r28, %r27, %r24;
	cvt.u64.u32 	%rd11, %r28;
	add.s64 	%rd12, %rd1, %rd11;
	ld.global.nc.u8 	%rs91, [%rd12];
	cvt.u16.u8 	%rs170, %rs91;
$L__BB13_16:
	st.global.u8 	[%rd2+524288], %rs170;
$L__BB13_17:
	setp.gt.u32 	%p14, %r1, 14623;
	@%p14 bra 	$L__BB13_23;
	setp.gt.u32 	%p15, %r9, 935935;
	@%p15 bra 	$L__BB13_23;
	cvt.u16.u32 	%rs93, %r1;
	add.s16 	%rs16, %rs93, 12288;
	shr.u16 	%rs94, %rs16, 2;
	mul.hi.u16 	%rs95, %rs94, 9975;
	shr.u16 	%rs96, %rs95, 7;
	mul.lo.s16 	%rs97, %rs96, 3364;
	sub.s16 	%rs17, %rs16, %rs97;
	add.s16 	%rs98, %rs17, -58;
	setp.gt.u16 	%p16, %rs98, 3247;
	mov.b16 	%rs171, 0;
	@%p16 bra 	$L__BB13_22;
	mul.hi.u16 	%rs100, %rs16, 18079;
	shr.u16 	%rs101, %rs100, 4;
	mul.lo.s16 	%rs102, %rs101, 58;
	sub.s16 	%rs18, %rs16, %rs102;
	add.s16 	%rs103, %rs18, -1;
	setp.gt.u16 	%p17, %rs103, 55;
	@%p17 bra 	$L__BB13_22;
	cvt.u32.u16 	%r29, %rs96;
	mul.hi.u16 	%rs107, %rs17, 18079;
	shr.u16 	%rs108, %rs107, 4;
	mul.wide.u16 	%r30, %rs108, 3584;
	shl.b16 	%rs109, %rs18, 6;
	cvt.u32.u16 	%r31, %rs109;
	mad.lo.s32 	%r32, %r29, 200704, %r3;
	add.s32 	%r33, %r32, %r31;
	add.s32 	%r34, %r33, %r30;
	cvt.u64.u32 	%rd13, %r34;
	add.s64 	%rd14, %rd1, %rd13;
	ld.global.nc.u8 	%rs110, [%rd14];
	cvt.u16.u8 	%rs171, %rs110;
$L__BB13_22:
	st.global.u8 	[%rd2+786432], %rs171;
$L__BB13_23:
	setp.gt.u32 	%p18, %r1, 10527;
	@%p18 bra 	$L__BB13_29;
	setp.gt.u32 	%p19, %r9, 673791;
	@%p19 bra 	$L__BB13_29;
	cvt.u16.u32 	%rs112, %r1;
	add.s16 	%rs21, %rs112, 16384;
	shr.u16 	%rs113, %rs21, 2;
	mul.hi.u16 	%rs114, %rs113, 9975;
	shr.u16 	%rs115, %rs114, 7;
	mul.lo.s16 	%rs116, %rs115, 3364;
	sub.s16 	%rs22, %rs21, %rs116;
	add.s16 	%rs117, %rs22, -58;
	setp.gt.u16 	%p20, %rs117, 3247;
	mov.b16 	%rs172, 0;
	@%p20 bra 	$L__BB13_28;
	mul.hi.u16 	%rs119, %rs21, 18079;
	shr.u16 	%rs120, %rs119, 4;
	mul.lo.s16 	%rs121, %rs120, 58;
	sub.s16 	%rs23, %rs21, %rs121;
	add.s16 	%rs122, %rs23, -1;
	setp.gt.u16 	%p21, %rs122, 55;
	@%p21 bra 	$L__BB13_28;
	cvt.u32.u16 	%r35, %rs115;
	mul.hi.u16 	%rs126, %rs22, 18079;
	shr.u16 	%rs127, %rs126, 4;
	mul.wide.u16 	%r36, %rs127, 3584;
	shl.b16 	%rs128, %rs23, 6;
	cvt.u32.u16 	%r37, %rs128;
	mad.lo.s32 	%r38, %r35, 200704, %r3;
	add.s32 	%r39, %r38, %r37;
	add.s32 	%r40, %r39, %r36;
	cvt.u64.u32 	%rd15, %r40;
	add.s64 	%rd16, %rd1, %rd15;
	ld.global.nc.u8 	%rs129, [%rd16];
	cvt.u16.u8 	%rs172, %rs129;
$L__BB13_28:
	st.global.u8 	[%rd2+1048576], %rs172;
$L__BB13_29:
	setp.gt.u32 	%p22, %r1, 6431;
	@%p22 bra 	$L__BB13_35;
	setp.gt.u32 	%p23, %r9, 411647;
	@%p23 bra 	$L__BB13_35;
	cvt.u16.u32 	%rs131, %r1;
	add.s16 	%rs26, %rs131, 20480;
	shr.u16 	%rs132, %rs26, 2;
	mul.hi.u16 	%rs133, %rs132, 9975;
	shr.u16 	%rs134, %rs133, 7;
	mul.lo.s16 	%rs135, %rs134, 3364;
	sub.s16 	%rs27, %rs26, %rs135;
	add.s16 	%rs136, %rs27, -58;
	setp.gt.u16 	%p24, %rs136, 3247;
	mov.b16 	%rs173, 0;
	@%p24 bra 	$L__BB13_34;
	mul.hi.u16 	%rs138, %rs26, 18079;
	shr.u16 	%rs139, %rs138, 4;
	mul.lo.s16 	%rs140, %rs139, 58;
	sub.s16 	%rs28, %rs26, %rs140;
	add.s16 	%rs141, %rs28, -1;
	setp.gt.u16 	%p25, %rs141, 55;
	@%p25 bra 	$L__BB13_34;
	cvt.u32.u16 	%r41, %rs134;
	mul.hi.u16 	%rs145, %rs27, 18079;
	shr.u16 	%rs146, %rs145, 4;
	mul.wide.u16 	%r42, %rs146, 3584;
	shl.b16 	%rs147, %rs28, 6;
	cvt.u32.u16 	%r43, %rs147;
	mad.lo.s32 	%r44, %r41, 200704, %r3;
	add.s32 	%r45, %r44, %r43;
	add.s32 	%r46, %r45, %r42;
	cvt.u64.u32 	%rd17, %r46;
	add.s64 	%rd18, %rd1, %rd17;
	ld.global.nc.u8 	%rs148, [%rd18];
	cvt.u16.u8 	%rs173, %rs148;
$L__BB13_34:
	st.global.u8 	[%rd2+1310720], %rs173;
$L__BB13_35:
	setp.gt.u32 	%p26, %r1, 2335;
	@%p26 bra 	$L__BB13_41;
	setp.gt.u32 	%p27, %r9, 149503;
	@%p27 bra 	$L__BB13_41;
	cvt.u16.u32 	%rs150, %r1;
	add.s16 	%rs31, %rs150, 24576;
	shr.u16 	%rs151, %rs31, 2;
	mul.hi.u16 	%rs152, %rs151, 9975;
	shr.u16 	%rs153, %rs152, 7;
	mul.lo.s16 	%rs154, %rs153, 3364;
	sub.s16 	%rs32, %rs31, %rs154;
	add.s16 	%rs155, %rs32, -58;
	setp.gt.u16 	%p28, %rs155, 3247;
	mov.b16 	%rs174, 0;
	@%p28 bra 	$L__BB13_40;
	mul.hi.u16 	%rs157, %rs31, 18079;
	shr.u16 	%rs158, %rs157, 4;
	mul.lo.s16 	%rs159, %rs158, 58;
	sub.s16 	%rs33, %rs31, %rs159;
	add.s16 	%rs160, %rs33, -1;
	setp.gt.u16 	%p29, %rs160, 55;
	@%p29 bra 	$L__BB13_40;
	cvt.u32.u16 	%r47, %rs153;
	mul.hi.u16 	%rs164, %rs32, 18079;
	shr.u16 	%rs165, %rs164, 4;
	mul.wide.u16 	%r48, %rs165, 3584;
	shl.b16 	%rs166, %rs33, 6;
	cvt.u32.u16 	%r49, %rs166;
	mad.lo.s32 	%r50, %r47, 200704, %r3;
	add.s32 	%r51, %r50, %r49;
	add.s32 	%r52, %r51, %r48;
	cvt.u64.u32 	%rd19, %r52;
	add.s64 	%rd20, %rd1, %rd19;
	ld.global.nc.u8 	%rs167, [%rd20];
	cvt.u16.u8 	%rs174, %rs167;
$L__BB13_40:
	st.global.u8 	[%rd2+1572864], %rs174;
$L__BB13_41:
	ret;

}
	// .globl	fused_nn_max_pool2d_cast_cast_left_shift_multiply_add_right_shift_cast_clip_cast_kernel0
.visible .entry fused_nn_max_pool2d_cast_cast_left_shift_multiply_add_right_shift_cast_clip_cast_kernel0(
	.param .u64 .ptr .align 1 fused_nn_max_pool2d_cast_cast_left_shift_multiply_add_right_shift_cast_clip_cast_kernel0_param_0,
	.param .u64 .ptr .align 1 fused_nn_max_pool2d_cast_cast_left_shift_multiply_add_right_shift_cast_clip_cast_kernel0_param_1
)
{
	.reg .pred 	%p<8>;
	.reg .b32 	%r<33>;
	.reg .b64 	%rd<43>;

	ld.param.u64 	%rd17, [fused_nn_max_pool2d_cast_cast_left_shift_multiply_add_right_shift_cast_clip_cast_kernel0_param_0];
	ld.param.u64 	%rd15, [fused_nn_max_pool2d_cast_cast_left_shift_multiply_add_right_shift_cast_clip_cast_kernel0_param_1];
	cvta.to.global.u64 	%rd18, %rd17;
	mov.u32 	%r1, %ctaid.x;
	shl.b32 	%r5, %r1, 4;
	mov.u32 	%r2, %tid.x;
	shr.u32 	%r6, %r2, 6;
	or.b32  	%r7, %r5, %r6;
	mul.hi.u32 	%r8, %r7, -1840700269;
	shr.u32 	%r9, %r8, 5;
	mul.lo.s32 	%r10, %r9, 56;
	sub.s32 	%r3, %r7, %r10;
	mul.lo.s32 	%r11, %r9, 14336;
	shl.b32 	%r12, %r3, 7;
	and.b32  	%r13, %r2, 63;
	mul.hi.u32 	%r14, %r7, 1402438301;
	shr.u32 	%r15, %r14, 10;
	mul.lo.s32 	%r16, %r15, 3136;
	sub.s32 	%r4, %r7, %r16;
	setp.lt.u32 	%p1, %r4, 56;
	setp.eq.s32 	%p2, %r3, 0;
	or.pred  	%p3, %p1, %p2;
	or.b32  	%r17, %r13, %r11;
	add.s32 	%r18, %r17, %r12;
	mul.wide.u32 	%rd19, %r18, 4;
	add.s64 	%rd1, %rd18, %rd19;
	mov.b64 	%rd38, -2147483648;
	@%p3 bra 	$L__BB14_2;
	ld.global.nc.u32 	%r19, [%rd1+-28928];
	cvt.s64.s32 	%rd38, %r19;
$L__BB14_2:
	setp.lt.u32 	%p4, %r4, 56;
	mov.b64 	%rd39, -2147483648;
	@%p4 bra 	$L__BB14_4;
	ld.global.nc.u32 	%r20, [%rd1+-28672];
	cvt.s64.s32 	%rd39, %r20;
$L__BB14_4:
	setp.lt.u32 	%p5, %r4, 56;
	max.s64 	%rd6, %rd38, %rd39;
	mov.b64 	%rd40, -2147483648;
	@%p5 bra 	$L__BB14_6;
	ld.global.nc.u32 	%r21, [%rd1+-28416];
	cvt.s64.s32 	%rd40, %r21;
$L__BB14_6:
	setp.eq.s32 	%p6, %r3, 0;
	max.s64 	%rd9, %rd6, %rd40;
	mov.b64 	%rd41, -2147483648;
	@%p6 bra 	$L__BB14_8;
	ld.global.nc.u32 	%r22, [%rd1+-256];
	cvt.s64.s32 	%rd41, %r22;
$L__BB14_8:
	setp.eq.s32 	%p7, %r3, 0;
	max.s64 	%rd24, %rd9, %rd41;
	ld.global.nc.u32 	%r23, [%rd1];
	cvt.s64.s32 	%rd25, %r23;
	max.s64 	%rd26, %rd24, %rd25;
	ld.global.nc.u32 	%r24, [%rd1+256];
	cvt.s64.s32 	%rd27, %r24;
	max.s64 	%rd12, %rd26, %rd27;
	mov.b64 	%rd42, -2147483648;
	@%p7 bra 	$L__BB14_10;
	ld.global.nc.u32 	%r25, [%rd1+28416];
	cvt.s64.s32 	%rd42, %r25;
$L__BB14_10:
	max.s64 	%rd28, %rd12, %rd42;
	ld.global.nc.u32 	%r26, [%rd1+28672];
	cvt.s64.s32 	%rd29, %r26;
	max.s64 	%rd30, %rd28, %rd29;
	ld.global.nc.u32 	%r27, [%rd1+28928];
	cvt.s64.s32 	%rd31, %r27;
	max.s64 	%rd32, %rd30, %rd31;
	cvta.to.global.u64 	%rd33, %rd15;
	mad.lo.s64 	%rd34, %rd32, 17448304640, 1073741824;
	shr.u64 	%rd35, %rd34, 31;
	cvt.u32.u64 	%r28, %rd35;
	min.s32 	%r29, %r28, 127;
	max.s32 	%r30, %r29, -128;
	shl.b32 	%r31, %r1, 10;
	or.b32  	%r32, %r31, %r2;
	cvt.u64.u32 	%rd36, %r32;
	add.s64 	%rd37, %rd33, %rd36;
	st.global.u8 	[%rd37], %r30;
	ret;

}
	// .globl	fused_nn_conv2d_add_cast_cast_cast_multiply_add_right_shift_cast_add_clip_cast_n_16373524651668054328__1_kernel0
.visible .entry fused_nn_conv2d_add_cast_cast_cast_multiply_add_right_shift_cast_add_clip_cast_n_16373524651668054328__1_kernel0(
	.param .u64 .ptr .align 1 fused_nn_conv2d_add_cast_cast_cast_multiply_add_right_shift_cast_add_clip_cast_n_16373524651668054328__1_kernel0_param_0,
	.param .u64 .ptr .align 1 fused_nn_conv2d_add_cast_cast_cast_multiply_add_right_shift_cast_add_clip_cast_n_16373524651668054328__1_kernel0_param_1
)
{
	.reg .pred 	%p<11>;
	.reg .b16 	%rs<5>;
	.reg .b32 	%r<20>;
	.reg .b64 	%rd<9>;

	ld.param.u64 	%rd3, [fused_nn_conv2d_add_cast_cast_cast_multiply_add_right_shift_cast_add_clip_cast_n_16373524651668054328__1_kernel0_param_0];
	ld.param.u64 	%rd4, [fused_nn_conv2d_add_cast_cast_cast_multiply_add_right_shift_cast_add_clip_cast_n_16373524651668054328__1_kernel0_param_1];
	cvta.to.global.u64 	%rd5, %rd3;
	cvta.to.global.u64 	%rd6, %rd4;
	mov.u32 	%r4, %ctaid.x;
	shl.b32 	%r6, %r4, 3;
	mov.u32 	%r7, %tid.x;
	shr.u32 	%r8, %r7, 7;
	or.b32  	%r1, %r6, %r8;
	shl.b32 	%r2, %r4, 6;
	shr.u32 	%r9, %r7, 4;
	shl.b32 	%r10, %r4, 10;
	or.b32  	%r11, %r10, %r7;
	and.b32  	%r12, %r9, 7;
	shl.b32 	%r13, %r4, 7;
	shr.u32 	%r14, %r7, 3;
	and.b32  	%r15, %r14, 112;
	and.b32  	%r16, %r7, 15;
	or.b32  	%r17, %r16, %r13;
	or.b32  	%r18, %r17, %r15;
	mad.lo.s32 	%r19, %r12, 50176, %r18;
	setp.gt.u32 	%p1, %r1, 3135;
	setp.gt.u32 	%p2, %r2, 25087;
	or.pred  	%p3, %p1, %p2;
	setp.gt.u32 	%p4, %r11, 401407;
	cvt.s64.s32 	%rd7, %r19;
	add.s64 	%rd1, %rd6, %rd7;
	cvt.u64.u32 	%rd8, %r11;
	add.s64 	%rd2, %rd5, %rd8;
	or.pred  	%p5, %p3, %p4;
	@%p5 bra 	$L__BB15_2;
	ld.global.nc.u8 	%rs1, [%rd1];
	cvt.u16.u8 	%rs2, %rs1;
	st.global.u8 	[%rd2], %rs2;
$L__BB15_2:
	setp.gt.u32 	%p6, %r1, 1087;
	setp.gt.u32 	%p7, %r2, 8703;
	or.pred  	%p8, %p6, %p7;
	setp.gt.u32 	%p9, %r11, 139263;
	or.pred  	%p10, %p8, %p9;
	@%p10 bra 	$L__BB15_4;
	ld.global.nc.u8 	%rs3, [%rd1+32768];
	cvt.u16.u8 	%rs4, %rs3;
	st.global.u8 	[%rd2+262144], %rs4;
$L__BB15_4:
	ret;

}
	// .globl	fused_nn_conv2d_add_nn_relu_cast_cast_left_shift_multiply_add_right_shift_cast_c_3441552496575213188__1_kernel1
.visible .entry fused_nn_conv2d_add_nn_relu_cast_cast_left_shift_multiply_add_right_shift_cast_c_3441552496575213188__1_kernel1(
	.param .u64 .ptr .align 1 fused_nn_conv2d_add_nn_relu_cast_cast_left_shift_multiply_add_right_shift_cast_c_3441552496575213188__1_kernel1_param_0,
	.param .u64 .ptr .align 1 fused_nn_conv2d_add_nn_relu_cast_cast_left_shift_multiply_add_right_shift_cast_c_3441552496575213188__1_kernel1_param_1,
	.param .u64 .ptr .align 1 fused_nn_conv2d_add_nn_relu_cast_cast_left_shift_multiply_add_right_shift_cast_c_3441552496575213188__1_kernel1_param_2,
	.param .u64 .ptr .align 1 fused_nn_conv2d_add_nn_relu_cast_cast_left_shift_multiply_add_right_shift_cast_c_3441552496575213188__1_kernel1_param_3
)
{
	.reg .pred 	%p<4>;
	.reg .b16 	%rs<65>;
	.reg .b32 	%r<366>;
	.reg .b64 	%rd<54>;
	// demoted variable
	.shared .align 1 .b8 _ZZ111fused_nn_conv2d_add_nn_relu_cast_cast_left_shift_multiply_add_right_shift_cast_c_3441552496575213188__1_kernel1E14compute_shared[1024];
	// demoted variable
	.shared .align 1 .b8 _ZZ111fused_nn_conv2d_add_nn_relu_cast_cast_left_shift_multiply_add_right_shift_cast_c_3441552496575213188__1_kernel1E18placeholder_shared[2048];
	// demoted variable
	.shared .align 4 .b8 _ZZ111fused_nn_conv2d_add_nn_relu_cast_cast_left_shift_multiply_add_right_shift_cast_c_3441552496575213188__1_kernel1E4Conv[4096];
	ld.param.u64 	%rd11, [fused_nn_conv2d_add_nn_relu_cast_cast_left_shift_multiply_add_right_shift_cast_c_3441552496575213188__1_kernel1_param_1];
	cvta.to.global.u64 	%rd12, %rd11;
	mov.u32 	%r1, %ctaid.z;
	mov.u32 	%r2, %tid.x;
	mov.u32 	%r3, %ctaid.y;
	add.s64 	%rd1, %rd12, 131072;
	mov.b32 	%r333, 0;
	shl.b32 	%r119, %r1, 14;
	shl.b32 	%r120, %r2, 2;
	or.b32  	%r121, %r120, %r119;
	mov.u32 	%r334, %r333;
	mov.u32 	%r335, %r333;
	mov.u32 	%r336, %r333;
	mov.u32 	%r337, %r333;
	mov.u32 	%r338, %r333;
	mov.u32 	%r339, %r333;
	mov.u32 	%r340, %r333;
	mov.u32 	%r341, %r333;
	mov.u32 	%r342, %r333;
	mov.u32 	%r343, %r333;
	mov.u32 	%r344, %r333;
	mov.u32 	%r345, %r333;
	mov.u32 	%r346, %r333;
	mov.u32 	%r347, %r333;
	mov.u32 	%r348, %r333;
	mov.u32 	%r349, %r333;
	mov.u32 	%r350, %r333;
	mov.u32 	%r351, %r333;
	mov.u32 	%r352, %r333;
	mov.u32 	%r353, %r333;
	mov.u32 	%r354, %r333;
	mov.u32 	%r355, %r333;
	mov.u32 	%r356, %r333;
	mov.u32 	%r357, %r333;
	mov.u32 	%r358, %r333;
	mov.u32 	%r359, %r333;
	mov.u32 	%r360, %r333;
	mov.u32 	%r361, %r333;
	mov.u32 	%r362, %r333;
	mov.u32 	%r363, %r333;
	mov.u32 	%r364, %r333;
	mov.u32 	%r328, %r333;
$L__BB16_1:
	ld.param.u64 	%rd49, [fused_nn_conv2d_add_nn_relu_cast_cast_left_shift_multiply_add_right_shift_cast_c_3441552496575213188__1_kernel1_param_0];
	shl.b32 	%r118, %r328, 10;
	add.s32 	%r122, %r121, %r118;
	cvt.u64.u32 	%rd13, %r122;
	cvta.to.global.u64 	%rd14, %rd49;
	add.s64 	%rd15, %rd14, %rd13;
	ld.global.nc.u8 	%rs1, [%rd15];
	cvt.u16.u8 	%rs2, %rs1;
	mov.u32 	%r331, _ZZ111fused_nn_conv2d_add_nn_relu_cast_cast_left_shift_multiply_add_right_shift_cast_c_3441552496575213188__1_kernel1E14compute_shared;
	add.s32 	%r123, %r331, %r120;
	st.shared.u8 	[%r123], %rs2;
	ld.global.nc.u8 	%rs3, [%rd15+1];
	cvt.u16.u8 	%rs4, %rs3;
	st.shared.u8 	[%r123+1], %rs4;
	ld.global.nc.u8 	%rs5, [%rd15+2];
	cvt.u16.u8 	%rs6, %rs5;
	st.shared.u8 	[%r123+2], %rs6;
	ld.global.nc.u8 	%rs7, [%rd15+3];
	cvt.u16.u8 	%rs8, %rs7;
	st.shared.u8 	[%r123+3], %rs8;
	ld.global.nc.u8 	%rs9, [%rd15+128];
	cvt.u16.u8 	%rs10, %rs9;
	st.shared.u8 	[%r123+128], %rs10;
	ld.global.nc.u8 	%rs11, [%rd15+129];
	cvt.u16.u8 	%rs12, %rs11;
	st.shared.u8 	[%r123+129], %rs12;
	ld.global.nc.u8 	%rs13, [%rd15+130];
	cvt.u16.u8 	%rs14, %rs13;
	st.shared.u8 	[%r123+130], %rs14;
	ld.global.nc.u8 	%rs15, [%rd15+131];
	cvt.u16.u8 	%rs16, %rs15;
	st.shared.u8 	[%r123+131], %rs16;
	ld.global.nc.u8 	%rs17, [%rd15+256];
	cvt.u16.u8 	%rs18, %rs17;
	st.shared.u8 	[%r123+256], %rs18;
	ld.global.nc.u8 	%rs19, [%rd15+257];
	cvt.u16.u8 	%rs20, %rs19;
	st.shared.u8 	[%r123+257], %rs20;
	ld.global.nc.u8 	%rs21, [%rd15+258];
	cvt.u16.u8 	%rs22, %rs21;
	st.shared.u8 	[%r123+258], %rs22;
	ld.global.nc.u8 	%rs23, [%rd15+259];
	cvt.u16.u8 	%rs24, %rs23;
	st.shared.u8 	[%r123+259], %rs24;
	ld.global.nc.u8 	%rs25, [%rd15+384];
	cvt.u16.u8 	%rs26, %rs25;
	st.shared.u8 	[%r123+384], %rs26;
	ld.global.nc.u8 	%rs27, [%rd15+385];
	cvt.u16.u8 	%rs28, %rs27;
	st.shared.u8 	[%r123+385], %rs28;
	ld.global.nc.u8 	%rs29, [%rd15+386];
	cvt.u16.u8 	%rs30, %rs29;
	st.shared.u8 	[%r123+386], %rs30;
	ld.global.nc.u8 	%rs31, [%rd15+387];
	cvt.u16.u8 	%rs32, %rs31;
	st.shared.u8 	[%r123+387], %rs32;
	ld.global.nc.u8 	%rs33, [%rd15+512];
	cvt.u16.u8 	%rs34, %rs33;
	st.shared.u8 	[%r123+512], %rs34;
	ld.global.nc.u8 	%rs35, [%rd15+513];
	cvt.u16.u8 	%rs36, %rs35;
	st.shared.u8 	[%r123+513], %rs36;
	ld.global.nc.u8 	%rs37, [%rd15+514];
	cvt.u16.u8 	%rs38, %rs37;
	st.shared.u8 	[%r123+514], %rs38;
	ld.global.nc.u8 	%rs39, [%rd15+515];
	cvt.u16.u8 	%rs40, %rs39;
	st.shared.u8 	[%r123+515], %rs40;
	ld.global.nc.u8 	%rs41, [%rd15+640];
	cvt.u16.u8 	%rs42, %rs41;
	st.shared.u8 	[%r123+640], %rs42;
	ld.global.nc.u8 	%rs43, [%rd15+641];
	cvt.u16.u8 	%rs44, %rs43;
	st.shared.u8 	[%r123+641], %rs44;
	ld.global.nc.u8 	%rs45, [%rd15+642];
	cvt.u16.u8 	%rs46, %rs45;
	st.shared.u8 	[%r123+642], %rs46;
	ld.global.nc.u8 	%rs47, [%rd15+643];
	cvt.u16.u8 	%rs48, %rs47;
	st.shared.u8 	[%r123+643], %rs48;
	ld.global.nc.u8 	%rs49, [%rd15+768];
	cvt.u16.u8 	%rs50, %rs49;
	st.shared.u8 	[%r123+768], %rs50;
	ld.global.nc.u8 	%rs51, [%rd15+769];
	cvt.u16.u8 	%rs52, %rs51;
	st.shared.u8 	[%r123+769], %rs52;
	ld.global.nc.u8 	%rs53, [%rd15+770];
	cvt.u16.u8 	%rs54, %rs53;
	st.shared.u8 	[%r123+770], %rs54;
	ld.global.nc.u8 	%rs55, [%rd15+771];
	cvt.u16.u8 	%rs56, %rs55;
	st.shared.u8 	[%r123+771], %rs56;
	ld.global.nc.u8 	%rs57, [%rd15+896];
	cvt.u16.u8 	%rs58, %rs57;
	st.shared.u8 	[%r123+896], %rs58;
	ld.global.nc.u8 	%rs59, [%rd15+897];
	cvt.u16.u8 	%rs60, %rs59;
	st.shared.u8 	[%r123+897], %rs60;
	ld.global.nc.u8 	%rs61, [%rd15+898];
	cvt.u16.u8 	%rs62, %rs61;
	st.shared.u8 	[%r123+898], %rs62;
	ld.global.nc.u8 	%rs63, [%rd15+899];
	cvt.u16.u8 	%rs64, %rs63;
	st.shared.u8 	[%r123+899], %rs64;
	bar.sync 	0;
	shl.b32 	%r124, %r328, 12;
	shl.b32 	%r125, %r2, 4;
	shl.b32 	%r126, %r3, 18;
	or.b32  	%r127, %r125, %r126;
	add.s32 	%r330, %r127, %r124;
	add.s32 	%r329, %r330, 512;
	mov.b32 	%r332, 128;
$L__BB16_2:
	cvt.u64.u32 	%rd16, %r330;
	add.s64 	%rd17, %rd1, %rd16;
	cvt.u64.u32 	%rd18, %r329;
	add.s64 	%rd19, %rd1, %rd18;
	mov.b32 	%r128, 16;
	wmma.load.a.sync.aligned.row.m8n32k16.shared.s8 	{%r129}, [%r331], %r128;
	bar.sync 	0;
	ld.global.nc.v4.u32 	{%r130, %r131, %r132, %r133}, [%rd17+-131072];
	shl.b32 	%r134, %r2, 4;
	mov.u32 	%r135, _ZZ111fused_nn_conv2d_add_nn_relu_cast_cast_left_shift_multiply_add_right_shift_cast_c_3441552496575213188__1_kernel1E18placeholder_shared;
	add.s32 	%r136, %r135, %r134;
	st.shared.v4.u32 	[%r136], {%r130, %r131, %r132, %r133};
	ld.global.nc.v4.u32 	{%r137, %r138, %r139, %r140}, [%rd17+-65536];
	st.shared.v4.u32 	[%r136+512], {%r137, %r138, %r139, %r140};
	ld.global.nc.v4.u32 	{%r141, %r142, %r143, %r144}, [%rd17];
	st.shared.v4.u32 	[%r136+1024], {%r141, %r142, %r143, %r144};
	ld.global.nc.v4.u32 	{%r145, %r146, %r147, %r148}, [%rd17+65536];
	st.shared.v4.u32 	[%r136+1536], {%r145, %r146, %r147, %r148};
	bar.sync 	0;
	wmma.load.b.sync.aligned.col.m8n32k16.shared.s8 	{%r149, %r150, %r151, %r152}, [%r135], %r128;
	add.s32 	%r153, %r135, 512;
	wmma.load.b.sync.aligned.col.m8n32k16.shared.s8 	{%r154, %r155, %r156, %r157}, [%r153], %r128;
	add.s32 	%r158, %r135, 1024;
	wmma.load.b.sync.aligned.col.m8n32k16.shared.s8 	{%r159, %r160, %r161, %r162}, [%r158], %r128;
	add.s32 	%r163, %r135, 1536;
	wmma.load.b.sync.aligned.col.m8n32k16.shared.s8 	{%r164, %r165, %r166, %r167}, [%r163], %r128;
	wmma.mma.sync.aligned.row.col.m8n32k16.s32.s8.s8.s32 {%r168, %r169, %r170, %r171, %r172, %r173, %r174, %r175}, {%r129}, {%r149, %r150, %r151, %r152}, {%r348, %r347, %r346, %r345, %r344, %r343, %r342, %r341};
	wmma.mma.sync.aligned.row.col.m8n32k16.s32.s8.s8.s32 {%r176, %r177, %r178, %r179, %r180, %r181, %r182, %r183}, {%r129}, {%r154, %r155, %r156, %r157}, {%r340, %r339, %r338, %r337, %r336, %r335, %r334, %r333};
	wmma.mma.sync.aligned.row.col.m8n32k16.s32.s8.s8.s32 {%r184, %r185, %r186, %r187, %r188, %r189, %r190, %r191}, {%r129}, {%r159, %r160, %r161, %r162}, {%r349, %r350, %r351, %r352, %r353, %r354, %r355, %r356};
	wmma.mma.sync.aligned.row.col.m8n32k16.s32.s8.s8.s32 {%r192, %r193, %r194, %r195, %r196, %r197, %r198, %r199}, {%r129}, {%r164, %r165, %r166, %r167}, {%r357, %r358, %r359, %r360, %r361, %r362, %r363, %r364};
	add.s32 	%r200, %r331, 128;
	wmma.load.a.sync.aligned.row.m8n32k16.shared.s8 	{%r201}, [%r200], %r128;
	bar.sync 	0;
	ld.global.nc.v4.u32 	{%r202, %r203, %r204, %r205}, [%rd19+-131072];
	st.shared.v4.u32 	[%r136], {%r202, %r203, %r204, %r205};
	ld.global.nc.v4.u32 	{%r206, %r207, %r208, %r209}, [%rd19+-65536];
	st.shared.v4.u32 	[%r136+512], {%r206, %r207, %r208, %r209};
	ld.global.nc.v4.u32 	{%r210, %r211, %r212, %r213}, [%rd19];
	st.shared.v4.u32 	[%r136+1024], {%r210, %r211, %r212, %r213};
	ld.global.nc.v4.u32 	{%r214, %r215, %r216, %r217}, [%rd19+65536];
	st.shared.v4.u32 	[%r136+1536], {%r214, %r215, %r216, %r217};
	bar.sync 	0;
	wmma.load.b.sync.aligned.col.m8n32k16.shared.s8 	{%r218, %r219, %r220, %r221}, [%r135], %r128;
	wmma.load.b.sync.aligned.col.m8n32k16.shared.s8 	{%r222, %r223, %r224, %r225}, [%r153], %r128;
	wmma.load.b.sync.aligned.col.m8n32k16.shared.s8 	{%r226, %r227, %r228, %r229}, [%r158], %r128;
	wmma.load.b.sync.aligned.col.m8n32k16.shared.s8 	{%r230, %r231, %r232, %r233}, [%r163], %r128;
	wmma.mma.sync.aligned.row.col.m8n32k16.s32.s8.s8.s32 {%r348, %r347, %r346, %r345, %r344, %r343, %r342, %r341}, {%r201}, {%r218, %r219, %r220, %r221}, {%r168, %r169, %r170, %r171, %r172, %r173, %r174, %r175};
	wmma.mma.sync.aligned.row.col.m8n32k16.s32.s8.s8.s32 {%r340, %r339, %r338, %r337, %r336, %r335, %r334, %r333}, {%r201}, {%r222, %r223, %r224, %r225}, {%r176, %r177, %r178, %r179, %r180, %r181, %r182, %r183};
	wmma.mma.sync.aligned.row.col.m8n32k16.s32.s8.s8.s32 {%r349, %r350, %r351, %r352, %r353, %r354, %r355, %r356}, {%r201}, {%r226, %r227, %r228, %r229}, {%r184, %r185, %r186, %r187, %r188, %r189, %r190, %r191};
	wmma.mma.sync.aligned.row.col.m8n32k16.s32.s8.s8.s32 {%r357, %r358, %r359, %r360, %r361, %r362, %r363, %r364}, {%r201}, {%r230, %r231, %r232, %r233}, {%r192, %r193, %r194, %r195, %r196, %r197, %r198, %r199};
	add.s32 	%r332, %r332, 256;
	add.s32 	%r331, %r331, 256;
	add.s32 	%r330, %r330, 1024;
	add.s32 	%r329, %r329, 1024;
	setp.ne.s32 	%p1, %r332, 1152;
	@%p1 bra 	$L__BB16_2;
	add.s32 	%r328, %r328, 1;
	setp.ne.s32 	%p2, %r328, 16;
	@%p2 bra 	$L__BB16_1;
	ld.param.u64 	%rd51, [fused_nn_conv2d_add_nn_relu_cast_cast_left_shift_multiply_add_right_shift_cast_c_3441552496575213188__1_kernel1_param_3];
	ld.param.u64 	%rd50, [fused_nn_conv2d_add_nn_relu_cast_cast_left_shift_multiply_add_right_shift_cast_c_3441552496575213188__1_kernel1_param_2];
	mov.u32 	%r235, _ZZ111fused_nn_conv2d_add_nn_relu_cast_cast_left_shift_multiply_add_right_shift_cast_c_3441552496575213188__1_kernel1E4Conv;
	mov.b32 	%r236, 32;
	wmma.store.d.sync.aligned.row.m8n32k16.shared.s32 	[%r235], {%r348, %r347, %r346, %r345, %r344, %r343, %r342, %r341}, %r236;
	add.s32 	%r237, %r235, 1024;
	wmma.store.d.sync.aligned.row.m8n32k16.shared.s32 	[%r237], {%r340, %r339, %r338, %r337, %r336, %r335, %r334, %r333}, %r236;
	add.s32 	%r238, %r235, 2048;
	wmma.store.d.sync.aligned.row.m8n32k16.shared.s32 	[%r238], {%r349, %r350, %r351, %r352, %r353, %r354, %r355, %r356}, %r236;
	add.s32 	%r239, %r235, 3072;
	wmma.store.d.sync.aligned.row.m8n32k16.shared.s32 	[%r239], {%r357, %r358, %r359, %r360, %r361, %r362, %r363, %r364}, %r236;
	bar.sync 	0;
	shl.b32 	%r240, %r3, 7;
	add.s32 	%r241, %r240, %r2;
	shl.b32 	%r242, %r1, 9;
	mul.wide.u32 	%rd20, %r241, 4;
	cvta.to.global.u64 	%rd21, %rd51;
	add.s64 	%rd53, %rd21, %rd20;
	add.s32 	%r243, %r2, %r242;
	add.s32 	%r244, %r243, %r240;
	cvt.u64.u32 	%rd22, %r244;
	cvta.to.global.u64 	%rd23, %rd50;
	add.s64 	%rd24, %rd22, %rd23;
	add.s64 	%rd52, %rd24, 100352;
	shl.b32 	%r245, %r2, 2;
	add.s32 	%r112, %r235, %r245;
	mov.b32 	%r365, 512;
$L__BB16_5:
	ld.global.nc.u32 	%r246, [%rd53];
	add.s32 	%r247, %r112, %r365;
	ld.shared.u32 	%r248, [%r247+-512];
	add.s32 	%r249, %r246, %r248;
	max.s32 	%r250, %r249, 0;
	cvt.u64.u32 	%rd25, %r250;
	mad.lo.s64 	%rd26, %rd25, 19864223744, 1073741824;
	shr.u64 	%rd27, %rd26, 31;
	cvt.u32.u64 	%r251, %rd27;
	min.s32 	%r252, %r251, 127;
	max.s32 	%r253, %r252, -128;
	st.global.u8 	[%rd52+-100352], %r253;
	ld.shared.u32 	%r254, [%r247+-384];
	add.s32 	%r255, %r246, %r254;
	max.s32 	%r256, %r255, 0;
	cvt.u64.u32 	%rd28, %r256;
	mad.lo.s64 	%rd29, %rd28, 19864223744, 1073741824;
	shr.u64 	%rd30, %rd29, 31;
	cvt.u32.u64 	%r257, %rd30;
	min.s32 	%r258, %r257, 127;
	max.s32 	%r259, %r258, -128;
	st.global.u8 	[%rd52+-75264], %r259;
	ld.shared.u32 	%r260, [%r247+-256];
	add.s32 	%r261, %r246, %r260;
	max.s32 	%r262, %r261, 0;
	cvt.u64.u32 	%rd31, %r262;
	mad.lo.s64 	%rd32, %rd31, 19864223744, 1073741824;
	shr.u64 	%rd33, %rd32, 31;
	cvt.u32.u64 	%r263, %rd33;
	min.s32 	%r264, %r263, 127;
	max.s32 	%r265, %r264, -128;
	st.global.u8 	[%rd52+-50176], %r265;
	ld.shared.u32 	%r266, [%r247+-128];
	add.s32 	%r267, %r246, %r266;
	max.s32 	%r268, %r267, 0;
	cvt.u64.u32 	%rd34, %r268;
	mad.lo.s64 	%rd35, %rd34, 19864223744, 1073741824;
	shr.u64 	%rd36, %rd35, 31;
	cvt.u32.u64 	%r269, %rd36;
	min.s32 	%r270, %r269, 127;
	max.s32 	%r271, %r270, -128;
	st.global.u8 	[%rd52+-25088], %r271;
	ld.shared.u32 	%r272, [%r247];
	add.s32 	%r273, %r246, %r272;
	max.s32 	%r274, %r273, 0;
	cvt.u64.u32 	%rd37, %r274;
	mad.lo.s64 	%rd38, %rd37, 19864223744, 1073741824;
	shr.u64 	%rd39, %rd38, 31;
	cvt.u32.u64 	%r275, %rd39;
	min.s32 	%r276, %r275, 127;
	max.s32 	%r277, %r276, -128;
	st.global.u8 	[%rd52], %r277;
	ld.shared.u32 	%r278, [%r247+128];
	add.s32 	%r279, %r246, %r278;
	max.s32 	%r280, %r279, 0;
	cvt.u64.u32 	%rd40, %r280;
	mad.lo.s64 	%rd41, %rd40, 19864223744, 1073741824;
	shr.u64 	%rd42, %rd41, 31;
	cvt.u32.u64 	%r281, %rd42;
	min.s32 	%r282, %r281, 127;
	max.s32 	%r283, %r282, -128;
	st.global.u8 	[%rd52+25088], %r283;
	ld.shared.u32 	%r284, [%r247+256];
	add.s32 	%r285, %r246, %r284;
	max.s32 	%r286, %r285, 0;
	cvt.u64.u32 	%rd43, %r286;
	mad.lo.s64 	%rd44, %rd43, 19864223744, 1073741824;
	shr.u64 	%rd45, %rd44, 31;
	cvt.u32.u64 	%r287, %rd45;
	min.s32 	%r288, %r287, 127;
	max.s32 	%r289, %r288, -128;
	st.global.u8 	[%rd52+50176], %r289;
	ld.shared.u32 	%r290, [%r247+384];
	add.s32 	%r291, %r246, %r290;
	max.s32 	%r292, %r291, 0;
	cvt.u64.u32 	%rd46, %r292;
	mad.lo.s64 	%rd47, %rd46, 19864223744, 1073741824;
	shr.u64 	%rd48, %rd47, 31;
	cvt.u32.u64 	%r293, %rd48;
	min.s32 	%r294, %r293, 127;
	max.s32 	%r295, %r294, -128;
	st.global.u8 	[%rd52+75264], %r295;
	add.s32 	%r365, %r365, 1024;
	add.s64 	%rd53, %rd53, 128;
	add.s64 	%rd52, %rd52, 32;
	setp.ne.s32 	%p3, %r365, 4608;
	@%p3 bra 	$L__BB16_5;
	ret;

}
	// .globl	fused_nn_conv2d_add_nn_relu_cast_cast_left_shift_multiply_add_right_shift_cast_c_3441552496575213188__1_kernel0
.visible .entry fused_nn_conv2d_add_nn_relu_cast_cast_left_shift_multiply_add_right_shift_cast_c_3441552496575213188__1_kernel0(
	.param .u64 .ptr .align 1 fused_nn_conv2d_add_nn_relu_cast_cast_left_shift_multiply_add_right_shift_cast_c_3441552496575213188__1_kernel0_param_0,
	.param .u64 .ptr .align 1 fused_nn_conv2d_add_nn_relu_cast_cast_left_shift_multiply_add_right_shift_cast_c_3441552496575213188__1_kernel0_param_1
)
{
	.reg .pred 	%p<21>;
	.reg .b16 	%rs<9>;
	.reg .b32 	%r<20>;
	.reg .b64 	%rd<9>;

	ld.param.u64 	%rd3, [fused_nn_conv2d_add_nn_relu_cast_cast_left_shift_multiply_add_right_shift_cast_c_3441552496575213188__1_kernel0_param_0];
	ld.param.u64 	%rd4, [fused_nn_conv2d_add_nn_relu_cast_cast_left_shift_multiply_add_right_shift_cast_c_3441552496575213188__1_kernel0_param_1];
	cvta.to.global.u64 	%rd5, %rd3;
	cvta.to.global.u64 	%rd6, %rd4;
	mov.u32 	%r4, %ctaid.x;
	shl.b32 	%r6, %r4, 3;
	mov.u32 	%r7, %tid.x;
	shr.u32 	%r8, %r7, 7;
	or.b32  	%r1, %r6, %r8;
	shl.b32 	%r2, %r4, 6;
	shr.u32 	%r9, %r7, 4;
	shl.b32 	%r10, %r4, 10;
	or.b32  	%r11, %r10, %r7;
	and.b32  	%r12, %r9, 7;
	shl.b32 	%r13, %r4, 7;
	shr.u32 	%r14, %r7, 3;
	and.b32  	%r15, %r14, 112;
	and.b32  	%r16, %r7, 15;
	or.b32  	%r17, %r16, %r13;
	or.b32  	%r18, %r17, %r15;
	mad.lo.s32 	%r19, %r12, 100352, %r18;
	setp.gt.u32 	%p1, %r1, 6271;
	setp.gt.u32 	%p2, %r2, 50175;
	or.pred  	%p3, %p1, %p2;
	setp.gt.u32 	%p4, %r11, 802815;
	cvt.s64.s32 	%rd7, %r19;
	add.s64 	%rd1, %rd6, %rd7;
	cvt.u64.u32 	%rd8, %r11;
	add.s64 	%rd2, %rd5, %rd8;
	or.pred  	%p5, %p3, %p4;
	@%p5 bra 	$L__BB17_2;
	ld.global.nc.u8 	%rs1, [%rd1];
	cvt.u16.u8 	%rs2, %rs1;
	st.global.u8 	[%rd2], %rs2;
$L__BB17_2:
	setp.gt.u32 	%p6, %r1, 4223;
	setp.gt.u32 	%p7, %r2, 33791;
	or.pred  	%p8, %p6, %p7;
	setp.gt.u32 	%p9, %r11, 540671;
	or.pred  	%p10, %p8, %p9;
	@%p10 bra 	$L__BB17_4;
	ld.global.nc.u8 	%rs3, [%rd1+32768];
	cvt.u16.u8 	%rs4, %rs3;
	st.global.u8 	[%rd2+262144], %rs4;
$L__BB17_4:
	setp.gt.u32 	%p11, %r1, 2175;
	setp.gt.u32 	%p12, %r2, 17407;
	or.pred  	%p13, %p11, %p12;
	setp.gt.u32 	%p14, %r11, 278527;
	or.pred  	%p15, %p13, %p14;
	@%p15 bra 	$L__BB17_6;
	ld.global.nc.u8 	%rs5, [%rd1+65536];
	cvt.u16.u8 	%rs6, %rs5;
	st.global.u8 	[%rd2+524288], %rs6;
$L__BB17_6:
	setp.gt.u32 	%p16, %r1, 127;
	setp.gt.u32 	%p17, %r2, 1023;
	or.pred  	%p18, %p16, %p17;
	setp.gt.u32 	%p19, %r11, 16383;
	or.pred  	%p20, %p18, %p19;
	@%p20 bra 	$L__BB17_8;
	ld.global.nc.u8 	%rs7, [%rd1+98304];
	cvt.u16.u8 	%rs8, %rs7;
	st.global.u8 	[%rd2+786432], %rs8;
$L__BB17_8:
	ret;

}
	// .globl	fused_nn_conv2d_add_cast_add_clip_cast_nn_relu_2_kernel0
.visible .entry fused_nn_conv2d_add_cast_add_clip_cast_nn_relu_2_kernel0(
	.param .u64 .ptr .align 1 fused_nn_conv2d_add_cast_add_clip_cast_nn_relu_2_kernel0_param_0,
	.param .u64 .ptr .align 1 fused_nn_conv2d_add_cast_add_clip_cast_nn_relu_2_kernel0_param_1
)
{
	.reg .pred 	%p<13>;
	.reg .b16 	%rs<9>;
	.reg .b32 	%r<15>;
	.reg .b64 	%rd<9>;

	ld.param.u64 	%rd3, [fused_nn_conv2d_add_cast_add_clip_cast_nn_relu_2_kernel0_param_0];
	ld.param.u64 	%rd4, [fused_nn_conv2d_add_cast_add_clip_cast_nn_relu_2_kernel0_param_1];
	cvta.to.global.u64 	%rd5, %rd3;
	cvta.to.global.u64 	%rd6, %rd4;
	mov.u32 	%r1, %ctaid.x;
	mov.u32 	%r3, %tid.x;
	shr.u32 	%r4, %r3, 4;
	shl.b32 	%r5, %r1, 10;
	or.b32  	%r6, %r5, %r3;
	and.b32  	%r7, %r4, 7;
	shl.b32 	%r8, %r1, 7;
	shr.u32 	%r9, %r3, 3;
	and.b32  	%r10, %r9, 112;
	and.b32  	%r11, %r3, 15;
	or.b32  	%r12, %r11, %r8;
	or.b32  	%r13, %r12, %r10;
	mad.lo.s32 	%r14, %r7, 100352, %r13;
	setp.gt.u32 	%p1, %r1, 783;
	setp.gt.u32 	%p2, %r6, 802815;
	cvt.u64.u32 	%rd7, %r14;
	add.s64 	%rd1, %rd6, %rd7;
	cvt.u64.u32 	%rd8, %r6;
	add.s64 	%rd2, %rd5, %rd8;
	or.pred  	%p3, %p1, %p2;
	@%p3 bra 	$L__BB18_2;
	ld.global.nc.u8 	%rs1, [%rd1];
	cvt.u16.u8 	%rs2, %rs1;
	st.global.u8 	[%rd2], %rs2;
$L__BB18_2:
	setp.gt.u32 	%p4, %r1, 527;
	setp.gt.u32 	%p5, %r6, 540671;
	or.pred  	%p6, %p4, %p5;
	@%p6 bra 	$L__BB18_4;
	ld.global.nc.u8 	%rs3, [%rd1+32768];
	cvt.u16.u8 	%rs4, %rs3;
	st.global.u8 	[%rd2+262144], %rs4;
$L__BB18_4:
	setp.gt.u32 	%p7, %r1, 271;
	setp.gt.u32 	%p8, %r6, 278527;
	or.pred  	%p9, %p7, %p8;
	@%p9 bra 	$L__BB18_6;
	ld.global.nc.u8 	%rs5, [%rd1+65536];
	cvt.u16.u8 	%rs6, %rs5;
	st.global.u8 	[%rd2+524288], %rs6;
$L__BB18_6:
	setp.gt.u32 	%p10, %r1, 15;
	setp.gt.u32 	%p11, %r6, 16383;
	or.pred  	%p12, %p10, %p11;
	@%p12 bra 	$L__BB18_8;
	ld.global.nc.u8 	%rs7, [%rd1+98304];
	cvt.u16.u8 	%rs8, %rs7;
	st.global.u8 	[%rd2+786432], %rs8;
$L__BB18_8:
	ret;

}
	// .globl	fused_nn_pad_kernel0
.visible .entry fused_nn_pad_kernel0(
	.param .u64 .ptr .align 1 fused_nn_pad_kernel0_param_0,
	.param .u64 .ptr .align 1 fused_nn_pad_kernel0_param_1
)
{
	.reg .pred 	%p<10>;
	.reg .b16 	%rs<46>;
	.reg .b32 	%r<23>;
	.reg .b64 	%rd<11>;

	ld.param.u64 	%rd3, [fused_nn_pad_kernel0_param_0];
	ld.param.u64 	%rd4, [fused_nn_pad_kernel0_param_1];
	cvta.to.global.u64 	%rd5, %rd3;
	cvta.to.global.u64 	%rd1, %rd4;
	mov.u32 	%r4, %ctaid.x;
	shl.b32 	%r5, %r4, 1;
	mov.u32 	%r6, %tid.x;
	shr.u32 	%r7, %r6, 9;
	or.b32  	%r1, %r7, %r5;
	shl.b32 	%r8, %r4, 10;
	or.b32  	%r9, %r8, %r6;
	and.b32  	%r10, %r6, 511;
	or.b32  	%r3, %r10, -4096;
	setp.gt.u32 	%p1, %r1, 647;
	setp.gt.u32 	%p2, %r9, 331775;
	cvt.u64.u32 	%rd6, %r9;
	add.s64 	%rd2, %rd5, %rd6;
	or.pred  	%p3, %p1, %p2;
	@%p3 bra 	$L__BB19_5;
	cvt.u16.u32 	%rs1, %r1;
	mul.hi.u16 	%rs12, %rs1, 25891;
	shr.u16 	%rs13, %rs12, 5;
	mul.lo.s16 	%rs14, %rs13, 81;
	sub.s16 	%rs2, %rs1, %rs14;
	add.s16 	%rs15, %rs2, -9;
	setp.gt.u16 	%p4, %rs15, 62;
	mov.b16 	%rs44, 0;
	@%p4 bra 	$L__BB19_4;
	mul.hi.u16 	%rs17, %rs1, -7281;
	shr.u16 	%rs18, %rs17, 3;
	mul.lo.s16 	%rs19, %rs18, 9;
	sub.s16 	%rs3, %rs1, %rs19;
	add.s16 	%rs20, %rs3, -1;
	setp.gt.u16 	%p5, %rs20, 6;
	@%p5 bra 	$L__BB19_4;
	mul.wide.u16 	%r11, %rs13, 25088;
	mul.lo.s16 	%rs23, %rs2, 57;
	shr.u16 	%rs24, %rs23, 9;
	mul.wide.u16 	%r12, %rs24, 3584;
	shl.b16 	%rs25, %rs3, 9;
	cvt.u32.u16 	%r13, %rs25;
	add.s32 	%r14, %r3, %r11;
	add.s32 	%r15, %r14, %r13;
	add.s32 	%r16, %r15, %r12;
	cvt.u64.u32 	%rd7, %r16;
	add.s64 	%rd8, %rd1, %rd7;
	ld.global.nc.u8 	%rs26, [%rd8];
	cvt.u16.u8 	%rs44, %rs26;
$L__BB19_4:
	st.global.u8 	[%rd2], %rs44;
$L__BB19_5:
	setp.gt.u32 	%p6, %r1, 135;
	@%p6 bra 	$L__BB19_11;
	setp.gt.u32 	%p7, %r9, 69631;
	@%p7 bra 	$L__BB19_11;
	cvt.u16.u32 	%rs28, %r1;
	add.s16 	%rs6, %rs28, 512;
	mul.hi.u16 	%rs29, %rs6, 25891;
	shr.u16 	%rs30, %rs29, 5;
	mul.lo.s16 	%rs31, %rs30, 81;
	sub.s16 	%rs7, %rs6, %rs31;
	add.s16 	%rs32, %rs7, -9;
	setp.gt.u16 	%p8, %rs32, 62;
	mov.b16 	%rs45, 0;
	@%p8 bra 	$L__BB19_10;
	mul.hi.u16 	%rs34, %rs6, -7281;
	shr.u16 	%rs35, %rs34, 3;
	mul.lo.s16 	%rs36, %rs35, 9;
	sub.s16 	%rs8, %rs6, %rs36;
	add.s16 	%rs37, %rs8, -1;
	setp.gt.u16 	%p9, %rs37, 6;
	@%p9 bra 	$L__BB19_10;
	mul.wide.u16 	%r17, %rs30, 25088;
	mul.lo.s16 	%rs40, %rs7, 57;
	shr.u16 	%rs41, %rs40, 9;
	mul.wide.u16 	%r18, %rs41, 3584;
	shl.b16 	%rs42, %rs8, 9;
	cvt.u32.u16 	%r19, %rs42;
	add.s32 	%r20, %r3, %r17;
	add.s32 	%r21, %r20, %r19;
	add.s32 	%r22, %r21, %r18;
	cvt.u64.u32 	%rd9, %r22;
	add.s64 	%rd10, %rd1, %rd9;
	ld.global.nc.u8 	%rs43, [%rd10];
	cvt.u16.u8 	%rs45, %rs43;
$L__BB19_10:
	st.global.u8 	[%rd2+262144], %rs45;
$L__BB19_11:
	ret;

}
	// .globl	fused_cast_cast_left_shift_multiply_add_right_shift_cast_clip_cast_2_kernel0
.visible .entry fused_cast_cast_left_shift_multiply_add_right_shift_cast_clip_cast_2_kernel0(
	.param .u64 .ptr .align 1 fused_cast_cast_left_shift_multiply_add_right_shift_cast_clip_cast_2_kernel0_param_0,
	.param .u64 .ptr .align 1 fused_cast_cast_left_shift_multiply_add_right_shift_cast_clip_cast_2_kernel0_param_1
)
{
	.reg .pred 	%p<40>;
	.reg .b32 	%r<58>;
	.reg .b64 	%rd<48>;

	ld.param.u64 	%rd3, [fused_cast_cast_left_shift_multiply_add_right_shift_cast_clip_cast_2_kernel0_param_0];
	ld.param.u64 	%rd4, [fused_cast_cast_left_shift_multiply_add_right_shift_cast_clip_cast_2_kernel0_param_1];
	cvta.to.global.u64 	%rd5, %rd3;
	cvta.to.global.u64 	%rd6, %rd4;
	mov.u32 	%r1, %ctaid.x;
	mov.u32 	%r3, %tid.x;
	shl.b32 	%r4, %r1, 10;
	or.b32  	%r5, %r4, %r3;
	setp.gt.u32 	%p1, %r1, 3135;
	setp.gt.u32 	%p2, %r5, 3211263;
	cvt.u64.u32 	%rd7, %r5;
	mul.wide.u32 	%rd8, %r5, 4;
	add.s64 	%rd1, %rd6, %rd8;
	add.s64 	%rd2, %rd5, %rd7;
	or.pred  	%p3, %p1, %p2;
	@%p3 bra 	$L__BB20_2;
	ld.global.nc.u32 	%r6, [%rd1];
	cvt.s64.s32 	%rd9, %r6;
	mad.lo.s64 	%rd10, %rd9, 17448304640, 1073741824;
	shr.u64 	%rd11, %rd10, 31;
	cvt.u32.u64 	%r7, %rd11;
	min.s32 	%r8, %r7, 127;
	max.s32 	%r9, %r8, -128;
	st.global.u8 	[%rd2], %r9;
$L__BB20_2:
	setp.gt.u32 	%p4, %r1, 2879;
	setp.gt.u32 	%p5, %r5, 2949119;
	or.pred  	%p6, %p4, %p5;
	@%p6 bra 	$L__BB20_4;
	ld.global.nc.u32 	%r10, [%rd1+1048576];
	cvt.s64.s32 	%rd12, %r10;
	mad.lo.s64 	%rd13, %rd12, 17448304640, 1073741824;
	shr.u64 	%rd14, %rd13, 31;
	cvt.u32.u64 	%r11, %rd14;
	min.s32 	%r12, %r11, 127;
	max.s32 	%r13, %r12, -128;
	st.global.u8 	[%rd2+262144], %r13;
$L__BB20_4:
	setp.gt.u32 	%p7, %r1, 2623;
	setp.gt.u32 	%p8, %r5, 2686975;
	or.pred  	%p9, %p7, %p8;
	@%p9 bra 	$L__BB20_6;
	ld.global.nc.u32 	%r14, [%rd1+2097152];
	cvt.s64.s32 	%rd15, %r14;
	mad.lo.s64 	%rd16, %rd15, 17448304640, 1073741824;
	shr.u64 	%rd17, %rd16, 31;
	cvt.u32.u64 	%r15, %rd17;
	min.s32 	%r16, %r15, 127;
	max.s32 	%r17, %r16, -128;
	st.global.u8 	[%rd2+524288], %r17;
$L__BB20_6:
	setp.gt.u32 	%p10, %r1, 2367;
	setp.gt.u32 	%p11, %r5, 2424831;
	or.pred  	%p12, %p10, %p11;
	@%p12 bra 	$L__BB20_8;
	ld.global.nc.u32 	%r18, [%rd1+3145728];
	cvt.s64.s32 	%rd18, %r18;
	mad.lo.s64 	%rd19, %rd18, 17448304640, 1073741824;
	shr.u64 	%rd20, %rd19, 31;
	cvt.u32.u64 	%r19, %rd20;
	min.s32 	%r20, %r19, 127;
	max.s32 	%r21, %r20, -128;
	st.global.u8 	[%rd2+786432], %r21;
$L__BB20_8:
	setp.gt.u32 	%p13, %r1, 2111;
	setp.gt.u32 	%p14, %r5, 2162687;
	or.pred  	%p15, %p13, %p14;
	@%p15 bra 	$L__BB20_10;
	ld.global.nc.u32 	%r22, [%rd1+4194304];
	cvt.s64.s32 	%rd21, %r22;
	mad.lo.s64 	%rd22, %rd21, 17448304640, 1073741824;
	shr.u64 	%rd23, %rd22, 31;
	cvt.u32.u64 	%r23, %rd23;
	min.s32 	%r24, %r23, 127;
	max.s32 	%r25, %r24, -128;
	st.global.u8 	[%rd2+1048576], %r25;
$L__BB20_10:
	setp.gt.u32 	%p16, %r1, 1855;
	setp.gt.u32 	%p17, %r5, 1900543;
	or.pred  	%p18, %p16, %p17;
	@%p18 bra 	$L__BB20_12;
	ld.global.nc.u32 	%r26, [%rd1+5242880];
	cvt.s64.s32 	%rd24, %r26;
	mad.lo.s64 	%rd25, %rd24, 17448304640, 1073741824;
	shr.u64 	%rd26, %rd25, 31;
	cvt.u32.u64 	%r27, %rd26;
	min.s32 	%r28, %r27, 127;
	max.s32 	%r29, %r28, -128;
	st.global.u8 	[%rd2+1310720], %r29;
$L__BB20_12:
	setp.gt.u32 	%p19, %r1, 1599;
	setp.gt.u32 	%p20, %r5, 1638399;
	or.pred  	%p21, %p19, %p20;
	@%p21 bra 	$L__BB20_14;
	ld.global.nc.u32 	%r30, [%rd1+6291456];
	cvt.s64.s32 	%rd27, %r30;
	mad.lo.s64 	%rd28, %rd27, 17448304640, 1073741824;
	shr.u64 	%rd29, %rd28, 31;
	cvt.u32.u64 	%r31, %rd29;
	min.s32 	%r32, %r31, 127;
	max.s32 	%r33, %r32, -128;
	st.global.u8 	[%rd2+1572864], %r33;
$L__BB20_14:
	setp.gt.u32 	%p22, %r1, 1343;
	setp.gt.u32 	%p23, %r5, 1376255;
	or.pred  	%p24, %p22, %p23;
	@%p24 bra 	$L__BB20_16;
	ld.global.nc.u32 	%r34, [%rd1+7340032];
	cvt.s64.s32 	%rd30, %r34;
	mad.lo.s64 	%rd31, %rd30, 17448304640, 1073741824;
	shr.u64 	%rd32, %rd31, 31;
	cvt.u32.u64 	%r35, %rd32;
	min.s32 	%r36, %r35, 127;
	max.s32 	%r37, %r36, -128;
	st.global.u8 	[%rd2+1835008], %r37;
$L__BB20_16:
	setp.gt.u32 	%p25, %r1, 1087;
	setp.gt.u32 	%p26, %r5, 1114111;
	or.pred  	%p27, %p25, %p26;
	@%p27 bra 	$L__BB20_18;
	ld.global.nc.u32 	%r38, [%rd1+8388608];
	cvt.s64.s32 	%rd33, %r38;
	mad.lo.s64 	%rd34, %rd33, 17448304640, 1073741824;
	shr.u64 	%rd35, %rd34, 31;
	cvt.u32.u64 	%r39, %rd35;
	min.s32 	%r40, %r39, 127;
	max.s32 	%r41, %r40, -128;
	st.global.u8 	[%rd2+2097152], %r41;
$L__BB20_18:
	setp.gt.u32 	%p28, %r1, 831;
	setp.gt.u32 	%p29, %r5, 851967;
	or.pred  	%p30, %p28, %p29;
	@%p30 bra 	$L__BB20_20;
	ld.global.nc.u32 	%r42, [%rd1+9437184];
	cvt.s64.s32 	%rd36, %r42;
	mad.lo.s64 	%rd37, %rd36, 17448304640, 1073741824;
	shr.u64 	%rd38, %rd37, 31;
	cvt.u32.u64 	%r43, %rd38;
	min.s32 	%r44, %r43, 127;
	max.s32 	%r45, %r44, -128;
	st.global.u8 	[%rd2+2359296], %r45;
$L__BB20_20:
	setp.gt.u32 	%p31, %r1, 575;
	setp.gt.u32 	%p32, %r5, 589823;
	or.pred  	%p33, %p31, %p32;
	@%p33 bra 	$L__BB20_22;
	ld.global.nc.u32 	%r46, [%rd1+10485760];
	cvt.s64.s32 	%rd39, %r46;
	mad.lo.s64 	%rd40, %rd39, 17448304640, 1073741824;
	shr.u64 	%rd41, %rd40, 31;
	cvt.u32.u64 	%r47, %rd41;
	min.s32 	%r48, %r47, 127;
	max.s32 	%r49, %r48, -128;
	st.global.u8 	[%rd2+2621440], %r49;
$L__BB20_22:
	setp.gt.u32 	%p34, %r1, 319;
	setp.gt.u32 	%p35, %r5, 327679;
	or.pred  	%p36, %p34, %p35;
	@%p36 bra 	$L__BB20_24;
	ld.global.nc.u32 	%r50, [%rd1+11534336];
	cvt.s64.s32 	%rd42, %r50;
	mad.lo.s64 	%rd43, %rd42, 17448304640, 1073741824;
	shr.u64 	%rd44, %rd43, 31;
	cvt.u32.u64 	%r51, %rd44;
	min.s32 	%r52, %r51, 127;
	max.s32 	%r53, %r52, -128;
	st.global.u8 	[%rd2+2883584], %r53;
$L__BB20_24:
	setp.gt.u32 	%p37, %r1, 63;
	setp.gt.u32 	%p38, %r5, 65535;
	or.pred  	%p39, %p37, %p38;
	@%p39 bra 	$L__BB20_26;
	ld.global.nc.u32 	%r54, [%rd1+12582912];
	cvt.s64.s32 	%rd45, %r54;
	mad.lo.s64 	%rd46, %rd45, 17448304640, 1073741824;
	shr.u64 	%rd47, %rd46, 31;
	cvt.u32.u64 	%r55, %rd47;
	min.s32 	%r56, %r55, 127;
	max.s32 	%r57, %r56, -128;
	st.global.u8 	[%rd2+3145728], %r57;
$L__BB20_26:
	ret;

}
	// .globl	fused_nn_conv2d_add_cast_2_kernel0
.visible .entry fused_nn_conv2d_add_cast_2_kernel0(
	.param .u64 .ptr .align 1 fused_nn_conv2d_add_cast_2_kernel0_param_0,
	.param .u64 .ptr .align 1 fused_nn_conv2d_add_cast_2_kernel0_param_1,
	.param .u64 .ptr .align 1 fused_nn_conv2d_add_cast_2_kernel0_param_2,
	.param .u64 .ptr .align 1 fused_nn_conv2d_add_cast_2_kernel0_param_3
)
{
	.reg .pred 	%p<4>;
	.reg .b16 	%rs<40>;
	.reg .b32 	%r<504>;
	.reg .b64 	%rd<45>;
	// demoted variable
	.shared .align 1 .b8 _ZZ34fused_nn_conv2d_add_cast_2_kernel0E14compute_shared[512];
	// demoted variable
	.shared .align 1 .b8 _ZZ34fused_nn_conv2d_add_cast_2_kernel0E18placeholder_shared[4096];
	// demoted variable
	.shared .align 4 .b8 _ZZ34fused_nn_conv2d_add_cast_2_kernel0E4Conv[8192];
	mov.u32 	%r208, %ctaid.z;
	cvt.u16.u32 	%rs1, %r208;
	shr.u16 	%rs2, %rs1, 1;
	mul.hi.u16 	%rs3, %rs2, 18725;
	shr.u16 	%rs4, %rs3, 1;
	mul.wide.u16 	%r209, %rs4, 28672;
	mul.lo.s16 	%rs5, %rs4, 14;
	sub.s16 	%rs6, %rs1, %rs5;
	shl.b16 	%rs7, %rs6, 10;
	cvt.u32.u16 	%r210, %rs7;
	add.s32 	%r1, %r209, %r210;
	mov.b32 	%r438, 0;
	mov.u32 	%r215, %tid.x;
	shl.b32 	%r216, %r215, 2;
	and.b32  	%r217, %r216, 12;
	shr.u32 	%r218, %r215, 2;
	mul.lo.s32 	%r219, %r218, 401408;
	or.b32  	%r220, %r217, %r219;
	mov.u32 	%r439, %r438;
	mov.u32 	%r440, %r438;
	mov.u32 	%r441, %r438;
	mov.u32 	%r442, %r438;
	mov.u32 	%r443, %r438;
	mov.u32 	%r444, %r438;
	mov.u32 	%r445, %r438;
	mov.u32 	%r446, %r438;
	mov.u32 	%r447, %r438;
	mov.u32 	%r448, %r438;
	mov.u32 	%r449, %r438;
	mov.u32 	%r450, %r438;
	mov.u32 	%r451, %r438;
	mov.u32 	%r452, %r438;
	mov.u32 	%r453, %r438;
	mov.u32 	%r454, %r438;
	mov.u32 	%r455, %r438;
	mov.u32 	%r456, %r438;
	mov.u32 	%r457, %r438;
	mov.u32 	%r458, %r438;
	mov.u32 	%r459, %r438;
	mov.u32 	%r460, %r438;
	mov.u32 	%r461, %r438;
	mov.u32 	%r462, %r438;
	mov.u32 	%r463, %r438;
	mov.u32 	%r464, %r438;
	mov.u32 	%r465, %r438;
	mov.u32 	%r466, %r438;
	mov.u32 	%r467, %r438;
	mov.u32 	%r468, %r438;
	mov.u32 	%r469, %r438;
	mov.u32 	%r470, %r438;
	mov.u32 	%r471, %r438;
	mov.u32 	%r472, %r438;
	mov.u32 	%r473, %r438;
	mov.u32 	%r474, %r438;
	mov.u32 	%r475, %r438;
	mov.u32 	%r476, %r438;
	mov.u32 	%r477, %r438;
	mov.u32 	%r478, %r438;
	mov.u32 	%r479, %r438;
	mov.u32 	%r480, %r438;
	mov.u32 	%r481, %r438;
	mov.u32 	%r482, %r438;
	mov.u32 	%r483, %r438;
	mov.u32 	%r484, %r438;
	mov.u32 	%r485, %r438;
	mov.u32 	%r486, %r438;
	mov.u32 	%r487, %r438;
	mov.u32 	%r488, %r438;
	mov.u32 	%r489, %r438;
	mov.u32 	%r490, %r438;
	mov.u32 	%r491, %r438;
	mov.u32 	%r492, %r438;
	mov.u32 	%r493, %r438;
	mov.u32 	%r494, %r438;
	mov.u32 	%r495, %r438;
	mov.u32 	%r496, %r438;
	mov.u32 	%r497, %r438;
	mov.u32 	%r498, %r438;
	mov.u32 	%r499, %r438;
	mov.u32 	%r500, %r438;
	mov.u32 	%r501, %r438;
	mov.u32 	%r435, %r438;
$L__BB21_1:
	ld.param.u64 	%rd37, [fused_nn_conv2d_add_cast_2_kernel0_param_0];
	shl.b32 	%r213, %r435, 6;
	add.s32 	%r214, %r1, %r213;
	add.s32 	%r221, %r214, %r220;
	cvt.u64.u32 	%rd17, %r221;
	cvta.to.global.u64 	%rd18, %rd37;
	add.s64 	%rd19, %rd18, %rd17;
	ld.global.nc.u8 	%rs8, [%rd19];
	cvt.u16.u8 	%rs9, %rs8;
	mov.u32 	%r437, _ZZ34fused_nn_conv2d_add_cast_2_kernel0E14compute_shared;
	add.s32 	%r222, %r437, %r216;
	st.shared.u8 	[%r222], %rs9;
	or.b32  	%r223, %r216, 1;
	and.b32  	%r224, %r223, 13;
	or.b32  	%r225, %r224, %r219;
	add.s32 	%r226, %r214, %r225;
	cvt.u64.u32 	%rd20, %r226;
	add.s64 	%rd21, %rd18, %rd20;
	ld.global.nc.u8 	%rs10, [%rd21];
	cvt.u16.u8 	%rs11, %rs10;
	st.shared.u8 	[%r222+1], %rs11;
	or.b32  	%r227, %r216, 2;
	and.b32  	%r228, %r227, 14;
	or.b32  	%r229, %r228, %r219;
	add.s32 	%r230, %r214, %r229;
	cvt.u64.u32 	%rd22, %r230;
	add.s64 	%rd23, %rd18, %rd22;
	ld.global.nc.u8 	%rs12, [%rd23];
	cvt.u16.u8 	%rs13, %rs12;
	st.shared.u8 	[%r222+2], %rs13;
	or.b32  	%r231, %r216, 3;
	and.b32  	%r232, %r231, 15;
	or.b32  	%r233, %r232, %r219;
	add.s32 	%r234, %r214, %r233;
	cvt.u64.u32 	%rd24, %r234;
	add.s64 	%rd25, %rd18, %rd24;
	ld.global.nc.u8 	%rs14, [%rd25];
	cvt.u16.u8 	%rs15, %rs14;
	st.shared.u8 	[%r222+3], %rs15;
	ld.global.nc.u8 	%rs16, [%rd19+16];
	cvt.u16.u8 	%rs17, %rs16;
	st.shared.u8 	[%r222+128], %rs17;
	ld.global.nc.u8 	%rs18, [%rd21+16];
	cvt.u16.u8 	%rs19, %rs18;
	st.shared.u8 	[%r222+129], %rs19;
	ld.global.nc.u8 	%rs20, [%rd23+16];
	cvt.u16.u8 	%rs21, %rs20;
	st.shared.u8 	[%r222+130], %rs21;
	ld.global.nc.u8 	%rs22, [%rd25+16];
	cvt.u16.u8 	%rs23, %rs22;
	st.shared.u8 	[%r222+131], %rs23;
	ld.global.nc.u8 	%rs24, [%rd19+32];
	cvt.u16.u8 	%rs25, %rs24;
	st.shared.u8 	[%r222+256], %rs25;
	ld.global.nc.u8 	%rs26, [%rd21+32];
	cvt.u16.u8 	%rs27, %rs26;
	st.shared.u8 	[%r222+257], %rs27;
	ld.global.nc.u8 	%rs28, [%rd23+32];
	cvt.u16.u8 	%rs29, %rs28;
	st.shared.u8 	[%r222+258], %rs29;
	ld.global.nc.u8 	%rs30, [%rd25+32];
	cvt.u16.u8 	%rs31, %rs30;
	st.shared.u8 	[%r222+259], %rs31;
	ld.global.nc.u8 	%rs32, [%rd19+48];
	cvt.u16.u8 	%rs33, %rs32;
	st.shared.u8 	[%r222+384], %rs33;
	ld.global.nc.u8 	%rs34, [%rd21+48];
	cvt.u16.u8 	%rs35, %rs34;
	st.shared.u8 	[%r222+385], %rs35;
	ld.global.nc.u8 	%rs36, [%rd23+48];
	cvt.u16.u8 	%rs37, %rs36;
	st.shared.u8 	[%r222+386], %rs37;
	ld.global.nc.u8 	%rs38, [%rd25+48];
	cvt.u16.u8 	%rs39, %rs38;
	st.shared.u8 	[%r222+387], %rs39;
	bar.sync 	0;
	shl.b32 	%r235, %r435, 11;
	shl.b32 	%r236, %r215, 4;
	mov.u32 	%r237, %ctaid.y;
	shl.b32 	%r238, %r237, 17;
	or.b32  	%r239, %r236, %r238;
	add.s32 	%r436, %r239, %r235;
	mov.b32 	%r502, 0;
$L__BB21_2:
	ld.param.u64 	%rd38, [fused_nn_conv2d_add_cast_2_kernel0_param_1];
	cvt.u64.u32 	%rd26, %r436;
	cvta.to.global.u64 	%rd27, %rd38;
	add.s64 	%rd28, %rd27, %rd26;
	mov.b32 	%r240, 16;
	wmma.load.a.sync.aligned.row.m8n32k16.shared.s8 	{%r241}, [%r437], %r240;
	bar.sync 	0;
	ld.global.nc.v4.u32 	{%r242, %r243, %r244, %r245}, [%rd28];
	mov.u32 	%r135, %tid.x;
	shl.b32 	%r246, %r135, 4;
	mov.u32 	%r247, _ZZ34fused_nn_conv2d_add_cast_2_kernel0E18placeholder_shared;
	add.s32 	%r248, %r247, %r246;
	st.shared.v4.u32 	[%r248], {%r242, %r243, %r244, %r245};
	ld.global.nc.v4.u32 	{%r249, %r250, %r251, %r252}, [%rd28+16384];
	st.shared.v4.u32 	[%r248+512], {%r249, %r250, %r251, %r252};
	ld.global.nc.v4.u32 	{%r253, %r254, %r255, %r256}, [%rd28+32768];
	st.shared.v4.u32 	[%r248+1024], {%r253, %r254, %r255, %r256};
	ld.global.nc.v4.u32 	{%r257, %r258, %r259, %r260}, [%rd28+49152];
	st.shared.v4.u32 	[%r248+1536], {%r257, %r258, %r259, %r260};
	ld.global.nc.v4.u32 	{%r261, %r262, %r263, %r264}, [%rd28+65536];
	st.shared.v4.u32 	[%r248+2048], {%r261, %r262, %r263, %r264};
	ld.global.nc.v4.u32 	{%r265, %r266, %r267, %r268}, [%rd28+81920];
	st.shared.v4.u32 	[%r248+2560], {%r265, %r266, %r267, %r268};
	ld.global.nc.v4.u32 	{%r269, %r270, %r271, %r272}, [%rd28+98304];
	st.shared.v4.u32 	[%r248+3072], {%r269, %r270, %r271, %r272};
	ld.global.nc.v4.u32 	{%r273, %r274, %r275, %r276}, [%rd28+114688];
	st.shared.v4.u32 	[%r248+3584], {%r273, %r274, %r275, %r276};
	bar.sync 	0;
	wmma.load.b.sync.aligned.col.m8n32k16.shared.s8 	{%r277, %r278, %r279, %r280}, [%r247], %r240;
	add.s32 	%r281, %r247, 512;
	wmma.load.b.sync.aligned.col.m8n32k16.shared.s8 	{%r282, %r283, %r284, %r285}, [%r281], %r240;
	add.s32 	%r286, %r247, 1024;
	wmma.load.b.sync.aligned.col.m8n32k16.shared.s8 	{%r287, %r288, %r289, %r290}, [%r286], %r240;
	add.s32 	%r291, %r247, 1536;
	wmma.load.b.sync.aligned.col.m8n32k16.shared.s8 	{%r292, %r293, %r294, %r295}, [%r291], %r240;
	add.s32 	%r296, %r247, 2048;
	wmma.load.b.sync.aligned.col.m8n32k16.shared.s8 	{%r297, %r298, %r299, %r300}, [%r296], %r240;
	add.s32 	%r301, %r247, 2560;
	wmma.load.b.sync.aligned.col.m8n32k16.shared.s8 	{%r302, %r303, %r304, %r305}, [%r301], %r240;
	add.s32 	%r306, %r247, 3072;
	wmma.load.b.sync.aligned.col.m8n32k16.shared.s8 	{%r307, %r308, %r309, %r310}, [%r306], %r240;
	add.s32 	%r311, %r247, 3584;
	wmma.load.b.sync.aligned.col.m8n32k16.shared.s8 	{%r312, %r313, %r314, %r315}, [%r311], %r240;
	wmma.mma.sync.aligned.row.col.m8n32k16.s32.s8.s8.s32 {%r469, %r468, %r467, %r466, %r465, %r464, %r463, %r462}, {%r241}, {%r277, %r278, %r279, %r280}, {%r469, %r468, %r467, %r466, %r465, %r464, %r463, %r462};
	wmma.mma.sync.aligned.row.col.m8n32k16.s32.s8.s8.s32 {%r461, %r460, %r459, %r458, %r457, %r456, %r455, %r454}, {%r241}, {%r282, %r283, %r284, %r285}, {%r461, %r460, %r459, %r458, %r457, %r456, %r455, %r454};
	wmma.mma.sync.aligned.row.col.m8n32k16.s32.s8.s8.s32 {%r453, %r452, %r451, %r450, %r449, %r448, %r447, %r446}, {%r241}, {%r287, %r288, %r289, %r290}, {%r453, %r452, %r451, %r450, %r449, %r448, %r447, %r446};
	wmma.mma.sync.aligned.row.col.m8n32k16.s32.s8.s8.s32 {%r445, %r444, %r443, %r442, %r441, %r440, %r439, %r438}, {%r241}, {%r292, %r293, %r294, %r295}, {%r445, %r444, %r443, %r442, %r441, %r440, %r439, %r438};
	wmma.mma.sync.aligned.row.col.m8n32k16.s32.s8.s8.s32 {%r470, %r471, %r472, %r473, %r474, %r475, %r476, %r477}, {%r241}, {%r297, %r298, %r299, %r300}, {%r470, %r471, %r472, %r473, %r474, %r475, %r476, %r477};
	wmma.mma.sync.aligned.row.col.m8n32k16.s32.s8.s8.s32 {%r478, %r479, %r480, %r481, %r482, %r483, %r484, %r485}, {%r241}, {%r302, %r303, %r304, %r305}, {%r478, %r479, %r480, %r481, %r482, %r483, %r484, %r485};
	wmma.mma.sync.aligned.row.col.m8n32k16.s32.s8.s8.s32 {%r486, %r487, %r488, %r489, %r490, %r491, %r492, %r493}, {%r241}, {%r307, %r308, %r309, %r310}, {%r486, %r487, %r488, %r489, %r490, %r491, %r492, %r493};
	wmma.mma.sync.aligned.row.col.m8n32k16.s32.s8.s8.s32 {%r494, %r495, %r496, %r497, %r498, %r499, %r500, %r501}, {%r241}, {%r312, %r313, %r314, %r315}, {%r494, %r495, %r496, %r497, %r498, %r499, %r500, %r501};
	add.s32 	%r502, %r502, 1;
	add.s32 	%r437, %r437, 128;
	add.s32 	%r436, %r436, 512;
	setp.ne.s32 	%p1, %r502, 4;
	@%p1 bra 	$L__BB21_2;
	add.s32 	%r435, %r435, 1;
	setp.ne.s32 	%p2, %r435, 8;
	@%p2 bra 	$L__BB21_1;
	ld.param.u64 	%rd40, [fused_nn_conv2d_add_cast_2_kernel0_param_3];
	ld.param.u64 	%rd39, [fused_nn_conv2d_add_cast_2_kernel0_param_2];
	cvta.to.global.u64 	%rd29, %rd39;
	cvta.to.global.u64 	%rd30, %rd40;
	mov.u32 	%r317, _ZZ34fused_nn_conv2d_add_cast_2_kernel0E4Conv;
	mov.b32 	%r318, 32;
	wmma.store.d.sync.aligned.row.m8n32k16.shared.s32 	[%r317], {%r469, %r468, %r467, %r466, %r465, %r464, %r463, %r462}, %r318;
	add.s32 	%r319, %r317, 1024;
	wmma.store.d.sync.aligned.row.m8n32k16.shared.s32 	[%r319], {%r461, %r460, %r459, %r458, %r457, %r456, %r455, %r454}, %r318;
	add.s32 	%r320, %r317, 2048;
	wmma.store.d.sync.aligned.row.m8n32k16.shared.s32 	[%r320], {%r453, %r452, %r451, %r450, %r449, %r448, %r447, %r446}, %r318;
	add.s32 	%r321, %r317, 3072;
	wmma.store.d.sync.aligned.row.m8n32k16.shared.s32 	[%r321], {%r445, %r444, %r443, %r442, %r441, %r440, %r439, %r438}, %r318;
	add.s32 	%r322, %r317, 4096;
	wmma.store.d.sync.aligned.row.m8n32k16.shared.s32 	[%r322], {%r470, %r471, %r472, %r473, %r474, %r475, %r476, %r477}, %r318;
	add.s32 	%r323, %r317, 5120;
	wmma.store.d.sync.aligned.row.m8n32k16.shared.s32 	[%r323], {%r478, %r479, %r480, %r481, %r482, %r483, %r484, %r485}, %r318;
	add.s32 	%r324, %r317, 6144;
	wmma.store.d.sync.aligned.row.m8n32k16.shared.s32 	[%r324], {%r486, %r487, %r488, %r489, %r490, %r491, %r492, %r493}, %r318;
	add.s32 	%r325, %r317, 7168;
	wmma.store.d.sync.aligned.row.m8n32k16.shared.s32 	[%r325], {%r494, %r495, %r496, %r497, %r498, %r499, %r500, %r501}, %r318;
	bar.sync 	0;
	mov.u32 	%r326, %ctaid.y;
	shl.b32 	%r327, %r326, 8;
	add.s32 	%r328, %r327, %r135;
	mov.u32 	%r329, %ctaid.z;
	shl.b32 	%r330, %r329, 10;
	mul.wide.u32 	%rd31, %r328, 4;
	add.s64 	%rd44, %rd30, %rd31;
	add.s32 	%r331, %r328, 32;
	mul.wide.u32 	%rd32, %r331, 4;
	add.s64 	%rd43, %rd30, %rd32;
	or.b32  	%r332, %r135, %r330;
	add.s32 	%r333, %r332, %r327;
	add.s32 	%r334, %r333, 32;
	mul.wide.u32 	%rd33, %r334, 4;
	add.s64 	%rd34, %rd33, %rd29;
	add.s64 	%rd42, %rd34, 3211264;
	mul.wide.u32 	%rd35, %r333, 4;
	add.s64 	%rd36, %rd35, %rd29;
	add.s64 	%rd41, %rd36, 3211264;
	shl.b32 	%r335, %r135, 2;
	add.s32 	%r204, %r317, %r335;
	mov.b32 	%r503, 1024;
$L__BB21_5:
	ld.global.nc.u32 	%r336, [%rd44];
	add.s32 	%r337, %r204, %r503;
	ld.shared.u32 	%r338, [%r337+-1024];
	add.s32 	%r339, %r336, %r338;
	st.global.u32 	[%rd41+-3211264], %r339;
	ld.shared.u32 	%r340, [%r337+-896];
	add.s32 	%r341, %r336, %r340;
	st.global.u32 	[%rd41+-2408448], %r341;
	ld.shared.u32 	%r342, [%r337+-768];
	add.s32 	%r343, %r336, %r342;
	st.global.u32 	[%rd41+-1605632], %r343;
	ld.shared.u32 	%r344, [%r337+-640];
	add.s32 	%r345, %r336, %r344;
	st.global.u32 	[%rd41+-802816], %r345;
	ld.shared.u32 	%r346, [%r337+-512];
	add.s32 	%r347, %r336, %r346;
	st.global.u32 	[%rd41], %r347;
	ld.shared.u32 	%r348, [%r337+-384];
	add.s32 	%r349, %r336, %r348;
	st.global.u32 	[%rd41+802816], %r349;
	ld.shared.u32 	%r350, [%r337+-256];
	add.s32 	%r351, %r336, %r350;
	st.global.u32 	[%rd41+1605632], %r351;
	ld.shared.u32 	%r352, [%r337+-128];
	add.s32 	%r353, %r336, %r352;
	st.global.u32 	[%rd41+2408448], %r353;
	ld.global.nc.u32 	%r354, [%rd43];
	ld.shared.u32 	%r355, [%r337];
	add.s32 	%r356, %r354, %r355;
	st.global.u32 	[%rd42+-3211264], %r356;
	ld.shared.u32 	%r357, [%r337+128];
	add.s32 	%r358, %r354, %r357;
	st.global.u32 	[%rd42+-2408448], %r358;
	ld.shared.u32 	%r359, [%r337+256];
	add.s32 	%r360, %r354, %r359;
	st.global.u32 	[%rd42+-1605632], %r360;
	ld.shared.u32 	%r361, [%r337+384];
	add.s32 	%r362, %r354, %r361;
	st.global.u32 	[%rd42+-802816], %r362;
	ld.shared.u32 	%r363, [%r337+512];
	add.s32 	%r364, %r354, %r363;
	st.global.u32 	[%rd42], %r364;
	ld.shared.u32 	%r365, [%r337+640];
	add.s32 	%r366, %r354, %r365;
	st.global.u32 	[%rd42+802816], %r366;
	ld.shared.u32 	%r367, [%r337+768];
	add.s32 	%r368, %r354, %r367;
	st.global.u32 	[%rd42+1605632], %r368;
	ld.shared.u32 	%r369, [%r337+896];
	add.s32 	%r370, %r354, %r369;
	st.global.u32 	[%rd42+2408448], %r370;
	add.s32 	%r503, %r503, 2048;
	add.s64 	%rd44, %rd44, 256;
	add.s64 	%rd43, %rd43, 256;
	add.s64 	%rd42, %rd42, 256;
	add.s64 	%rd41, %rd41, 256;
	setp.ne.s32 	%p3, %r503, 9216;
	@%p3 bra 	$L__BB21_5;
	ret;

}
	// .globl	fused_nn_pad_1_kernel0
.visible .entry fused_nn_pad_1_kernel0(
	.param .u64 .ptr .align 1 fused_nn_pad_1_kernel0_param_0,
	.param .u64 .ptr .align 1 fused_nn_pad_1_kernel0_param_1
)
{
	.reg .pred 	%p<9>;
	.reg .b16 	%rs<17>;
	.reg .b32 	%r<20>;
	.reg .b64 	%rd<9>;

	ld.param.u64 	%rd3, [fused_nn_pad_1_kernel0_param_0];
	ld.param.u64 	%rd4, [fused_nn_pad_1_kernel0_param_1];
	cvta.to.global.u64 	%rd5, %rd4;
	mov.u32 	%r3, %ctaid.x;
	shl.b32 	%r4, %r3, 2;
	mov.u32 	%r5, %tid.x;
	shr.u32 	%r6, %r5, 8;
	or.b32  	%r7, %r4, %r6;
	cvt.u16.u32 	%rs8, %r4;
	and.b16  	%rs1, %rs8, 240;
	and.b32  	%r1, %r7, 15;
	shr.u32 	%r8, %r3, 6;
	mul.lo.s32 	%r9, %r8, 50176;
	shr.u32 	%r10, %r3, 2;
	and.b32  	%r11, %r10, 15;
	shl.b32 	%r12, %r7, 8;
	and.b32  	%r13, %r12, 3840;
	and.b32  	%r14, %r5, 255;
	or.b32  	%r15, %r14, %r9;
	add.s32 	%r16, %r15, %r13;
	mad.lo.s32 	%r17, %r11, 3584, %r16;
	add.s32 	%r18, %r17, -3840;
	shl.b32 	%r19, %r3, 10;
	or.b32  	%r2, %r19, %r5;
	cvt.s64.s32 	%rd6, %r18;
	add.s64 	%rd1, %rd5, %rd6;
	mov.b16 	%rs15, 0;
	setp.eq.s16 	%p1, %rs1, 0;
	@%p1 bra 	$L__BB22_5;
	setp.eq.s16 	%p2, %rs1, 240;
	@%p2 bra 	$L__BB22_5;
	setp.eq.s32 	%p3, %r1, 0;
	@%p3 bra 	$L__BB22_5;
	setp.eq.s32 	%p4, %r1, 15;
	@%p4 bra 	$L__BB22_5;
	ld.global.nc.u8 	%rs10, [%rd1];
	cvt.u16.u8 	%rs15, %rs10;
$L__BB22_5:
	cvt.u64.u32 	%rd7, %r2;
	cvta.to.global.u64 	%rd8, %rd3;
	add.s64 	%rd2, %rd8, %rd7;
	st.global.u8 	[%rd2], %rs15;
	mov.b16 	%rs16, 0;
	setp.eq.s16 	%p5, %rs1, 0;
	@%p5 bra 	$L__BB22_10;
	setp.eq.s16 	%p6, %rs1, 240;
	@%p6 bra 	$L__BB22_10;
	setp.eq.s32 	%p7, %r1, 0;
	@%p7 bra 	$L__BB22_10;
	setp.eq.s32 	%p8, %r1, 15;
	@%p8 bra 	$L__BB22_10;
	ld.global.nc.u8 	%rs14, [%rd1+200704];
	cvt.u16.u8 	%rs16, %rs14;
$L__BB22_10:
	st.global.u8 	[%rd2+262144], %rs16;
	ret;

}
	// .globl	fused_nn_conv2d_add_nn_relu_cast_cast_left_shift_multiply_add_right_shift_cast_c_3441552496575213188__3_kernel1
.visible .entry fused_nn_conv2d_add_nn_relu_cast_cast_left_shift_multiply_add_right_shift_cast_c_3441552496575213188__3_kernel1(
	.param .u64 .ptr .align 1 fused_nn_conv2d_add_nn_relu_cast_cast_left_shift_multiply_add_right_shift_cast_c_3441552496575213188__3_kernel1_param_0,
	.param .u64 .ptr .align 1 fused_nn_conv2d_add_nn_relu_cast_cast_left_shift_multiply_add_right_shift_cast_c_3441552496575213188__3_kernel1_param_1,
	.param .u64 .ptr .align 1 fused_nn_conv2d_add_nn_relu_cast_cast_left_shift_multiply_add_right_shift_cast_c_3441552496575213188__3_kernel1_param_2,
	.param .u64 .ptr .align 1 fused_nn_conv2d_add_nn_relu_cast_cast_left_shift_multiply_add_right_shift_cast_c_3441552496575213188__3_kernel1_param_3
)
{
	.reg .pred 	%p<8>;
	.reg .b16 	%rs<56>;
	.reg .b32 	%r<892>;
	.reg .b64 	%rd<56>;
	// demoted variable
	.shared .align 1 .b8 _ZZ111fused_nn_conv2d_add_nn_relu_cast_cast_left_shift_multiply_add_right_shift_cast_c_3441552496575213188__3_kernel1E14compute_shared[768];
	// demoted variable
	.shared .align 1 .b8 _ZZ111fused_nn_conv2d_add_nn_relu_cast_cast_left_shift_multiply_add_right_shift_cast_c_3441552496575213188__3_kernel1E18placeholder_shared[4096];
	// demoted variable
	.shared .align 4 .b8 _ZZ111fused_nn_conv2d_add_nn_relu_cast_cast_left_shift_multiply_add_right_shift_cast_c_3441552496575213188__3_kernel1E4Conv[8192];
	mov.u32 	%r268, %ctaid.z;
	cvt.u16.u32 	%rs1, %r268;
	shr.u16 	%rs2, %rs1, 1;
	mul.hi.u16 	%rs3, %rs2, 18725;
	shr.u16 	%rs4, %rs3, 1;
	mul.wide.u16 	%r269, %rs4, -32768;
	mul.lo.s16 	%rs5, %rs4, 14;
	sub.s16 	%rs6, %rs1, %rs5;
	mov.u32 	%r270, %tid.x;
	shl.b32 	%r271, %r270, 2;
	or.b32  	%r1, %r269, %r271;
	shl.b16 	%rs7, %rs6, 11;
	cvt.u32.u16 	%r2, %rs7;
	mov.b32 	%r826, 0;
	mov.u32 	%r827, %r826;
	mov.u32 	%r828, %r826;
	mov.u32 	%r829, %r826;
	mov.u32 	%r830, %r826;
	mov.u32 	%r831, %r826;
	mov.u32 	%r832, %r826;
	mov.u32 	%r833, %r826;
	mov.u32 	%r834, %r826;
	mov.u32 	%r835, %r826;
	mov.u32 	%r836, %r826;
	mov.u32 	%r837, %r826;
	mov.u32 	%r838, %r826;
	mov.u32 	%r839, %r826;
	mov.u32 	%r840, %r826;
	mov.u32 	%r841, %r826;
	mov.u32 	%r842, %r826;
	mov.u32 	%r843, %r826;
	mov.u32 	%r844, %r826;
	mov.u32 	%r845, %r826;
	mov.u32 	%r846, %r826;
	mov.u32 	%r847, %r826;
	mov.u32 	%r848, %r826;
	mov.u32 	%r849, %r826;
	mov.u32 	%r850, %r826;
	mov.u32 	%r851, %r826;
	mov.u32 	%r852, %r826;
	mov.u32 	%r853, %r826;
	mov.u32 	%r854, %r826;
	mov.u32 	%r855, %r826;
	mov.u32 	%r856, %r826;
	mov.u32 	%r857, %r826;
	mov.u32 	%r858, %r826;
	mov.u32 	%r859, %r826;
	mov.u32 	%r860, %r826;
	mov.u32 	%r861, %r826;
	mov.u32 	%r862, %r826;
	mov.u32 	%r863, %r826;
	mov.u32 	%r864, %r826;
	mov.u32 	%r865, %r826;
	mov.u32 	%r866, %r826;
	mov.u32 	%r867, %r826;
	mov.u32 	%r868, %r826;
	mov.u32 	%r869, %r826;
	mov.u32 	%r870, %r826;
	mov.u32 	%r871, %r826;
	mov.u32 	%r872, %r826;
	mov.u32 	%r873, %r826;
	mov.u32 	%r874, %r826;
	mov.u32 	%r875, %r826;
	mov.u32 	%r876, %r826;
	mov.u32 	%r877, %r826;
	mov.u32 	%r878, %r826;
	mov.u32 	%r879, %r826;
	mov.u32 	%r880, %r826;
	mov.u32 	%r881, %r826;
	mov.u32 	%r882, %r826;
	mov.u32 	%r883, %r826;
	mov.u32 	%r884, %r826;
	mov.u32 	%r885, %r826;
	mov.u32 	%r886, %r826;
	mov.u32 	%r887, %r826;
	mov.u32 	%r888, %r826;
	mov.u32 	%r889, %r826;
	mov.u32 	%r760, %r826;
$L__BB23_1:
	mov.b32 	%r825, 0;
$L__BB23_2:
	ld.param.u64 	%rd50, [fused_nn_conv2d_add_nn_relu_cast_cast_left_shift_multiply_add_right_shift_cast_c_3441552496575213188__3_kernel1_param_0];
	shl.b32 	%r274, %r825, 15;
	shl.b32 	%r275, %r760, 8;
	add.s32 	%r276, %r1, %r275;
	add.s32 	%r277, %r276, %r274;
	add.s32 	%r278, %r277, %r2;
	cvt.u64.u32 	%rd11, %r278;
	cvta.to.global.u64 	%rd12, %rd50;
	add.s64 	%rd13, %rd12, %rd11;
	ld.global.nc.u8 	%rs8, [%rd13];
	cvt.u16.u8 	%rs9, %rs8;
	mov.u32 	%r279, %tid.x;
	shl.b32 	%r280, %r279, 2;
	mov.u32 	%r281, _ZZ111fused_nn_conv2d_add_nn_relu_cast_cast_left_shift_multiply_add_right_shift_cast_c_3441552496575213188__3_kernel1E14compute_shared;
	add.s32 	%r282, %r281, %r280;
	st.shared.u8 	[%r282], %rs9;
	ld.global.nc.u8 	%rs10, [%rd13+1];
	cvt.u16.u8 	%rs11, %rs10;
	st.shared.u8 	[%r282+1], %rs11;
	ld.global.nc.u8 	%rs12, [%rd13+2];
	cvt.u16.u8 	%rs13, %rs12;
	st.shared.u8 	[%r282+2], %rs13;
	ld.global.nc.u8 	%rs14, [%rd13+3];
	cvt.u16.u8 	%rs15, %rs14;
	st.shared.u8 	[%r282+3], %rs15;
	ld.global.nc.u8 	%rs16, [%rd13+128];
	cvt.u16.u8 	%rs17, %rs16;
	st.shared.u8 	[%r282+128], %rs17;
	ld.global.nc.u8 	%rs18, [%rd13+129];
	cvt.u16.u8 	%rs19, %rs18;
	st.shared.u8 	[%r282+129], %rs19;
	ld.global.nc.u8 	%rs20, [%rd13+130];
	cvt.u16.u8 	%rs21, %rs20;
	st.shared.u8 	[%r282+130], %rs21;
	ld.global.nc.u8 	%rs22, [%rd13+131];
	cvt.u16.u8 	%rs23, %rs22;
	st.shared.u8 	[%r282+131], %rs23;
	add.s32 	%r283, %r278, 2048;
	cvt.u64.u32 	%rd14, %r283;
	add.s64 	%rd15, %rd12, %rd14;
	ld.global.nc.u8 	%rs24, [%rd15];
	cvt.u16.u8 	%rs25, %rs24;
	st.shared.u8 	[%r282+256], %rs25;
	ld.global.nc.u8 	%rs26, [%rd15+1];
	cvt.u16.u8 	%rs27, %rs26;
	st.shared.u8 	[%r282+257], %rs27;
	ld.global.nc.u8 	%rs28, [%rd15+2];
	cvt.u16.u8 	%rs29, %rs28;
	st.shared.u8 	[%r282+258], %rs29;
	ld.global.nc.u8 	%rs30, [%rd15+3];
	cvt.u16.u8 	%rs31, %rs30;
	st.shared.u8 	[%r282+259], %rs31;
	ld.global.nc.u8 	%rs32, [%rd15+128];
	cvt.u16.u8 	%rs33, %rs32;
	st.shared.u8 	[%r282+384], %rs33;
	ld.global.nc.u8 	%rs34, [%rd15+129];
	cvt.u16.u8 	%rs35, %rs34;
	st.shared.u8 	[%r282+385], %rs35;
	ld.global.nc.u8 	%rs36, [%rd15+130];
	cvt.u16.u8 	%rs37, %rs36;
	st.shared.u8 	[%r282+386], %rs37;
	ld.global.nc.u8 	%rs38, [%rd15+131];
	cvt.u16.u8 	%rs39, %rs38;
	st.shared.u8 	[%r282+387], %rs39;
	add.s32 	%r284, %r278, 4096;
	cvt.u64.u32 	%rd16, %r284;
	add.s64 	%rd17, %rd12, %rd16;
	ld.global.nc.u8 	%rs40, [%rd17];
	cvt.u16.u8 	%rs41, %rs40;
	st.shared.u8 	[%r282+512], %rs41;
	ld.global.nc.u8 	%rs42, [%rd17+1];
	cvt.u16.u8 	%rs43, %rs42;
	st.shared.u8 	[%r282+513], %rs43;
	ld.global.nc.u8 	%rs44, [%rd17+2];
	cvt.u16.u8 	%rs45, %rs44;
	st.shared.u8 	[%r282+514], %rs45;
	ld.global.nc.u8 	%rs46, [%rd17+3];
	cvt.u16.u8 	%rs47, %rs46;
	st.shared.u8 	[%r282+515], %rs47;
	ld.global.nc.u8 	%rs48, [%rd17+128];
	cvt.u16.u8 	%rs49, %rs48;
	st.shared.u8 	[%r282+640], %rs49;
	ld.global.nc.u8 	%rs50, [%rd17+129];
	cvt.u16.u8 	%rs51, %rs50;
	st.shared.u8 	[%r282+641], %rs51;
	ld.global.nc.u8 	%rs52, [%rd17+130];
	cvt.u16.u8 	%rs53, %rs52;
	st.shared.u8 	[%r282+642], %rs53;
	ld.global.nc.u8 	%rs54, [%rd17+131];
	cvt.u16.u8 	%rs55, %rs54;
	st.shared.u8 	[%r282+643], %rs55;
	bar.sync 	0;
	mov.b32 	%r890, 0;
	mov.pred 	%p7, -1;
$L__BB23_3:
	mov.pred 	%p1, %p7;
	ld.param.u64 	%rd51, [fused_nn_conv2d_add_nn_relu_cast_cast_left_shift_multiply_add_right_shift_cast_c_3441552496575213188__3_kernel1_param_1];
	shl.b32 	%r286, %r890, 7;
	shl.b32 	%r287, %r890, 9;
	shl.b32 	%r288, %r760, 10;
	mov.u32 	%r289, %tid.x;
	shl.b32 	%r290, %r289, 4;
	add.s32 	%r291, %r288, %r290;
	mad.lo.s32 	%r292, %r825, 196608, %r291;
	add.s32 	%r293, %r292, %r287;
	mov.u32 	%r294, _ZZ111fused_nn_conv2d_add_nn_relu_cast_cast_left_shift_multiply_add_right_shift_cast_c_3441552496575213188__3_kernel1E14compute_shared;
	add.s32 	%r295, %r294, %r286;
	mov.b32 	%r296, 16;
	wmma.load.a.sync.aligned.row.m8n32k16.shared.s8 	{%r297}, [%r295], %r296;
	bar.sync 	0;
	cvt.u64.u32 	%rd18, %r293;
	cvta.to.global.u64 	%rd19, %rd51;
	add.s64 	%rd20, %rd19, %rd18;
	ld.global.nc.v4.u32 	{%r298, %r299, %r300, %r301}, [%rd20];
	mov.u32 	%r302, _ZZ111fused_nn_conv2d_add_nn_relu_cast_cast_left_shift_multiply_add_right_shift_cast_c_3441552496575213188__3_kernel1E18placeholder_shared;
	add.s32 	%r303, %r302, %r290;
	st.shared.v4.u32 	[%r303], {%r298, %r299, %r300, %r301};
	ld.global.nc.v4.u32 	{%r304, %r305, %r306, %r307}, [%rd20+8192];
	st.shared.v4.u32 	[%r303+512], {%r304, %r305, %r306, %r307};
	ld.global.nc.v4.u32 	{%r308, %r309, %r310, %r311}, [%rd20+16384];
	st.shared.v4.u32 	[%r303+1024], {%r308, %r309, %r310, %r311};
	ld.global.nc.v4.u32 	{%r312, %r313, %r314, %r315}, [%rd20+24576];
	st.shared.v4.u32 	[%r303+1536], {%r312, %r313, %r314, %r315};
	ld.global.nc.v4.u32 	{%r316, %r317, %r318, %r319}, [%rd20+32768];
	st.shared.v4.u32 	[%r303+2048], {%r316, %r317, %r318, %r319};
	ld.global.nc.v4.u32 	{%r320, %r321, %r322, %r323}, [%rd20+40960];
	st.shared.v4.u32 	[%r303+2560], {%r320, %r321, %r322, %r323};
	ld.global.nc.v4.u32 	{%r324, %r325, %r326, %r327}, [%rd20+49152];
	st.shared.v4.u32 	[%r303+3072], {%r324, %r325, %r326, %r327};
	ld.global.nc.v4.u32 	{%r328, %r329, %r330, %r331}, [%rd20+57344];
	st.shared.v4.u32 	[%r303+3584], {%r328, %r329, %r330, %r331};
	bar.sync 	0;
	wmma.load.b.sync.aligned.col.m8n32k16.shared.s8 	{%r332, %r333, %r334, %r335}, [%r302], %r296;
	add.s32 	%r336, %r302, 512;
	wmma.load.b.sync.aligned.col.m8n32k16.shared.s8 	{%r337, %r338, %r339, %r340}, [%r336], %r296;
	add.s32 	%r341, %r302, 1024;
	wmma.load.b.sync.aligned.col.m8n32k16.shared.s8 	{%r342, %r343, %r344, %r345}, [%r341], %r296;
	add.s32 	%r346, %r302, 1536;
	wmma.load.b.sync.aligned.col.m8n32k16.shared.s8 	{%r347, %r348, %r349, %r350}, [%r346], %r296;
	add.s32 	%r351, %r302, 2048;
	wmma.load.b.sync.aligned.col.m8n32k16.shared.s8 	{%r352, %r353, %r354, %r355}, [%r351], %r296;
	add.s32 	%r356, %r302, 2560;
	wmma.load.b.sync.aligned.col.m8n32k16.shared.s8 	{%r357, %r358, %r359, %r360}, [%r356], %r296;
	add.s32 	%r361, %r302, 3072;
	wmma.load.b.sync.aligned.col.m8n32k16.shared.s8 	{%r362, %r363, %r364, %r365}, [%r361], %r296;
	add.s32 	%r366, %r302, 3584;
	wmma.load.b.sync.aligned.col.m8n32k16.shared.s8 	{%r367, %r368, %r369, %r370}, [%r366], %r296;
	wmma.mma.sync.aligned.row.col.m8n32k16.s32.s8.s8.s32 {%r371, %r372, %r373, %r374, %r375, %r376, %r377, %r378}, {%r297}, {%r332, %r333, %r334, %r335}, {%r857, %r856, %r855, %r854, %r853, %r852, %r851, %r850};
	wmma.mma.sync.aligned.row.col.m8n32k16.s32.s8.s8.s32 {%r379, %r380, %r381, %r382, %r383, %r384, %r385, %r386}, {%r297}, {%r337, %r338, %r339, %r340}, {%r849, %r848, %r847, %r846, %r845, %r844, %r843, %r842};
	wmma.mma.sync.aligned.row.col.m8n32k16.s32.s8.s8.s32 {%r387, %r388, %r389, %r390, %r391, %r392, %r393, %r394}, {%r297}, {%r342, %r343, %r344, %r345}, {%r841, %r840, %r839, %r838, %r837, %r836, %r835, %r834};
	wmma.mma.sync.aligned.row.col.m8n32k16.s32.s8.s8.s32 {%r395, %r396, %r397, %r398, %r399, %r400, %r401, %r402}, {%r297}, {%r347, %r348, %r349, %r350}, {%r833, %r832, %r831, %r830, %r829, %r828, %r827, %r826};
	wmma.mma.sync.aligned.row.col.m8n32k16.s32.s8.s8.s32 {%r403, %r404, %r405, %r406, %r407, %r408, %r409, %r410}, {%r297}, {%r352, %r353, %r354, %r355}, {%r858, %r859, %r860, %r861, %r862, %r863, %r864, %r865};
	wmma.mma.sync.aligned.row.col.m8n32k16.s32.s8.s8.s32 {%r411, %r412, %r413, %r414, %r415, %r416, %r417, %r418}, {%r297}, {%r357, %r358, %r359, %r360}, {%r866, %r867, %r868, %r869, %r870, %r871, %r872, %r873};
	wmma.mma.sync.aligned.row.col.m8n32k16.s32.s8.s8.s32 {%r419, %r420, %r421, %r422, %r423, %r424, %r425, %r426}, {%r297}, {%r362, %r363, %r364, %r365}, {%r874, %r875, %r876, %r877, %r878, %r879, %r880, %r881};
	wmma.mma.sync.aligned.row.col.m8n32k16.s32.s8.s8.s32 {%r427, %r428, %r429, %r430, %r431, %r432, %r433, %r434}, {%r297}, {%r367, %r368, %r369, %r370}, {%r882, %r883, %r884, %r885, %r886, %r887, %r888, %r889};
	add.s32 	%r435, %r295, 256;
	wmma.load.a.sync.aligned.row.m8n32k16.shared.s8 	{%r436}, [%r435], %r296;
	bar.sync 	0;
	ld.global.nc.v4.u32 	{%r437, %r438, %r439, %r440}, [%rd20+65536];
	st.shared.v4.u32 	[%r303], {%r437, %r438, %r439, %r440};
	ld.global.nc.v4.u32 	{%r441, %r442, %r443, %r444}, [%rd20+73728];
	st.shared.v4.u32 	[%r303+512], {%r441, %r442, %r443, %r444};
	ld.global.nc.v4.u32 	{%r445, %r446, %r447, %r448}, [%rd20+81920];
	st.shared.v4.u32 	[%r303+1024], {%r445, %r446, %r447, %r448};
	ld.global.nc.v4.u32 	{%r449, %r450, %r451, %r452}, [%rd20+90112];
	st.shared.v4.u32 	[%r303+1536], {%r449, %r450, %r451, %r452};
	ld.global.nc.v4.u32 	{%r453, %r454, %r455, %r456}, [%rd20+98304];
	st.shared.v4.u32 	[%r303+2048], {%r453, %r454, %r455, %r456};
	ld.global.nc.v4.u32 	{%r457, %r458, %r459, %r460}, [%rd20+106496];
	st.shared.v4.u32 	[%r303+2560], {%r457, %r458, %r459, %r460};
	ld.global.nc.v4.u32 	{%r461, %r462, %r463, %r464}, [%rd20+114688];
	st.shared.v4.u32 	[%r303+3072], {%r461, %r462, %r463, %r464};
	ld.global.nc.v4.u32 	{%r465, %r466, %r467, %r468}, [%rd20+122880];
	st.shared.v4.u32 	[%r303+3584], {%r465, %r466, %r467, %r468};
	bar.sync 	0;
	wmma.load.b.sync.aligned.col.m8n32k16.shared.s8 	{%r469, %r470, %r471, %r472}, [%r302], %r296;
	wmma.load.b.sync.aligned.col.m8n32k16.shared.s8 	{%r473, %r474, %r475, %r476}, [%r336], %r296;
	wmma.load.b.sync.aligned.col.m8n32k16.shared.s8 	{%r477, %r478, %r479, %r480}, [%r341], %r296;
	wmma.load.b.sync.aligned.col.m8n32k16.shared.s8 	{%r481, %r482, %r483, %r484}, [%r346], %r296;
	wmma.load.b.sync.aligned.col.m8n32k16.shared.s8 	{%r485, %r486, %r487, %r488}, [%r351], %r296;
	wmma.load.b.sync.aligned.col.m8n32k16.shared.s8 	{%r489, %r490, %r491, %r492}, [%r356], %r296;
	wmma.load.b.sync.aligned.col.m8n32k16.shared.s8 	{%r493, %r494, %r495, %r496}, [%r361], %r296;
	wmma.load.b.sync.aligned.col.m8n32k16.shared.s8 	{%r497, %r498, %r499, %r500}, [%r366], %r296;
	wmma.mma.sync.aligned.row.col.m8n32k16.s32.s8.s8.s32 {%r501, %r502, %r503, %r504, %r505, %r506, %r507, %r508}, {%r436}, {%r469, %r470, %r471, %r472}, {%r371, %r372, %r373, %r374, %r375, %r376, %r377, %r378};
	wmma.mma.sync.aligned.row.col.m8n32k16.s32.s8.s8.s32 {%r509, %r510, %r511, %r512, %r513, %r514, %r515, %r516}, {%r436}, {%r473, %r474, %r475, %r476}, {%r379, %r380, %r381, %r382, %r383, %r384, %r385, %r386};
	wmma.mma.sync.aligned.row.col.m8n32k16.s32.s8.s8.s32 {%r517, %r518, %r519, %r520, %r521, %r522, %r523, %r524}, {%r436}, {%r477, %r478, %r479, %r480}, {%r387, %r388, %r389, %r390, %r391, %r392, %r393, %r394};
	wmma.mma.sync.aligned.row.col.m8n32k16.s32.s8.s8.s32 {%r525, %r526, %r527, %r528, %r529, %r530, %r531, %r532}, {%r436}, {%r481, %r482, %r483, %r484}, {%r395, %r396, %r397, %r398, %r399, %r400, %r401, %r402};
	wmma.mma.sync.aligned.row.col.m8n32k16.s32.s8.s8.s32 {%r533, %r534, %r535, %r536, %r537, %r538, %r539, %r540}, {%r436}, {%r485, %r486, %r487, %r488}, {%r403, %r404, %r405, %r406, %r407, %r408, %r409, %r410};
	wmma.mma.sync.aligned.row.col.m8n32k16.s32.s8.s8.s32 {%r541, %r542, %r543, %r544, %r545, %r546, %r547, %r548}, {%r436}, {%r489, %r490, %r491, %r492}, {%r411, %r412, %r413, %r414, %r415, %r416, %r417, %r418};
	wmma.mma.sync.aligned.row.col.m8n32k16.s32.s8.s8.s32 {%r549, %r550, %r551, %r552, %r553, %r554, %r555, %r556}, {%r436}, {%r493, %r494, %r495, %r496}, {%r419, %r420, %r421, %r422, %r423, %r424, %r425, %r426};
	wmma.mma.sync.aligned.row.col.m8n32k16.s32.s8.s8.s32 {%r557, %r558, %r559, %r560, %r561, %r562, %r563, %r564}, {%r436}, {%r497, %r498, %r499, %r500}, {%r427, %r428, %r429, %r430, %r431, %r432, %r433, %r434};
	add.s32 	%r565, %r295, 512;
	wmma.load.a.sync.aligned.row.m8n32k16.shared.s8 	{%r566}, [%r565], %r296;
	bar.sync 	0;
	ld.global.nc.v4.u32 	{%r567, %r568, %r569, %r570}, [%rd20+131072];
	st.shared.v4.u32 	[%r303], {%r567, %r568, %r569, %r570};
	ld.global.nc.v4.u32 	{%r571, %r572, %r573, %r574}, [%rd20+139264];
	st.shared.v4.u32 	[%r303+512], {%r571, %r572, %r573, %r574};
	ld.global.nc.v4.u32 	{%r575, %r576, %r577, %r578}, [%rd20+147456];
	st.shared.v4.u32 	[%r303+1024], {%r575, %r576, %r577, %r578};
	ld.global.nc.v4.u32 	{%r579, %r580, %r581, %r582}, [%rd20+155648];
	st.shared.v4.u32 	[%r303+1536], {%r579, %r580, %r581, %r582};
	ld.global.nc.v4.u32 	{%r583, %r584, %r585, %r586}, [%rd20+163840];
	st.shared.v4.u32 	[%r303+2048], {%r583, %r584, %r585, %r586};
	ld.global.nc.v4.u32 	{%r587, %r588, %r589, %r590}, [%rd20+172032];
	st.shared.v4.u32 	[%r303+2560], {%r587, %r588, %r589, %r590};
	ld.global.nc.v4.u32 	{%r591, %r592, %r593, %r594}, [%rd20+180224];
	st.shared.v4.u32 	[%r303+3072], {%r591, %r592, %r593, %r594};
	ld.global.nc.v4.u32 	{%r595, %r596, %r597, %r598}, [%rd20+188416];
	st.shared.v4.u32 	[%r303+3584], {%r595, %r596, %r597, %r598};
	bar.sync 	0;
	wmma.load.b.sync.aligned.col.m8n32k16.shared.s8 	{%r599, %r600, %r601, %r602}, [%r302], %r296;
	wmma.load.b.sync.aligned.col.m8n32k16.shared.s8 	{%r603, %r604, %r605, %r606}, [%r336], %r296;
	wmma.load.b.sync.aligned.col.m8n32k16.shared.s8 	{%r607, %r608, %r609, %r610}, [%r341], %r296;
	wmma.load.b.sync.aligned.col.m8n32k16.shared.s8 	{%r611, %r612, %r613, %r614}, [%r346], %r296;
	wmma.load.b.sync.aligned.col.m8n32k16.shared.s8 	{%r615, %r616, %r617, %r618}, [%r351], %r296;
	wmma.load.b.sync.aligned.col.m8n32k16.shared.s8 	{%r619, %r620, %r621, %r622}, [%r356], %r296;
	wmma.load.b.sync.aligned.col.m8n32k16.shared.s8 	{%r623, %r624, %r625, %r626}, [%r361], %r296;
	wmma.load.b.sync.aligned.col.m8n32k16.shared.s8 	{%r627, %r628, %r629, %r630}, [%r366], %r296;
	wmma.mma.sync.aligned.row.col.m8n32k16.s32.s8.s8.s32 {%r857, %r856, %r855, %r854, %r853, %r852, %r851, %r850}, {%r566}, {%r599, %r600, %r601, %r602}, {%r501, %r502, %r503, %r504, %r505, %r506, %r507, %r508};
	wmma.mma.sync.aligned.row.col.m8n32k16.s32.s8.s8.s32 {%r849, %r848, %r847, %r846, %r845, %r844, %r843, %r842}, {%r566}, {%r603, %r604, %r605, %r606}, {%r509, %r510, %r511, %r512, %r513, %r514, %r515, %r516};
	wmma.mma.sync.aligned.row.col.m8n32k16.s32.s8.s8.s32 {%r841, %r840, %r839, %r838, %r837, %r836, %r835, %r834}, {%r566}, {%r607, %r608, %r609, %r610}, {%r517, %r518, %r519, %r520, %r521, %r522, %r523, %r524};
	wmma.mma.sync.aligned.row.col.m8n32k16.s32.s8.s8.s32 {%r833, %r832, %r831, %r830, %r829, %r828, %r827, %r826}, {%r566}, {%r611, %r612, %r613, %r614}, {%r525, %r526, %r527, %r528, %r529, %r530, %r531, %r532};
	wmma.mma.sync.aligned.row.col.m8n32k16.s32.s8.s8.s32 {%r858, %r859, %r860, %r861, %r862, %r863, %r864, %r865}, {%r566}, {%r615, %r616, %r617, %r618}, {%r533, %r534, %r535, %r536, %r537, %r538, %r539, %r540};
	wmma.mma.sync.aligned.row.col.m8n32k16.s32.s8.s8.s32 {%r866, %r867, %r868, %r869, %r870, %r871, %r872, %r873}, {%r566}, {%r619, %r620, %r621, %r622}, {%r541, %r542, %r543, %r544, %r545, %r546, %r547, %r548};
	wmma.mma.sync.aligned.row.col.m8n32k16.s32.s8.s8.s32 {%r874, %r875, %r876, %r877, %r878, %r879, %r880, %r881}, {%r566}, {%r623, %r624, %r625, %r626}, {%r549, %r550, %r551, %r552, %r553, %r554, %r555, %r556};
	wmma.mma.sync.aligned.row.col.m8n32k16.s32.s8.s8.s32 {%r882, %r883, %r884, %r885, %r886, %r887, %r888, %r889}, {%r566}, {%r627, %r628, %r629, %r630}, {%r557, %r558, %r559, %r560, %r561, %r562, %r563, %r564};
	mov.b32 	%r890, 1;
	mov.pred 	%p7, 0;
	@%p1 bra 	$L__BB23_3;
	add.s32 	%r825, %r825, 1;
	setp.ne.s32 	%p4, %r825, 3;
	@%p4 bra 	$L__BB23_2;
	add.s32 	%r760, %r760, 1;
	setp.ne.s32 	%p5, %r760, 8;
	@%p5 bra 	$L__BB23_1;
	ld.param.u64 	%rd53, [fused_nn_conv2d_add_nn_relu_cast_cast_left_shift_multiply_add_right_shift_cast_c_3441552496575213188__3_kernel1_param_3];
	ld.param.u64 	%rd52, [fused_nn_conv2d_add_nn_relu_cast_cast_left_shift_multiply_add_right_shift_cast_c_3441552496575213188__3_kernel1_param_2];
	mov.u32 	%r632, _ZZ111fused_nn_conv2d_add_nn_relu_cast_cast_left_shift_multiply_add_right_shift_cast_c_3441552496575213188__3_kernel1E4Conv;
	mov.b32 	%r633, 32;
	wmma.store.d.sync.aligned.row.m8n32k16.shared.s32 	[%r632], {%r857, %r856, %r855, %r854, %r853, %r852, %r851, %r850}, %r633;
	add.s32 	%r634, %r632, 1024;
	wmma.store.d.sync.aligned.row.m8n32k16.shared.s32 	[%r634], {%r849, %r848, %r847, %r846, %r845, %r844, %r843, %r842}, %r633;
	add.s32 	%r635, %r632, 2048;
	wmma.store.d.sync.aligned.row.m8n32k16.shared.s32 	[%r635], {%r841, %r840, %r839, %r838, %r837, %r836, %r835, %r834}, %r633;
	add.s32 	%r636, %r632, 3072;
	wmma.store.d.sync.aligned.row.m8n32k16.shared.s32 	[%r636], {%r833, %r832, %r831, %r830, %r829, %r828, %r827, %r826}, %r633;
	add.s32 	%r637, %r632, 4096;
	wmma.store.d.sync.aligned.row.m8n32k16.shared.s32 	[%r637], {%r858, %r859, %r860, %r861, %r862, %r863, %r864, %r865}, %r633;
	add.s32 	%r638, %r632, 5120;
	wmma.store.d.sync.aligned.row.m8n32k16.shared.s32 	[%r638], {%r866, %r867, %r868, %r869, %r870, %r871, %r872, %r873}, %r633;
	add.s32 	%r639, %r632, 6144;
	wmma.store.d.sync.aligned.row.m8n32k16.shared.s32 	[%r639], {%r874, %r875, %r876, %r877, %r878, %r879, %r880, %r881}, %r633;
	add.s32 	%r640, %r632, 7168;
	wmma.store.d.sync.aligned.row.m8n32k16.shared.s32 	[%r640], {%r882, %r883, %r884, %r885, %r886, %r887, %r888, %r889}, %r633;
	bar.sync 	0;
	mov.u32 	%r641, %ctaid.z;
	shl.b32 	%r642, %r641, 8;
	shl.b32 	%r644, %r289, 2;
	add.s32 	%r264, %r632, %r644;
	mul.wide.u32 	%rd21, %r289, 4;
	cvta.to.global.u64 	%rd22, %rd53;
	add.s64 	%rd55, %rd22, %rd21;
	add.s32 	%r645, %r289, %r642;
	cvt.u64.u32 	%rd23, %r645;
	cvta.to.global.u64 	%rd24, %rd52;
	add.s64 	%rd25, %rd23, %rd24;
	add.s64 	%rd54, %rd25, 200704;
	mov.b32 	%r891, 512;
$L__BB23_7:
	ld.global.nc.u32 	%r646, [%rd55];
	add.s32 	%r647, %r264, %r891;
	ld.shared.u32 	%r648, [%r647+-512];
	add.s32 	%r649, %r646, %r648;
	max.s32 	%r650, %r649, 0;
	cvt.u64.u32 	%rd26, %r650;
	mad.lo.s64 	%rd27, %rd26, 19864223744, 1073741824;
	shr.u64 	%rd28, %rd27, 31;
	cvt.u32.u64 	%r651, %rd28;
	min.s32 	%r652, %r651, 127;
	max.s32 	%r653, %r652, -128;
	st.global.u8 	[%rd54+-200704], %r653;
	ld.shared.u32 	%r654, [%r647+-384];
	add.s32 	%r655, %r646, %r654;
	max.s32 	%r656, %r655, 0;
	cvt.u64.u32 	%rd29, %r656;
	mad.lo.s64 	%rd30, %rd29, 19864223744, 1073741824;
	shr.u64 	%rd31, %rd30, 31;
	cvt.u32.u64 	%r657, %rd31;
	min.s32 	%r658, %r657, 127;
	max.s32 	%r659, %r658, -128;
	st.global.u8 	[%rd54+-150528], %r659;
	ld.shared.u32 	%r660, [%r647+-256];
	add.s32 	%r661, %r646, %r660;
	max.s32 	%r662, %r661, 0;
	cvt.u64.u32 	%rd32, %r662;
	mad.lo.s64 	%rd33, %rd32, 19864223744, 1073741824;
	shr.u64 	%rd34, %rd33, 31;
	cvt.u32.u64 	%r663, %rd34;
	min.s32 	%r664, %r663, 127;
	max.s32 	%r665, %r664, -128;
	st.global.u8 	[%rd54+-100352], %r665;
	ld.shared.u32 	%r666, [%r647+-128];
	add.s32 	%r667, %r646, %r666;
	max.s32 	%r668, %r667, 0;
	cvt.u64.u32 	%rd35, %r668;
	mad.lo.s64 	%rd36, %rd35, 19864223744, 1073741824;
	shr.u64 	%rd37, %rd36, 31;
	cvt.u32.u64 	%r669, %rd37;
	min.s32 	%r670, %r669, 127;
	max.s32 	%r671, %r670, -128;
	st.global.u8 	[%rd54+-50176], %r671;
	ld.shared.u32 	%r672, [%r647];
	add.s32 	%r673, %r646, %r672;
	max.s32 	%r674, %r673, 0;
	cvt.u64.u32 	%rd38, %r674;
	mad.lo.s64 	%rd39, %rd38, 19864223744, 1073741824;
	shr.u64 	%rd40, %rd39, 31;
	cvt.u32.u64 	%r675, %rd40;
	min.s32 	%r676, %r675, 127;
	max.s32 	%r677, %r676, -128;
	st.global.u8 	[%rd54], %r677;
	ld.shared.u32 	%r678, [%r647+128];
	add.s32 	%r679, %r646, %r678;
	max.s32 	%r680, %r679, 0;
	cvt.u64.u32 	%rd41, %r680;
	mad.lo.s64 	%rd42, %rd41, 19864223744, 1073741824;
	shr.u64 	%rd43, %rd42, 31;
	cvt.u32.u64 	%r681, %rd43;
	min.s32 	%r682, %r681, 127;
	max.s32 	%r683, %r682, -128;
	st.global.u8 	[%rd54+50176], %r683;
	ld.shared.u32 	%r684, [%r647+256];
	add.s32 	%r685, %r646, %r684;
	max.s32 	%r686, %r685, 0;
	cvt.u64.u32 	%rd44, %r686;
	mad.lo.s64 	%rd45, %rd44, 19864223744, 1073741824;
	shr.u64 	%rd46, %rd45, 31;
	cvt.u32.u64 	%r687, %rd46;
	min.s32 	%r688, %r687, 127;
	max.s32 	%r689, %r688, -128;
	st.global.u8 	[%rd54+100352], %r689;
	ld.shared.u32 	%r690, [%r647+384];
	add.s32 	%r691, %r646, %r690;
	max.s32 	%r692, %r691, 0;
	cvt.u64.u32 	%rd47, %r692;
	mad.lo.s64 	%rd48, %rd47, 19864223744, 1073741824;
	shr.u64 	%rd49, %rd48, 31;
	cvt.u32.u64 	%r693, %rd49;
	min.s32 	%r694, %r693, 127;
	max.s32 	%r695, %r694, -128;
	st.global.u8 	[%rd54+150528], %r695;
	add.s32 	%r891, %r891, 1024;
	add.s64 	%rd55, %rd55, 128;
	add.s64 	%rd54, %rd54, 32;
	setp.ne.s32 	%p6, %r891, 8704;
	@%p6 bra 	$L__BB23_7;
	ret;

}
	// .globl	fused_cast_cast_left_shift_multiply_add_right_shift_cast_clip_cast_kernel0
.visible .entry fused_cast_cast_left_shift_multiply_add_right_shift_cast_clip_cast_kernel0(
	.param .u64 .ptr .align 1 fused_cast_cast_left_shift_multiply_add_right_shift_cast_clip_cast_kernel0_param_0,
	.param .u64 .ptr .align 1 fused_cast_cast_left_shift_multiply_add_right_shift_cast_clip_cast_kernel0_param_1
)
{
	.reg .pred 	%p<5>;
	.reg .b32 	%r<21>;
	.reg .b64 	%rd<33>;

	ld.param.u64 	%rd3, [fused_cast_cast_left_shift_multiply_add_right_shift_cast_clip_cast_kernel0_param_0];
	ld.param.u64 	%rd4, [fused_cast_cast_left_shift_multiply_add_right_shift_cast_clip_cast_kernel0_param_1];
	cvta.to.global.u64 	%rd1, %rd3;
	cvta.to.global.u64 	%rd2, %rd4;
	mov.u32 	%r2, %ctaid.x;
	shl.b32 	%r3, %r2, 10;
	mov.u32 	%r4, %tid.x;
	or.b32  	%r1, %r3, %r4;
	setp.gt.u32 	%p1, %r1, 802815;
	@%p1 bra 	$L__BB24_2;
	cvt.u64.u32 	%rd5, %r1;
	mul.wide.u32 	%rd6, %r1, 4;
	add.s64 	%rd7, %rd2, %rd6;
	ld.global.nc.u32 	%r5, [%rd7];
	cvt.s64.s32 	%rd8, %r5;
	mad.lo.s64 	%rd9, %rd8, 17448304640, 1073741824;
	shr.u64 	%rd10, %rd9, 31;
	cvt.u32.u64 	%r6, %rd10;
	min.s32 	%r7, %r6, 127;
	max.s32 	%r8, %r7, -128;
	add.s64 	%rd11, %rd1, %rd5;
	st.global.u8 	[%rd11], %r8;
$L__BB24_2:
	setp.gt.u32 	%p2, %r1, 540671;
	@%p2 bra 	$L__BB24_4;
	cvt.u64.u32 	%rd12, %r1;
	mul.wide.u32 	%rd13, %r1, 4;
	add.s64 	%rd14, %rd2, %rd13;
	ld.global.nc.u32 	%r9, [%rd14+1048576];
	cvt.s64.s32 	%rd15, %r9;
	mad.lo.s64 	%rd16, %rd15, 17448304640, 1073741824;
	shr.u64 	%rd17, %rd16, 31;
	cvt.u32.u64 	%r10, %rd17;
	min.s32 	%r11, %r10, 127;
	max.s32 	%r12, %r11, -128;
	add.s64 	%rd18, %rd1, %rd12;
	st.global.u8 	[%rd18+262144], %r12;
$L__BB24_4:
	setp.gt.u32 	%p3, %r1, 278527;
	@%p3 bra 	$L__BB24_6;
	cvt.u64.u32 	%rd19, %r1;
	mul.wide.u32 	%rd20, %r1, 4;
	add.s64 	%rd21, %rd2, %rd20;
	ld.global.nc.u32 	%r13, [%rd21+2097152];
	cvt.s64.s32 	%rd22, %r13;
	mad.lo.s64 	%rd23, %rd22, 17448304640, 1073741824;
	shr.u64 	%rd24, %rd23, 31;
	cvt.u32.u64 	%r14, %rd24;
	min.s32 	%r15, %r14, 127;
	max.s32 	%r16, %r15, -128;
	add.s64 	%rd25, %rd1, %rd19;
	st.global.u8 	[%rd25+524288], %r16;
$L__BB24_6:
	setp.gt.u32 	%p4, %r1, 16383;
	@%p4 bra 	$L__BB24_8;
	cvt.u64.u32 	%rd26, %r1;
	mul.wide.u32 	%rd27, %r1, 4;
	add.s64 	%rd28, %rd2, %rd27;
	ld.global.nc.u32 	%r17, [%rd28+3145728];
	cvt.s64.s32 	%rd29, %r17;
	mad.lo.s64 	%rd30, %rd29, 17448304640, 1073741824;
	shr.u64 	%rd31, %rd30, 31;
	cvt.u32.u64 	%r18, %rd31;
	min.s32 	%r19, %r18, 127;
	max.s32 	%r20, %r19, -128;
	add.s64 	%rd32, %rd1, %rd26;
	st.global.u8 	[%rd32+786432], %r20;
$L__BB24_8:
	ret;

}
	// .globl	fused_nn_conv2d_add_nn_relu_cast_cast_left_shift_multiply_add_right_shift_cast_c_3441552496575213188__9_kernel1
.visible .entry fused_nn_conv2d_add_nn_relu_cast_cast_left_shift_multiply_add_right_shift_cast_c_3441552496575213188__9_kernel1(
	.param .u64 .ptr .align 1 fused_nn_conv2d_add_nn_relu_cast_cast_left_shift_multiply_add_right_shift_cast_c_3441552496575213188__9_kernel1_param_0,
	.param .u64 .ptr .align 1 fused_nn_conv2d_add_nn_relu_cast_cast_left_shift_multiply_add_right_shift_cast_c_3441552496575213188__9_kernel1_param_1,
	.param .u64 .ptr .align 1 fused_nn_conv2d_add_nn_relu_cast_cast_left_shift_multiply_add_right_shift_cast_c_3441552496575213188__9_kernel1_param_2,
	.param .u64 .ptr .align 1 fused_nn_conv2d_add_nn_relu_cast_cast_left_shift_multiply_add_right_shift_cast_c_3441552496575213188__9_kernel1_param_3
)
{
	.reg .pred 	%p<10>;
	.reg .b16 	%rs<49>;
	.reg .b32 	%r<417>;
	.reg .b64 	%rd<85>;
	// demoted variable
	.shared .align 1 .b8 _ZZ111fused_nn_conv2d_add_nn_relu_cast_cast_left_shift_multiply_add_right_shift_cast_c_3441552496575213188__9_kernel1E14compute_shared[768];
	// demoted variable
	.shared .align 1 .b8 _ZZ111fused_nn_conv2d_add_nn_relu_cast_cast_left_shift_multiply_add_right_shift_cast_c_3441552496575213188__9_kernel1E18placeholder_shared[1024];
	// demoted variable
	.shared .align 4 .b8 _ZZ111fused_nn_conv2d_add_nn_relu_cast_cast_left_shift_multiply_add_right_shift_cast_c_3441552496575213188__9_kernel1E4Conv[2048];
	ld.param.u64 	%rd17, [fused_nn_conv2d_add_nn_relu_cast_cast_left_shift_multiply_add_right_shift_cast_c_3441552496575213188__9_kernel1_param_0];
	ld.param.u64 	%rd18, [fused_nn_conv2d_add_nn_relu_cast_cast_left_shift_multiply_add_right_shift_cast_c_3441552496575213188__9_kernel1_param_1];
	cvta.to.global.u64 	%rd19, %rd17;
	cvta.to.global.u64 	%rd20, %rd18;
	mov.u32 	%r1, %ctaid.z;
	mov.u32 	%r62, %tid.x;
	shl.b32 	%r2, %r62, 2;
	shl.b32 	%r3, %r62, 4;
	mov.u32 	%r63, _ZZ111fused_nn_conv2d_add_nn_relu_cast_cast_left_shift_multiply_add_right_shift_cast_c_3441552496575213188__9_kernel1E14compute_shared;
	add.s32 	%r4, %r63, %r2;
	mov.u32 	%r64, _ZZ111fused_nn_conv2d_add_nn_relu_cast_cast_left_shift_multiply_add_right_shift_cast_c_3441552496575213188__9_kernel1E18placeholder_shared;
	add.s32 	%r5, %r64, %r3;
	add.s64 	%rd1, %rd19, 128;
	add.s64 	%rd2, %rd20, 6144;
	mov.b32 	%r382, 0;
	mov.pred 	%p8, -1;
$L__BB25_1:
	mov.pred 	%p1, %p8;
	shl.b32 	%r66, %r1, 1;
	add.s32 	%r67, %r382, %r66;
	shr.u32 	%r68, %r67, 3;
	mul.hi.u32 	%r69, %r68, 613566757;
	add.s32 	%r70, %r1, %r69;
	shl.b32 	%r71, %r70, 10;
	add.s32 	%r72, %r2, %r71;
	shl.b32 	%r73, %r382, 9;
	add.s32 	%r7, %r72, %r73;
	add.s32 	%r8, %r7, 1024;
	add.s32 	%r9, %r7, 512;
	mov.pred 	%p9, -1;
	mov.b32 	%r400, 0;
	mov.u32 	%r401, %r400;
	mov.u32 	%r402, %r400;
	mov.u32 	%r403, %r400;
	mov.u32 	%r404, %r400;
	mov.u32 	%r405, %r400;
	mov.u32 	%r406, %r400;
	mov.u32 	%r407, %r400;
	mov.u32 	%r408, %r400;
	mov.u32 	%r409, %r400;
	mov.u32 	%r410, %r400;
	mov.u32 	%r411, %r400;
	mov.u32 	%r412, %r400;
	mov.u32 	%r413, %r400;
	mov.u32 	%r414, %r400;
	mov.u32 	%r415, %r400;
	mov.u32 	%r399, %r400;
$L__BB25_2:
	mov.pred 	%p2, %p9;
	shl.b32 	%r75, %r399, 8;
	shl.b32 	%r76, %r399, 10;
	add.s32 	%r77, %r7, %r75;
	cvt.u64.u32 	%rd21, %r77;
	add.s64 	%rd84, %rd1, %rd21;
	add.s32 	%r78, %r8, %r75;
	cvt.u64.u32 	%rd22, %r78;
	add.s64 	%rd83, %rd1, %rd22;
	add.s32 	%r79, %r9, %r75;
	cvt.u64.u32 	%rd23, %r79;
	add.s64 	%rd82, %rd1, %rd23;
	add.s32 	%r80, %r3, %r76;
	cvt.u64.u32 	%rd24, %r80;
	add.s64 	%rd81, %rd2, %rd24;
	mov.b32 	%r416, 0;
$L__BB25_3:
	ld.global.nc.u8 	%rs1, [%rd84+-128];
	cvt.u16.u8 	%rs2, %rs1;
	st.shared.u8 	[%r4], %rs2;
	ld.global.nc.u8 	%rs3, [%rd84+-127];
	cvt.u16.u8 	%rs4, %rs3;
	st.shared.u8 	[%r4+1], %rs4;
	ld.global.nc.u8 	%rs5, [%rd84+-126];
	cvt.u16.u8 	%rs6, %rs5;
	st.shared.u8 	[%r4+2], %rs6;
	ld.global.nc.u8 	%rs7, [%rd84+-125];
	cvt.u16.u8 	%rs8, %rs7;
	st.shared.u8 	[%r4+3], %rs8;
	ld.global.nc.u8 	%rs9, [%rd84];
	cvt.u16.u8 	%rs10, %rs9;
	st.shared.u8 	[%r4+128], %rs10;
	ld.global.nc.u8 	%rs11, [%rd84+1];
	cvt.u16.u8 	%rs12, %rs11;
	st.shared.u8 	[%r4+129], %rs12;
	ld.global.nc.u8 	%rs13, [%rd84+2];
	cvt.u16.u8 	%rs14, %rs13;
	st.shared.u8 	[%r4+130], %rs14;
	ld.global.nc.u8 	%rs15, [%rd84+3];
	cvt.u16.u8 	%rs16, %rs15;
	st.shared.u8 	[%r4+131], %rs16;
	ld.global.nc.u8 	%rs17, [%rd82+-128];
	cvt.u16.u8 	%rs18, %rs17;
	st.shared.u8 	[%r4+256], %rs18;
	ld.global.nc.u8 	%rs19, [%rd82+-127];
	cvt.u16.u8 	%rs20, %rs19;
	st.shared.u8 	[%r4+257], %rs20;
	ld.global.nc.u8 	%rs21, [%rd82+-126];
	cvt.u16.u8 	%rs22, %rs21;
	st.shared.u8 	[%r4+258], %rs22;
	ld.global.nc.u8 	%rs23, [%rd82+-125];
	cvt.u16.u8 	%rs24, %rs23;
	st.shared.u8 	[%r4+259], %rs24;
	ld.global.nc.u8 	%rs25, [%rd82];
	cvt.u16.u8 	%rs26, %rs25;
	st.shared.u8 	[%r4+384], %rs26;
	ld.global.nc.u8 	%rs27, [%rd82+1];
	cvt.u16.u8 	%rs28, %rs27;
	st.shared.u8 	[%r4+385], %rs28;
	ld.global.nc.u8 	%rs29, [%rd82+2];
	cvt.u16.u8 	%rs30, %rs29;
	st.shared.u8 	[%r4+386], %rs30;
	ld.global.nc.u8 	%rs31, [%rd82+3];
	cvt.u16.u8 	%rs32, %rs31;
	st.shared.u8 	[%r4+387], %rs32;
	ld.global.nc.u8 	%rs33, [%rd83+-128];
	cvt.u16.u8 	%rs34, %rs33;
	st.shared.u8 	[%r4+512], %rs34;
	ld.global.nc.u8 	%rs35, [%rd83+-127];
	cvt.u16.u8 	%rs36, %rs35;
	st.shared.u8 	[%r4+513], %rs36;
	ld.global.nc.u8 	%rs37, [%rd83+-126];
	cvt.u16.u8 	%rs38, %rs37;
	st.shared.u8 	[%r4+514], %rs38;
	ld.global.nc.u8 	%rs39, [%rd83+-125];
	cvt.u16.u8 	%rs40, %rs39;
	st.shared.u8 	[%r4+515], %rs40;
	ld.global.nc.u8 	%rs41, [%rd83];
	cvt.u16.u8 	%rs42, %rs41;
	st.shared.u8 	[%r4+640], %rs42;
	ld.global.nc.u8 	%rs43, [%rd83+1];
	cvt.u16.u8 	%rs44, %rs43;
	st.shared.u8 	[%r4+641], %rs44;
	ld.global.nc.u8 	%rs45, [%rd83+2];
	cvt.u16.u8 	%rs46, %rs45;
	st.shared.u8 	[%r4+642], %rs46;
	ld.global.nc.u8 	%rs47, [%rd83+3];
	cvt.u16.u8 	%rs48, %rs47;
	st.shared.u8 	[%r4+643], %rs48;
	bar.sync 	0;
	mov.u32 	%r81, _ZZ111fused_nn_conv2d_add_nn_relu_cast_cast_left_shift_multiply_add_right_shift_cast_c_3441552496575213188__9_kernel1E14compute_shared;
	mov.b32 	%r82, 16;
	wmma.load.a.sync.aligned.row.m8n32k16.shared.s8 	{%r83}, [%r81], %r82;
	bar.sync 	0;
	ld.global.nc.v4.u32 	{%r84, %r85, %r86, %r87}, [%rd81+-6144];
	st.shared.v4.u32 	[%r5], {%r84, %r85, %r86, %r87};
	ld.global.nc.v4.u32 	{%r88, %r89, %r90, %r91}, [%rd81+-4096];
	st.shared.v4.u32 	[%r5+512], {%r88, %r89, %r90, %r91};
	bar.sync 	0;
	mov.u32 	%r92, _ZZ111fused_nn_conv2d_add_nn_relu_cast_cast_left_shift_multiply_add_right_shift_cast_c_3441552496575213188__9_kernel1E18placeholder_shared;
	wmma.load.b.sync.aligned.col.m8n32k16.shared.s8 	{%r93, %r94, %r95, %r96}, [%r92], %r82;
	add.s32 	%r97, %r92, 512;
	wmma.load.b.sync.aligned.col.m8n32k16.shared.s8 	{%r98, %r99, %r100, %r101}, [%r97], %r82;
	wmma.mma.sync.aligned.row.col.m8n32k16.s32.s8.s8.s32 {%r102, %r103, %r104, %r105, %r106, %r107, %r108, %r109}, {%r83}, {%r93, %r94, %r95, %r96}, {%r407, %r406, %r405, %r404, %r403, %r402, %r401, %r400};
	wmma.mma.sync.aligned.row.col.m8n32k16.s32.s8.s8.s32 {%r110, %r111, %r112, %r113, %r114, %r115, %r116, %r117}, {%r83}, {%r98, %r99, %r100, %r101}, {%r408, %r409, %r410, %r411, %r412, %r413, %r414, %r415};
	add.s32 	%r118, %r81, 256;
	wmma.load.a.sync.aligned.row.m8n32k16.shared.s8 	{%r119}, [%r118], %r82;
	bar.sync 	0;
	ld.global.nc.v4.u32 	{%r120, %r121, %r122, %r123}, [%rd81+-2048];
	st.shared.v4.u32 	[%r5], {%r120, %r121, %r122, %r123};
	ld.global.nc.v4.u32 	{%r124, %r125, %r126, %r127}, [%rd81];
	st.shared.v4.u32 	[%r5+512], {%r124, %r125, %r126, %r127};
	bar.sync 	0;
	wmma.load.b.sync.aligned.col.m8n32k16.shared.s8 	{%r128, %r129, %r130, %r131}, [%r92], %r82;
	wmma.load.b.sync.aligned.col.m8n32k16.shared.s8 	{%r132, %r133, %r134, %r135}, [%r97], %r82;
	wmma.mma.sync.aligned.row.col.m8n32k16.s32.s8.s8.s32 {%r136, %r137, %r138, %r139, %r140, %r141, %r142, %r143}, {%r119}, {%r128, %r129, %r130, %r131}, {%r102, %r103, %r104, %r105, %r106, %r107, %r108, %r109};
	wmma.mma.sync.aligned.row.col.m8n32k16.s32.s8.s8.s32 {%r144, %r145, %r146, %r147, %r148, %r149, %r150, %r151}, {%r119}, {%r132, %r133, %r134, %r135}, {%r110, %r111, %r112, %r113, %r114, %r115, %r116, %r117};
	add.s32 	%r152, %r81, 512;
	wmma.load.a.sync.aligned.row.m8n32k16.shared.s8 	{%r153}, [%r152], %r82;
	bar.sync 	0;
	ld.global.nc.v4.u32 	{%r154, %r155, %r156, %r157}, [%rd81+2048];
	st.shared.v4.u32 	[%r5], {%r154, %r155, %r156, %r157};
	ld.global.nc.v4.u32 	{%r158, %r159, %r160, %r161}, [%rd81+4096];
	st.shared.v4.u32 	[%r5+512], {%r158, %r159, %r160, %r161};
	bar.sync 	0;
	wmma.load.b.sync.aligned.col.m8n32k16.shared.s8 	{%r162, %r163, %r164, %r165}, [%r92], %r82;
	wmma.load.b.sync.aligned.col.m8n32k16.shared.s8 	{%r166, %r167, %r168, %r169}, [%r97], %r82;
	wmma.mma.sync.aligned.row.col.m8n32k16.s32.s8.s8.s32 {%r170, %r171, %r172, %r173, %r174, %r175, %r176, %r177}, {%r153}, {%r162, %r163, %r164, %r165}, {%r136, %r137, %r138, %r139, %r140, %r141, %r142, %r143};
	wmma.mma.sync.aligned.row.col.m8n32k16.s32.s8.s8.s32 {%r178, %r179, %r180, %r181, %r182, %r183, %r184, %r185}, {%r153}, {%r166, %r167, %r168, %r169}, {%r144, %r145, %r146, %r147, %r148, %r149, %r150, %r151};
	add.s32 	%r186, %r81, 128;
	wmma.load.a.sync.aligned.row.m8n32k16.shared.s8 	{%r187}, [%r186], %r82;
	bar.sync 	0;
	ld.global.nc.v4.u32 	{%r188, %r189, %r190, %r191}, [%rd81+-5632];
	st.shared.v4.u32 	[%r5], {%r188, %r189, %r190, %r191};
	ld.global.nc.v4.u32 	{%r192, %r193, %r194, %r195}, [%rd81+-3584];
	st.shared.v4.u32 	[%r5+512], {%r192, %r193, %r194, %r195};
	bar.sync 	0;
	wmma.load.b.sync.aligned.col.m8n32k16.shared.s8 	{%r196, %r197, %r198, %r199}, [%r92], %r82;
	wmma.load.b.sync.aligned.col.m8n32k16.shared.s8 	{%r200, %r201, %r202, %r203}, [%r97], %r82;
	wmma.mma.sync.aligned.row.col.m8n32k16.s32.s8.s8.s32 {%r204, %r205, %r206, %r207, %r208, %r209, %r210, %r211}, {%r187}, {%r196, %r197, %r198, %r199}, {%r170, %r171, %r172, %r173, %r174, %r175, %r176, %r177};
	wmma.mma.sync.aligned.row.col.m8n32k16.s32.s8.s8.s32 {%r212, %r213, %r214, %r215, %r216, %r217, %r218, %r219}, {%r187}, {%r200, %r201, %r202, %r203}, {%r178, %r179, %r180, %r181, %r182, %r183, %r184, %r185};
	add.s32 	%r220, %r81, 384;
	wmma.load.a.sync.aligned.row.m8n32k16.shared.s8 	{%r221}, [%r220], %r82;
	bar.sync 	0;
	ld.global.nc.v4.u32 	{%r222, %r223, %r224, %r225}, [%rd81+-1536];
	st.shared.v4.u32 	[%r5], {%r222, %r223, %r224, %r225};
	ld.global.nc.v4.u32 	{%r226, %r227, %r228, %r229}, [%rd81+512];
	st.shared.v4.u32 	[%r5+512], {%r226, %r227, %r228, %r229};
	bar.sync 	0;
	wmma.load.b.sync.aligned.col.m8n32k16.shared.s8 	{%r230, %r231, %r232, %r233}, [%r92], %r82;
	wmma.load.b.sync.aligned.col.m8n32k16.shared.s8 	{%r234, %r235, %r236, %r237}, [%r97], %r82;
	wmma.mma.sync.aligned.row.col.m8n32k16.s32.s8.s8.s32 {%r238, %r239, %r240, %r241, %r242, %r243, %r244, %r245}, {%r221}, {%r230, %r231, %r232, %r233}, {%r204, %r205, %r206, %r207, %r208, %r209, %r210, %r211};
	wmma.mma.sync.aligned.row.col.m8n32k16.s32.s8.s8.s32 {%r246, %r247, %r248, %r249, %r250, %r251, %r252, %r253}, {%r221}, {%r234, %r235, %r236, %r237}, {%r212, %r213, %r214, %r215, %r216, %r217, %r218, %r219};
	add.s32 	%r254, %r81, 640;
	wmma.load.a.sync.aligned.row.m8n32k16.shared.s8 	{%r255}, [%r254], %r82;
	bar.sync 	0;
	ld.global.nc.v4.u32 	{%r256, %r257, %r258, %r259}, [%rd81+2560];
	st.shared.v4.u32 	[%r5], {%r256, %r257, %r258, %r259};
	ld.global.nc.v4.u32 	{%r260, %r261, %r262, %r263}, [%rd81+4608];
	st.shared.v4.u32 	[%r5+512], {%r260, %r261, %r262, %r263};
	bar.sync 	0;
	wmma.load.b.sync.aligned.col.m8n32k16.shared.s8 	{%r264, %r265, %r266, %r267}, [%r92], %r82;
	wmma.load.b.sync.aligned.col.m8n32k16.shared.s8 	{%r268, %r269, %r270, %r271}, [%r97], %r82;
	wmma.mma.sync.aligned.row.col.m8n32k16.s32.s8.s8.s32 {%r407, %r406, %r405, %r404, %r403, %r402, %r401, %r400}, {%r255}, {%r264, %r265, %r266, %r267}, {%r238, %r239, %r240, %r241, %r242, %r243, %r244, %r245};
	wmma.mma.sync.aligned.row.col.m8n32k16.s32.s8.s8.s32 {%r408, %r409, %r410, %r411, %r412, %r413, %r414, %r415}, {%r255}, {%r268, %r269, %r270, %r271}, {%r246, %r247, %r248, %r249, %r250, %r251, %r252, %r253};
	add.s32 	%r416, %r416, 1;
	add.s64 	%rd84, %rd84, 29696;
	add.s64 	%rd83, %rd83, 29696;
	add.s64 	%rd82, %rd82, 29696;
	add.s64 	%rd81, %rd81, 12288;
	setp.ne.s32 	%p5, %r416, 3;
	@%p5 bra 	$L__BB25_3;
	mov.b32 	%r399, 1;
	mov.pred 	%p9, 0;
	@%p2 bra 	$L__BB25_2;
	ld.param.u64 	%rd80, [fused_nn_conv2d_add_nn_relu_cast_cast_left_shift_multiply_add_right_shift_cast_c_3441552496575213188__9_kernel1_param_3];
	ld.param.u64 	%rd79, [fused_nn_conv2d_add_nn_relu_cast_cast_left_shift_multiply_add_right_shift_cast_c_3441552496575213188__9_kernel1_param_2];
	mov.u32 	%r274, _ZZ111fused_nn_conv2d_add_nn_relu_cast_cast_left_shift_multiply_add_right_shift_cast_c_3441552496575213188__9_kernel1E4Conv;
	mov.b32 	%r275, 32;
	wmma.store.d.sync.aligned.row.m8n32k16.shared.s32 	[%r274], {%r407, %r406, %r405, %r404, %r403, %r402, %r401, %r400}, %r275;
	add.s32 	%r276, %r274, 1024;
	wmma.store.d.sync.aligned.row.m8n32k16.shared.s32 	[%r276], {%r408, %r409, %r410, %r411, %r412, %r413, %r414, %r415}, %r275;
	bar.sync 	0;
	shl.b32 	%r277, %r382, 6;
	shl.b32 	%r278, %r1, 7;
	mov.u32 	%r279, %tid.x;
	add.s32 	%r280, %r278, %r279;
	add.s32 	%r281, %r280, %r277;
	cvta.to.global.u64 	%rd25, %rd80;
	mul.wide.u32 	%rd26, %r279, 4;
	add.s64 	%rd27, %rd25, %rd26;
	ld.global.nc.u32 	%r282, [%rd27];
	shl.b32 	%r283, %r279, 2;
	add.s32 	%r284, %r274, %r283;
	ld.shared.u32 	%r285, [%r284];
	add.s32 	%r286, %r282, %r285;
	max.s32 	%r287, %r286, 0;
	cvt.u64.u32 	%rd28, %r287;
	mad.lo.s64 	%rd29, %rd28, 19864223744, 1073741824;
	shr.u64 	%rd30, %rd29, 31;
	cvt.u32.u64 	%r288, %rd30;
	min.s32 	%r289, %r288, 127;
	max.s32 	%r290, %r289, -128;
	cvt.u64.u32 	%rd31, %r281;
	cvta.to.global.u64 	%rd32, %rd79;
	add.s64 	%rd33, %rd32, %rd31;
	st.global.u8 	[%rd33], %r290;
	ld.shared.u32 	%r291, [%r284+128];
	add.s32 	%r292, %r282, %r291;
	max.s32 	%r293, %r292, 0;
	cvt.u64.u32 	%rd34, %r293;
	mad.lo.s64 	%rd35, %rd34, 19864223744, 1073741824;
	shr.u64 	%rd36, %rd35, 31;
	cvt.u32.u64 	%r294, %rd36;
	min.s32 	%r295, %r294, 127;
	max.s32 	%r296, %r295, -128;
	st.global.u8 	[%rd33+200704], %r296;
	ld.shared.u32 	%r297, [%r284+256];
	add.s32 	%r298, %r282, %r297;
	max.s32 	%r299, %r298, 0;
	cvt.u64.u32 	%rd37, %r299;
	mad.lo.s64 	%rd38, %rd37, 19864223744, 1073741824;
	shr.u64 	%rd39, %rd38, 31;
	cvt.u32.u64 	%r300, %rd39;
	min.s32 	%r301, %r300, 127;
	max.s32 	%r302, %r301, -128;
	st.global.u8 	[%rd33+401408], %r302;
	ld.shared.u32 	%r303, [%r284+384];
	add.s32 	%r304, %r282, %r303;
	max.s32 	%r305, %r304, 0;
	cvt.u64.u32 	%rd40, %r305;
	mad.lo.s64 	%rd41, %rd40, 19864223744, 1073741824;
	shr.u64 	%rd42, %rd41, 31;
	cvt.u32.u64 	%r306, %rd42;
	min.s32 	%r307, %r306, 127;
	max.s32 	%r308, %r307, -128;
	st.global.u8 	[%rd33+602112], %r308;
	ld.shared.u32 	%r309, [%r284+512];
	add.s32 	%r310, %r282, %r309;
	max.s32 	%r311, %r310, 0;
	cvt.u64.u32 	%rd43, %r311;
	mad.lo.s64 	%rd44, %rd43, 19864223744, 1073741824;
	shr.u64 	%rd45, %rd44, 31;
	cvt.u32.u64 	%r312, %rd45;
	min.s32 	%r313, %r312, 127;
	max.s32 	%r314, %r313, -128;
	st.global.u8 	[%rd33+802816], %r314;
	ld.shared.u32 	%r315, [%r284+640];
	add.s32 	%r316, %r282, %r315;
	max.s32 	%r317, %r316, 0;
	cvt.u64.u32 	%rd46, %r317;
	mad.lo.s64 	%rd47, %rd46, 19864223744, 1073741824;
	shr.u64 	%rd48, %rd47, 31;
	cvt.u32.u64 	%r318, %rd48;
	min.s32 	%r319, %r318, 127;
	max.s32 	%r320, %r319, -128;
	st.global.u8 	[%rd33+1003520], %r320;
	ld.shared.u32 	%r321, [%r284+768];
	add.s32 	%r322, %r282, %r321;
	max.s32 	%r323, %r322, 0;
	cvt.u64.u32 	%rd49, %r323;
	mad.lo.s64 	%rd50, %rd49, 19864223744, 1073741824;
	shr.u64 	%rd51, %rd50, 31;
	cvt.u32.u64 	%r324, %rd51;
	min.s32 	%r325, %r324, 127;
	max.s32 	%r326, %r325, -128;
	st.global.u8 	[%rd33+1204224], %r326;
	ld.shared.u32 	%r327, [%r284+896];
	add.s32 	%r328, %r282, %r327;
	max.s32 	%r329, %r328, 0;
	cvt.u64.u32 	%rd52, %r329;
	mad.lo.s64 	%rd53, %rd52, 19864223744, 1073741824;
	shr.u64 	%rd54, %rd53, 31;
	cvt.u32.u64 	%r330, %rd54;
	min.s32 	%r331, %r330, 127;
	max.s32 	%r332, %r331, -128;
	st.global.u8 	[%rd33+1404928], %r332;
	ld.global.nc.u32 	%r333, [%rd27+128];
	ld.shared.u32 	%r334, [%r284+1024];
	add.s32 	%r335, %r333, %r334;
	max.s32 	%r336, %r335, 0;
	cvt.u64.u32 	%rd55, %r336;
	mad.lo.s64 	%rd56, %rd55, 19864223744, 1073741824;
	shr.u64 	%rd57, %rd56, 31;
	cvt.u32.u64 	%r337, %rd57;
	min.s32 	%r338, %r337, 127;
	max.s32 	%r339, %r338, -128;
	st.global.u8 	[%rd33+32], %r339;
	ld.shared.u32 	%r340, [%r284+1152];
	add.s32 	%r341, %r333, %r340;
	max.s32 	%r342, %r341, 0;
	cvt.u64.u32 	%rd58, %r342;
	mad.lo.s64 	%rd59, %rd58, 19864223744, 1073741824;
	shr.u64 	%rd60, %rd59, 31;
	cvt.u32.u64 	%r343, %rd60;
	min.s32 	%r344, %r343, 127;
	max.s32 	%r345, %r344, -128;
	st.global.u8 	[%rd33+200736], %r345;
	ld.shared.u32 	%r346, [%r284+1280];
	add.s32 	%r347, %r333, %r346;
	max.s32 	%r348, %r347, 0;
	cvt.u64.u32 	%rd61, %r348;
	mad.lo.s64 	%rd62, %rd61, 19864223744, 1073741824;
	shr.u64 	%rd63, %rd62, 31;
	cvt.u32.u64 	%r349, %rd63;
	min.s32 	%r350, %r349, 127;
	max.s32 	%r351, %r350, -128;
	st.global.u8 	[%rd33+401440], %r351;
	ld.shared.u32 	%r352, [%r284+1408];
	add.s32 	%r353, %r333, %r352;
	max.s32 	%r354, %r353, 0;
	cvt.u64.u32 	%rd64, %r354;
	mad.lo.s64 	%rd65, %rd64, 19864223744, 1073741824;
	shr.u64 	%rd66, %rd65, 31;
	cvt.u32.u64 	%r355, %rd66;
	min.s32 	%r356, %r355, 127;
	max.s32 	%r357, %r356, -128;
	st.global.u8 	[%rd33+602144], %r357;
	ld.shared.u32 	%r358, [%r284+1536];
	add.s32 	%r359, %r333, %r358;
	max.s32 	%r360, %r359, 0;
	cvt.u64.u32 	%rd67, %r360;
	mad.lo.s64 	%rd68, %rd67, 19864223744, 1073741824;
	shr.u64 	%rd69, %rd68, 31;
	cvt.u32.u64 	%r361, %rd69;
	min.s32 	%r362, %r361, 127;
	max.s32 	%r363, %r362, -128;
	st.global.u8 	[%rd33+802848], %r363;
	ld.shared.u32 	%r364, [%r284+1664];
	add.s32 	%r365, %r333, %r364;
	max.s32 	%r366, %r365, 0;
	cvt.u64.u32 	%rd70, %r366;
	mad.lo.s64 	%rd71, %rd70, 19864223744, 1073741824;
	shr.u64 	%rd72, %rd71, 31;
	cvt.u32.u64 	%r367, %rd72;
	min.s32 	%r368, %r367, 127;
	max.s32 	%r369, %r368, -128;
	st.global.u8 	[%rd33+1003552], %r369;
	ld.shared.u32 	%r370, [%r284+1792];
	add.s32 	%r371, %r333, %r370;
	max.s32 	%r372, %r371, 0;
	cvt.u64.u32 	%rd73, %r372;
	mad.lo.s64 	%rd74, %rd73, 19864223744, 1073741824;
	shr.u64 	%rd75, %rd74, 31;
	cvt.u32.u64 	%r373, %rd75;
	min.s32 	%r374, %r373, 127;
	max.s32 	%r375, %r374, -128;
	st.global.u8 	[%rd33+1204256], %r375;
	ld.shared.u32 	%r376, [%r284+1920];
	add.s32 	%r377, %r333, %r376;
	max.s32 	%r378, %r377, 0;
	cvt.u64.u32 	%rd76, %r378;
	mad.lo.s64 	%rd77, %rd76, 19864223744, 1073741824;
	shr.u64 	%rd78, %rd77, 31;
	cvt.u32.u64 	%r379, %rd78;
	min.s32 	%r380, %r379, 127;
	max.s32 	%r381, %r380, -128;
	st.global.u8 	[%rd33+1404960], %r381;
	mov.b32 	%r382, 1;
	mov.pred 	%p8, 0;
	@%p1 bra 	$L__BB25_1;
	ret;

}
	// .globl	fused_nn_conv2d_add_nn_relu_cast_cast_left_shift_multiply_add_right_shift_cast_c_3441552496575213188__5_kernel0
.visible .entry fused_nn_conv2d_add_nn_relu_cast_cast_left_shift_multiply_add_right_shift_cast_c_3441552496575213188__5_kernel0(
	.param .u64 .ptr .align 1 fused_nn_conv2d_add_nn_relu_cast_cast_left_shift_multiply_add_right_shift_cast_c_3441552496575213188__5_kernel0_param_0,
	.param .u64 .ptr .align 1 fused_nn_conv2d_add_nn_relu_cast_cast_left_shift_multiply_add_right_shift_cast_c_3441552496575213188__5_kernel0_param_1,
	.param .u64 .ptr .align 1 fused_nn_conv2d_add_nn_relu_cast_cast_left_shift_multiply_add_right_shift_cast_c_3441552496575213188__5_kernel0_param_2,
	.param .u64 .ptr .align 1 fused_nn_conv2d_add_nn_relu_cast_cast_left_shift_multiply_add_right_shift_cast_c_3441552496575213188__5_kernel0_param_3
)
{
	.reg .pred 	%p<3>;
	.reg .b16 	%rs<16>;
	.reg .b32 	%r<354>;
	.reg .b64 	%rd<69>;
	// demoted variable
	.shared .align 1 .b8 _ZZ111fused_nn_conv2d_add_nn_relu_cast_cast_left_shift_multiply_add_right_shift_cast_c_3441552496575213188__5_kernel0E14compute_shared[128];
	// demoted variable
	.shared .align 1 .b8 _ZZ111fused_nn_conv2d_add_nn_relu_cast_cast_left_shift_multiply_add_right_shift_cast_c_3441552496575213188__5_kernel0E18placeholder_shared[4096];
	// demoted variable
	.shared .align 4 .b8 _ZZ111fused_nn_conv2d_add_nn_relu_cast_cast_left_shift_multiply_add_right_shift_cast_c_3441552496575213188__5_kernel0E4Conv[8192];
	ld.param.u64 	%rd24, [fused_nn_conv2d_add_nn_relu_cast_cast_left_shift_multiply_add_right_shift_cast_c_3441552496575213188__5_kernel0_param_0];
	ld.param.u64 	%rd25, [fused_nn_conv2d_add_nn_relu_cast_cast_left_shift_multiply_add_right_shift_cast_c_3441552496575213188__5_kernel0_param_1];
	cvta.to.global.u64 	%rd26, %rd24;
	cvta.to.global.u64 	%rd27, %rd25;
	mov.u32 	%r137, %tid.x;
	shl.b32 	%r138, %r137, 2;
	mov.u32 	%r139, %ctaid.z;
	cvt.u16.u32 	%rs1, %r139;
	shr.u16 	%rs2, %rs1, 1;
	mul.hi.u16 	%rs3, %rs2, 18725;
	shr.u16 	%rs4, %rs3, 1;
	mul.wide.u16 	%r140, %rs4, 28672;
	mul.lo.s16 	%rs5, %rs4, 14;
	sub.s16 	%rs6, %rs1, %rs5;
	shl.b16 	%rs7, %rs6, 10;
	cvt.u32.u16 	%r141, %rs7;
	shr.u32 	%r142, %r137, 2;
	and.b32  	%r143, %r138, 12;
	mad.lo.s32 	%r144, %r142, 401408, %r140;
	or.b32  	%r145, %r144, %r143;
	add.s32 	%r146, %r145, %r141;
	cvt.u64.u32 	%rd28, %r146;
	add.s64 	%rd66, %rd28, %rd26;
	add.s64 	%rd65, %rd66, 1;
	add.s64 	%rd64, %rd66, 2;
	add.s64 	%rd63, %rd66, 3;
	mul.wide.u32 	%rd29, %r137, 16;
	add.s64 	%rd30, %rd29, %rd27;
	add.s64 	%rd62, %rd30, 65536;
	mov.b32 	%r288, 0;
	mov.u32 	%r147, _ZZ111fused_nn_conv2d_add_nn_relu_cast_cast_left_shift_multiply_add_right_shift_cast_c_3441552496575213188__5_kernel0E14compute_shared;
	add.s32 	%r148, %r147, %r138;
	shl.b32 	%r155, %r137, 4;
	mov.u32 	%r156, _ZZ111fused_nn_conv2d_add_nn_relu_cast_cast_left_shift_multiply_add_right_shift_cast_c_3441552496575213188__5_kernel0E18placeholder_shared;
	add.s32 	%r157, %r156, %r155;
	mov.u32 	%r289, %r288;
	mov.u32 	%r290, %r288;
	mov.u32 	%r291, %r288;
	mov.u32 	%r292, %r288;
	mov.u32 	%r293, %r288;
	mov.u32 	%r294, %r288;
	mov.u32 	%r295, %r288;
	mov.u32 	%r296, %r288;
	mov.u32 	%r297, %r288;
	mov.u32 	%r298, %r288;
	mov.u32 	%r299, %r288;
	mov.u32 	%r300, %r288;
	mov.u32 	%r301, %r288;
	mov.u32 	%r302, %r288;
	mov.u32 	%r303, %r288;
	mov.u32 	%r304, %r288;
	mov.u32 	%r305, %r288;
	mov.u32 	%r306, %r288;
	mov.u32 	%r307, %r288;
	mov.u32 	%r308, %r288;
	mov.u32 	%r309, %r288;
	mov.u32 	%r310, %r288;
	mov.u32 	%r311, %r288;
	mov.u32 	%r312, %r288;
	mov.u32 	%r313, %r288;
	mov.u32 	%r314, %r288;
	mov.u32 	%r315, %r288;
	mov.u32 	%r316, %r288;
	mov.u32 	%r317, %r288;
	mov.u32 	%r318, %r288;
	mov.u32 	%r319, %r288;
	mov.u32 	%r320, %r288;
	mov.u32 	%r321, %r288;
	mov.u32 	%r322, %r288;
	mov.u32 	%r323, %r288;
	mov.u32 	%r324, %r288;
	mov.u32 	%r325, %r288;
	mov.u32 	%r326, %r288;
	mov.u32 	%r327, %r288;
	mov.u32 	%r328, %r288;
	mov.u32 	%r329, %r288;
	mov.u32 	%r330, %r288;
	mov.u32 	%r331, %r288;
	mov.u32 	%r332, %r288;
	mov.u32 	%r333, %r288;
	mov.u32 	%r334, %r288;
	mov.u32 	%r335, %r288;
	mov.u32 	%r336, %r288;
	mov.u32 	%r337, %r288;
	mov.u32 	%r338, %r288;
	mov.u32 	%r339, %r288;
	mov.u32 	%r340, %r288;
	mov.u32 	%r341, %r288;
	mov.u32 	%r342, %r288;
	mov.u32 	%r343, %r288;
	mov.u32 	%r344, %r288;
	mov.u32 	%r345, %r288;
	mov.u32 	%r346, %r288;
	mov.u32 	%r347, %r288;
	mov.u32 	%r348, %r288;
	mov.u32 	%r349, %r288;
	mov.u32 	%r350, %r288;
	mov.u32 	%r351, %r288;
	mov.u32 	%r352, %r288;
$L__BB26_1:
	ld.global.nc.u8 	%rs8, [%rd66];
	cvt.u16.u8 	%rs9, %rs8;
	st.shared.u8 	[%r148], %rs9;
	ld.global.nc.u8 	%rs10, [%rd65];
	cvt.u16.u8 	%rs11, %rs10;
	st.shared.u8 	[%r148+1], %rs11;
	ld.global.nc.u8 	%rs12, [%rd64];
	cvt.u16.u8 	%rs13, %rs12;
	st.shared.u8 	[%r148+2], %rs13;
	ld.global.nc.u8 	%rs14, [%rd63];
	cvt.u16.u8 	%rs15, %rs14;
	st.shared.u8 	[%r148+3], %rs15;
	bar.sync 	0;
	mov.b32 	%r149, 16;
	wmma.load.a.sync.aligned.row.m8n32k16.shared.s8 	{%r150}, [%r147], %r149;
	ld.global.nc.v4.u32 	{%r151, %r152, %r153, %r154}, [%rd62+-65536];
	st.shared.v4.u32 	[%r157], {%r151, %r152, %r153, %r154};
	ld.global.nc.v4.u32 	{%r158, %r159, %r160, %r161}, [%rd62+-49152];
	st.shared.v4.u32 	[%r157+512], {%r158, %r159, %r160, %r161};
	ld.global.nc.v4.u32 	{%r162, %r163, %r164, %r165}, [%rd62+-32768];
	st.shared.v4.u32 	[%r157+1024], {%r162, %r163, %r164, %r165};
	ld.global.nc.v4.u32 	{%r166, %r167, %r168, %r169}, [%rd62+-16384];
	st.shared.v4.u32 	[%r157+1536], {%r166, %r167, %r168, %r169};
	ld.global.nc.v4.u32 	{%r170, %r171, %r172, %r173}, [%rd62];
	st.shared.v4.u32 	[%r157+2048], {%r170, %r171, %r172, %r173};
	ld.global.nc.v4.u32 	{%r174, %r175, %r176, %r177}, [%rd62+16384];
	st.shared.v4.u32 	[%r157+2560], {%r174, %r175, %r176, %r177};
	ld.global.nc.v4.u32 	{%r178, %r179, %r180, %r181}, [%rd62+32768];
	st.shared.v4.u32 	[%r157+3072], {%r178, %r179, %r180, %r181};
	ld.global.nc.v4.u32 	{%r182, %r183, %r184, %r185}, [%rd62+49152];
	st.shared.v4.u32 	[%r157+3584], {%r182, %r183, %r184, %r185};
	bar.sync 	0;
	wmma.load.b.sync.aligned.col.m8n32k16.shared.s8 	{%r186, %r187, %r188, %r189}, [%r156], %r149;
	add.s32 	%r190, %r156, 512;
	wmma.load.b.sync.aligned.col.m8n32k16.shared.s8 	{%r191, %r192, %r193, %r194}, [%r190], %r149;
	add.s32 	%r195, %r156, 1024;
	wmma.load.b.sync.aligned.col.m8n32k16.shared.s8 	{%r196, %r197, %r198, %r199}, [%r195], %r149;
	add.s32 	%r200, %r156, 1536;
	wmma.load.b.sync.aligned.col.m8n32k16.shared.s8 	{%r201, %r202, %r203, %r204}, [%r200], %r149;
	add.s32 	%r205, %r156, 2048;
	wmma.load.b.sync.aligned.col.m8n32k16.shared.s8 	{%r206, %r207, %r208, %r209}, [%r205], %r149;
	add.s32 	%r210, %r156, 2560;
	wmma.load.b.sync.aligned.col.m8n32k16.shared.s8 	{%r211, %r212, %r213, %r214}, [%r210], %r149;
	add.s32 	%r215, %r156, 3072;
	wmma.load.b.sync.aligned.col.m8n32k16.shared.s8 	{%r216, %r217, %r218, %r219}, [%r215], %r149;
	add.s32 	%r220, %r156, 3584;
	wmma.load.b.sync.aligned.col.m8n32k16.shared.s8 	{%r221, %r222, %r223, %r224}, [%r220], %r149;
	wmma.mma.sync.aligned.row.col.m8n32k16.s32.s8.s8.s32 {%r319, %r318, %r317, %r316, %r315, %r314, %r313, %r312}, {%r150}, {%r186, %r187, %r188, %r189}, {%r319, %r318, %r317, %r316, %r315, %r314, %r313, %r312};
	wmma.mma.sync.aligned.row.col.m8n32k16.s32.s8.s8.s32 {%r311, %r310, %r309, %r308, %r307, %r306, %r305, %r304}, {%r150}, {%r191, %r192, %r193, %r194}, {%r311, %r310, %r309, %r308, %r307, %r306, %r305, %r304};
	wmma.mma.sync.aligned.row.col.m8n32k16.s32.s8.s8.s32 {%r303, %r302, %r301, %r300, %r299, %r298, %r297, %r296}, {%r150}, {%r196, %r197, %r198, %r199}, {%r303, %r302, %r301, %r300, %r299, %r298, %r297, %r296};
	wmma.mma.sync.aligned.row.col.m8n32k16.s32.s8.s8.s32 {%r295, %r294, %r293, %r292, %r291, %r290, %r289, %r288}, {%r150}, {%r201, %r202, %r203, %r204}, {%r295, %r294, %r293, %r292, %r291, %r290, %r289, %r288};
	wmma.mma.sync.aligned.row.col.m8n32k16.s32.s8.s8.s32 {%r320, %r321, %r322, %r323, %r324, %r325, %r326, %r327}, {%r150}, {%r206, %r207, %r208, %r209}, {%r320, %r321, %r322, %r323, %r324, %r325, %r326, %r327};
	wmma.mma.sync.aligned.row.col.m8n32k16.s32.s8.s8.s32 {%r328, %r329, %r330, %r331, %r332, %r333, %r334, %r335}, {%r150}, {%r211, %r212, %r213, %r214}, {%r328, %r329, %r330, %r331, %r332, %r333, %r334, %r335};
	wmma.mma.sync.aligned.row.col.m8n32k16.s32.s8.s8.s32 {%r336, %r337, %r338, %r339, %r340, %r341, %r342, %r343}, {%r150}, {%r216, %r217, %r218, %r219}, {%r336, %r337, %r338, %r339, %r340, %r341, %r342, %r343};
	wmma.mma.sync.aligned.row.col.m8n32k16.s32.s8.s8.s32 {%r344, %r345, %r346, %r347, %r348, %r349, %r350, %r351}, {%r150}, {%r221, %r222, %r223, %r224}, {%r344, %r345, %r346, %r347, %r348, %r349, %r350, %r351};
	add.s32 	%r352, %r352, 1;
	add.s64 	%rd66, %rd66, 16;
	add.s64 	%rd65, %rd65, 16;
	add.s64 	%rd64, %rd64, 16;
	add.s64 	%rd63, %rd63, 16;
	add.s64 	%rd62, %rd62, 512;
	setp.ne.s32 	%p1, %r352, 32;
	@%p1 bra 	$L__BB26_1;
	ld.param.u64 	%rd61, [fused_nn_conv2d_add_nn_relu_cast_cast_left_shift_multiply_add_right_shift_cast_c_3441552496575213188__5_kernel0_param_3];
	ld.param.u64 	%rd60, [fused_nn_conv2d_add_nn_relu_cast_cast_left_shift_multiply_add_right_shift_cast_c_3441552496575213188__5_kernel0_param_2];
	mov.u32 	%r226, _ZZ111fused_nn_conv2d_add_nn_relu_cast_cast_left_shift_multiply_add_right_shift_cast_c_3441552496575213188__5_kernel0E4Conv;
	mov.b32 	%r227, 32;
	wmma.store.d.sync.aligned.row.m8n32k16.shared.s32 	[%r226], {%r319, %r318, %r317, %r316, %r315, %r314, %r313, %r312}, %r227;
	add.s32 	%r228, %r226, 1024;
	wmma.store.d.sync.aligned.row.m8n32k16.shared.s32 	[%r228], {%r311, %r310, %r309, %r308, %r307, %r306, %r305, %r304}, %r227;
	add.s32 	%r229, %r226, 2048;
	wmma.store.d.sync.aligned.row.m8n32k16.shared.s32 	[%r229], {%r303, %r302, %r301, %r300, %r299, %r298, %r297, %r296}, %r227;
	add.s32 	%r230, %r226, 3072;
	wmma.store.d.sync.aligned.row.m8n32k16.shared.s32 	[%r230], {%r295, %r294, %r293, %r292, %r291, %r290, %r289, %r288}, %r227;
	add.s32 	%r231, %r226, 4096;
	wmma.store.d.sync.aligned.row.m8n32k16.shared.s32 	[%r231], {%r320, %r321, %r322, %r323, %r324, %r325, %r326, %r327}, %r227;
	add.s32 	%r232, %r226, 5120;
	wmma.store.d.sync.aligned.row.m8n32k16.shared.s32 	[%r232], {%r328, %r329, %r330, %r331, %r332, %r333, %r334, %r335}, %r227;
	add.s32 	%r233, %r226, 6144;
	wmma.store.d.sync.aligned.row.m8n32k16.shared.s32 	[%r233], {%r336, %r337, %r338, %r339, %r340, %r341, %r342, %r343}, %r227;
	add.s32 	%r234, %r226, 7168;
	wmma.store.d.sync.aligned.row.m8n32k16.shared.s32 	[%r234], {%r344, %r345, %r346, %r347, %r348, %r349, %r350, %r351}, %r227;
	bar.sync 	0;
	mov.u32 	%r235, %ctaid.z;
	shl.b32 	%r236, %r235, 8;
	add.s32 	%r133, %r226, %r138;
	mul.wide.u32 	%rd31, %r137, 4;
	cvta.to.global.u64 	%rd32, %rd61;
	add.s64 	%rd68, %rd32, %rd31;
	add.s32 	%r237, %r137, %r236;
	cvt.u64.u32 	%rd33, %r237;
	cvta.to.global.u64 	%rd34, %rd60;
	add.s64 	%rd35, %rd33, %rd34;
	add.s64 	%rd67, %rd35, 200704;
	mov.b32 	%r353, 512;
$L__BB26_3:
	ld.global.nc.u32 	%r238, [%rd68];
	add.s32 	%r239, %r133, %r353;
	ld.shared.u32 	%r240, [%r239+-512];
	add.s32 	%r241, %r238, %r240;
	max.s32 	%r242, %r241, 0;
	cvt.u64.u32 	%rd36, %r242;
	mad.lo.s64 	%rd37, %rd36, 19864223744, 1073741824;
	shr.u64 	%rd38, %rd37, 31;
	cvt.u32.u64 	%r243, %rd38;
	min.s32 	%r244, %r243, 127;
	max.s32 	%r245, %r244, -128;
	st.global.u8 	[%rd67+-200704], %r245;
	ld.shared.u32 	%r246, [%r239+-384];
	add.s32 	%r247, %r238, %r246;
	max.s32 	%r248, %r247, 0;
	cvt.u64.u32 	%rd39, %r248;
	mad.lo.s64 	%rd40, %rd39, 19864223744, 1073741824;
	shr.u64 	%rd41, %rd40, 31;
	cvt.u32.u64 	%r249, %rd41;
	min.s32 	%r250, %r249, 127;
	max.s32 	%r251, %r250, -128;
	st.global.u8 	[%rd67+-150528], %r251;
	ld.shared.u32 	%r252, [%r239+-256];
	add.s32 	%r253, %r238, %r252;
	max.s32 	%r254, %r253, 0;
	cvt.u64.u32 	%rd42, %r254;
	mad.lo.s64 	%rd43, %rd42, 19864223744, 1073741824;
	shr.u64 	%rd44, %rd43, 31;
	cvt.u32.u64 	%r255, %rd44;
	min.s32 	%r256, %r255, 127;
	max.s32 	%r257, %r256, -128;
	st.global.u8 	[%rd67+-100352], %r257;
	ld.shared.u32 	%r258, [%r239+-128];
	add.s32 	%r259, %r238, %r258;
	max.s32 	%r260, %r259, 0;
	cvt.u64.u32 	%rd45, %r260;
	mad.lo.s64 	%rd46, %rd45, 19864223744, 1073741824;
	shr.u64 	%rd47, %rd46, 31;
	cvt.u32.u64 	%r261, %rd47;
	min.s32 	%r262, %r261, 127;
	max.s32 	%r263, %r262, -128;
	st.global.u8 	[%rd67+-50176], %r263;
	ld.shared.u32 	%r264, [%r239];
	add.s32 	%r265, %r238, %r264;
	max.s32 	%r266, %r265, 0;
	cvt.u64.u32 	%rd48, %r266;
	mad.lo.s64 	%rd49, %rd48, 19864223744, 1073741824;
	shr.u64 	%rd50, %rd49, 31;
	cvt.u32.u64 	%r267, %rd50;
	min.s32 	%r268, %r267, 127;
	max.s32 	%r269, %r268, -128;
	st.global.u8 	[%rd67], %r269;
	ld.shared.u32 	%r270, [%r239+128];
	add.s32 	%r271, %r238, %r270;
	max.s32 	%r272, %r271, 0;
	cvt.u64.u32 	%rd51, %r272;
	mad.lo.s64 	%rd52, %rd51, 19864223744, 1073741824;
	shr.u64 	%rd53, %rd52, 31;
	cvt.u32.u64 	%r273, %rd53;
	min.s32 	%r274, %r273, 127;
	max.s32 	%r275, %r274, -128;
	st.global.u8 	[%rd67+50176], %r275;
	ld.shared.u32 	%r276, [%r239+256];
	add.s32 	%r277, %r238, %r276;
	max.s32 	%r278, %r277, 0;
	cvt.u64.u32 	%rd54, %r278;
	mad.lo.s64 	%rd55, %rd54, 19864223744, 1073741824;
	shr.u64 	%rd56, %rd55, 31;
	cvt.u32.u64 	%r279, %rd56;
	min.s32 	%r280, %r279, 127;
	max.s32 	%r281, %r280, -128;
	st.global.u8 	[%rd67+100352], %r281;
	ld.shared.u32 	%r282, [%r239+384];
	add.s32 	%r283, %r238, %r282;
	max.s32 	%r284, %r283, 0;
	cvt.u64.u32 	%rd57, %r284;
	mad.lo.s64 	%rd58, %rd57, 19864223744, 1073741824;
	shr.u64 	%rd59, %rd58, 31;
	cvt.u32.u64 	%r285, %rd59;
	min.s32 	%r286, %r285, 127;
	max.s32 	%r287, %r286, -128;
	st.global.u8 	[%rd67+150528], %r287;
	add.s32 	%r353, %r353, 1024;
	add.s64 	%rd68, %rd68, 128;
	add.s64 	%rd67, %rd67, 32;
	setp.ne.s32 	%p2, %r353, 8704;
	@%p2 bra 	$L__BB26_3;
	ret;

}
	// .globl	fused_nn_conv2d_add_cast_add_clip_cast_nn_relu_1_kernel0
.visible .entry fused_nn_conv2d_add_cast_add_clip_cast_nn_relu_1_kernel0(
	.param .u64 .ptr .align 1 fused_nn_conv2d_add_cast_add_clip_cast_nn_relu_1_kernel0_param_0,
	.param .u64 .ptr .align 1 fused_nn_conv2d_add_cast_add_clip_cast_nn_relu_1_kernel0_param_1
)
{
	.reg .pred 	%p<11>;
	.reg .b16 	%rs<5>;
	.reg .b32 	%r<20>;
	.reg .b64 	%rd<9>;

	ld.param.u64 	%rd3, [fused_nn_conv2d_add_cast_add_clip_cast_nn_relu_1_kernel0_param_0];
	ld.param.u64 	%rd4, [fused_nn_conv2d_add_cast_add_clip_cast_nn_relu_1_kernel0_param_1];
	cvta.to.global.u64 	%rd5, %rd3;
	cvta.to.global.u64 	%rd6, %rd4;
	mov.u32 	%r4, %ctaid.x;
	shl.b32 	%r6, %r4, 3;
	mov.u32 	%r7, %tid.x;
	shr.u32 	%r8, %r7, 7;
	or.b32  	%r1, %r6, %r8;
	shl.b32 	%r2, %r4, 6;
	shr.u32 	%r9, %r7, 4;
	shl.b32 	%r10, %r4, 10;
	or.b32  	%r11, %r10, %r7;
	and.b32  	%r12, %r9, 7;
	shl.b32 	%r13, %r4, 7;
	shr.u32 	%r14, %r7, 3;
	and.b32  	%r15, %r14, 112;
	and.b32  	%r16, %r7, 15;
	or.b32  	%r17, %r16, %r13;
	or.b32  	%r18, %r17, %r15;
	mad.lo.s32 	%r19, %r12, 50176, %r18;
	setp.gt.u32 	%p1, %r1, 3135;
	setp.gt.u32 	%p2, %r2, 25087;
	or.pred  	%p3, %p1, %p2;
	setp.gt.u32 	%p4, %r11, 401407;
	cvt.s64.s32 	%rd7, %r19;
	add.s64 	%rd1, %rd6, %rd7;
	cvt.u64.u32 	%rd8, %r11;
	add.s64 	%rd2, %rd5, %rd8;
	or.pred  	%p5, %p3, %p4;
	@%p5 bra 	$L__BB27_2;
	ld.global.nc.u8 	%rs1, [%rd1];
	cvt.u16.u8 	%rs2, %rs1;
	st.global.u8 	[%rd2], %rs2;
$L__BB27_2:
	setp.gt.u32 	%p6, %r1, 1087;
	setp.gt.u32 	%p7, %r2, 8703;
	or.pred  	%p8, %p6, %p7;
	setp.gt.u32 	%p9, %r11, 139263;
	or.pred  	%p10, %p8, %p9;
	@%p10 bra 	$L__BB27_4;
	ld.global.nc.u8 	%rs3, [%rd1+32768];
	cvt.u16.u8 	%rs4, %rs3;
	st.global.u8 	[%rd2+262144], %rs4;
$L__BB27_4:
	ret;

}
	// .globl	fused_nn_conv2d_add_nn_relu_cast_cast_left_shift_multiply_add_right_shift_cast_c_3441552496575213188__11_kernel0
.visible .entry fused_nn_conv2d_add_nn_relu_cast_cast_left_shift_multiply_add_right_shift_cast_c_3441552496575213188__11_kernel0(
	.param .u64 .ptr .align 1 fused_nn_conv2d_add_nn_relu_cast_cast_left_shift_multiply_add_right_shift_cast_c_3441552496575213188__11_kernel0_param_0,
	.param .u64 .ptr .align 1 fused_nn_conv2d_add_nn_relu_cast_cast_left_shift_multiply_add_right_shift_cast_c_3441552496575213188__11_kernel0_param_1,
	.param .u64 .ptr .align 1 fused_nn_conv2d_add_nn_relu_cast_cast_left_shift_multiply_add_right_shift_cast_c_3441552496575213188__11_kernel0_param_2,
	.param .u64 .ptr .align 1 fused_nn_conv2d_add_nn_relu_cast_cast_left_shift_multiply_add_right_shift_cast_c_3441552496575213188__11_kernel0_param_3
)
{
	.reg .b16 	%rs<33>;
	.reg .b32 	%r<256>;
	.reg .b64 	%rd<71>;
	// demoted variable
	.shared .align 1 .b8 _ZZ112fused_nn_conv2d_add_nn_relu_cast_cast_left_shift_multiply_add_right_shift_cast_c_3441552496575213188__11_kernel0E14compute_shared[256];
	// demoted variable
	.shared .align 1 .b8 _ZZ112fused_nn_conv2d_add_nn_relu_cast_cast_left_shift_multiply_add_right_shift_cast_c_3441552496575213188__11_kernel0E18placeholder_shared[1024];
	// demoted variable
	.shared .align 4 .b8 _ZZ112fused_nn_conv2d_add_nn_relu_cast_cast_left_shift_multiply_add_right_shift_cast_c_3441552496575213188__11_kernel0E4Conv[2048];
	ld.param.u64 	%rd1, [fused_nn_conv2d_add_nn_relu_cast_cast_left_shift_multiply_add_right_shift_cast_c_3441552496575213188__11_kernel0_param_0];
	ld.param.u64 	%rd2, [fused_nn_conv2d_add_nn_relu_cast_cast_left_shift_multiply_add_right_shift_cast_c_3441552496575213188__11_kernel0_param_1];
	ld.param.u64 	%rd3, [fused_nn_conv2d_add_nn_relu_cast_cast_left_shift_multiply_add_right_shift_cast_c_3441552496575213188__11_kernel0_param_2];
	ld.param.u64 	%rd4, [fused_nn_conv2d_add_nn_relu_cast_cast_left_shift_multiply_add_right_shift_cast_c_3441552496575213188__11_kernel0_param_3];
	cvta.to.global.u64 	%rd5, %rd1;
	cvta.to.global.u64 	%rd6, %rd2;
	cvta.to.global.u64 	%rd7, %rd3;
	cvta.to.global.u64 	%rd8, %rd4;
	mov.u32 	%r1, %tid.x;
	shl.b32 	%r2, %r1, 2;
	mov.u32 	%r3, %ctaid.z;
	shl.b32 	%r4, %r3, 6;
	shl.b32 	%r5, %r1, 4;
	shr.u32 	%r6, %r1, 2;
	and.b32  	%r7, %r2, 12;
	or.b32  	%r8, %r4, %r7;
	mad.lo.s32 	%r9, %r6, 200704, %r8;
	cvt.u64.u32 	%rd9, %r9;
	add.s64 	%rd10, %rd5, %rd9;
	ld.global.nc.u8 	%rs1, [%rd10];
	cvt.u16.u8 	%rs2, %rs1;
	mov.u32 	%r10, _ZZ112fused_nn_conv2d_add_nn_relu_cast_cast_left_shift_multiply_add_right_shift_cast_c_3441552496575213188__11_kernel0E14compute_shared;
	add.s32 	%r11, %r10, %r2;
	st.shared.u8 	[%r11], %rs2;
	or.b32  	%r12, %r9, 1;
	cvt.u64.u32 	%rd11, %r12;
	add.s64 	%rd12, %rd5, %rd11;
	ld.global.nc.u8 	%rs3, [%rd12];
	cvt.u16.u8 	%rs4, %rs3;
	st.shared.u8 	[%r11+1], %rs4;
	or.b32  	%r13, %r9, 2;
	cvt.u64.u32 	%rd13, %r13;
	add.s64 	%rd14, %rd5, %rd13;
	ld.global.nc.u8 	%rs5, [%rd14];
	cvt.u16.u8 	%rs6, %rs5;
	st.shared.u8 	[%r11+2], %rs6;
	or.b32  	%r14, %r9, 3;
	cvt.u64.u32 	%rd15, %r14;
	add.s64 	%rd16, %rd5, %rd15;
	ld.global.nc.u8 	%rs7, [%rd16];
	cvt.u16.u8 	%rs8, %rs7;
	st.shared.u8 	[%r11+3], %rs8;
	ld.global.nc.u8 	%rs9, [%rd10+16];
	cvt.u16.u8 	%rs10, %rs9;
	st.shared.u8 	[%r11+128], %rs10;
	ld.global.nc.u8 	%rs11, [%rd12+16];
	cvt.u16.u8 	%rs12, %rs11;
	st.shared.u8 	[%r11+129], %rs12;
	ld.global.nc.u8 	%rs13, [%rd14+16];
	cvt.u16.u8 	%rs14, %rs13;
	st.shared.u8 	[%r11+130], %rs14;
	ld.global.nc.u8 	%rs15, [%rd16+16];
	cvt.u16.u8 	%rs16, %rs15;
	st.shared.u8 	[%r11+131], %rs16;
	bar.sync 	0;
	mov.b32 	%r15, 16;
	wmma.load.a.sync.aligned.row.m8n32k16.shared.s8 	{%r16}, [%r10], %r15;
	bar.sync 	0;
	mov.u32 	%r17, _ZZ112fused_nn_conv2d_add_nn_relu_cast_cast_left_shift_multiply_add_right_shift_cast_c_3441552496575213188__11_kernel0E18placeholder_shared;
	add.s32 	%r18, %r17, %r5;
	cvt.u64.u32 	%rd17, %r5;
	add.s64 	%rd18, %rd6, %rd17;
	ld.global.nc.v4.u32 	{%r19, %r20, %r21, %r22}, [%rd18];
	st.shared.v4.u32 	[%r18], {%r19, %r20, %r21, %r22};
	ld.global.nc.v4.u32 	{%r23, %r24, %r25, %r26}, [%rd18+2048];
	st.shared.v4.u32 	[%r18+512], {%r23, %r24, %r25, %r26};
	bar.sync 	0;
	wmma.load.b.sync.aligned.col.m8n32k16.shared.s8 	{%r27, %r28, %r29, %r30}, [%r17], %r15;
	add.s32 	%r31, %r17, 512;
	wmma.load.b.sync.aligned.col.m8n32k16.shared.s8 	{%r32, %r33, %r34, %r35}, [%r31], %r15;
	mov.b32 	%r36, 0;
	wmma.mma.sync.aligned.row.col.m8n32k16.s32.s8.s8.s32 {%r37, %r38, %r39, %r40, %r41, %r42, %r43, %r44}, {%r16}, {%r27, %r28, %r29, %r30}, {%r36, %r36, %r36, %r36, %r36, %r36, %r36, %r36};
	wmma.mma.sync.aligned.row.col.m8n32k16.s32.s8.s8.s32 {%r45, %r46, %r47, %r48, %r49, %r50, %r51, %r52}, {%r16}, {%r32, %r33, %r34, %r35}, {%r36, %r36, %r36, %r36, %r36, %r36, %r36, %r36};
	add.s32 	%r53, %r10, 128;
	wmma.load.a.sync.aligned.row.m8n32k16.shared.s8 	{%r54}, [%r53], %r15;
	bar.sync 	0;
	ld.global.nc.v4.u32 	{%r55, %r56, %r57, %r58}, [%rd18+512];
	st.shared.v4.u32 	[%r18], {%r55, %r56, %r57, %r58};
	ld.global.nc.v4.u32 	{%r59, %r60, %r61, %r62}, [%rd18+2560];
	st.shared.v4.u32 	[%r18+512], {%r59, %r60, %r61, %r62};
	bar.sync 	0;
	wmma.load.b.sync.aligned.col.m8n32k16.shared.s8 	{%r63, %r64, %r65, %r66}, [%r17], %r15;
	wmma.load.b.sync.aligned.col.m8n32k16.shared.s8 	{%r67, %r68, %r69, %r70}, [%r31], %r15;
	wmma.mma.sync.aligned.row.col.m8n32k16.s32.s8.s8.s32 {%r71, %r72, %r73, %r74, %r75, %r76, %r77, %r78}, {%r54}, {%r63, %r64, %r65, %r66}, {%r37, %r38, %r39, %r40, %r41, %r42, %r43, %r44};
	wmma.mma.sync.aligned.row.col.m8n32k16.s32.s8.s8.s32 {%r79, %r80, %r81, %r82, %r83, %r84, %r85, %r86}, {%r54}, {%r67, %r68, %r69, %r70}, {%r45, %r46, %r47, %r48, %r49, %r50, %r51, %r52};
	ld.global.nc.u8 	%rs17, [%rd10+32];
	cvt.u16.u8 	%rs18, %rs17;
	st.shared.u8 	[%r11], %rs18;
	ld.global.nc.u8 	%rs19, [%rd12+32];
	cvt.u16.u8 	%rs20, %rs19;
	st.shared.u8 	[%r11+1], %rs20;
	ld.global.nc.u8 	%rs21, [%rd14+32];
	cvt.u16.u8 	%rs22, %rs21;
	st.shared.u8 	[%r11+2], %rs22;
	ld.global.nc.u8 	%rs23, [%rd16+32];
	cvt.u16.u8 	%rs24, %rs23;
	st.shared.u8 	[%r11+3], %rs24;
	ld.global.nc.u8 	%rs25, [%rd10+48];
	cvt.u16.u8 	%rs26, %rs25;
	st.shared.u8 	[%r11+128], %rs26;
	ld.global.nc.u8 	%rs27, [%rd12+48];
	cvt.u16.u8 	%rs28, %rs27;
	st.shared.u8 	[%r11+129], %rs28;
	ld.global.nc.u8 	%rs29, [%rd14+48];
	cvt.u16.u8 	%rs30, %rs29;
	st.shared.u8 	[%r11+130], %rs30;
	ld.global.nc.u8 	%rs31, [%rd16+48];
	cvt.u16.u8 	%rs32, %rs31;
	st.shared.u8 	[%r11+131], %rs32;
	bar.sync 	0;
	wmma.load.a.sync.aligned.row.m8n32k16.shared.s8 	{%r87}, [%r10], %r15;
	bar.sync 	0;
	ld.global.nc.v4.u32 	{%r88, %r89, %r90, %r91}, [%rd18+1024];
	st.shared.v4.u32 	[%r18], {%r88, %r89, %r90, %r91};
	ld.global.nc.v4.u32 	{%r92, %r93, %r94, %r95}, [%rd18+3072];
	st.shared.v4.u32 	[%r18+512], {%r92, %r93, %r94, %r95};
	bar.sync 	0;
	wmma.load.b.sync.aligned.col.m8n32k16.shared.s8 	{%r96, %r97, %r98, %r99}, [%r17], %r15;
	wmma.load.b.sync.aligned.col.m8n32k16.shared.s8 	{%r100, %r101, %r102, %r103}, [%r31], %r15;
	wmma.mma.sync.aligned.row.col.m8n32k16.s32.s8.s8.s32 {%r104, %r105, %r106, %r107, %r108, %r109, %r110, %r111}, {%r87}, {%r96, %r97, %r98, %r99}, {%r71, %r72, %r73, %r74, %r75, %r76, %r77, %r78};
	wmma.mma.sync.aligned.row.col.m8n32k16.s32.s8.s8.s32 {%r112, %r113, %r114, %r115, %r116, %r117, %r118, %r119}, {%r87}, {%r100, %r101, %r102, %r103}, {%r79, %r80, %r81, %r82, %r83, %r84, %r85, %r86};
	wmma.load.a.sync.aligned.row.m8n32k16.shared.s8 	{%r120}, [%r53], %r15;
	bar.sync 	0;
	ld.global.nc.v4.u32 	{%r121, %r122, %r123, %r124}, [%rd18+1536];
	st.shared.v4.u32 	[%r18], {%r121, %r122, %r123, %r124};
	ld.global.nc.v4.u32 	{%r125, %r126, %r127, %r128}, [%rd18+3584];
	st.shared.v4.u32 	[%r18+512], {%r125, %r126, %r127, %r128};
	bar.sync 	0;
	wmma.load.b.sync.aligned.col.m8n32k16.shared.s8 	{%r129, %r130, %r131, %r132}, [%r17], %r15;
	wmma.load.b.sync.aligned.col.m8n32k16.shared.s8 	{%r133, %r134, %r135, %r136}, [%r31], %r15;
	wmma.mma.sync.aligned.row.col.m8n32k16.s32.s8.s8.s32 {%r137, %r138, %r139, %r140, %r141, %r142, %r143, %r144}, {%r120}, {%r129, %r130, %r131, %r132}, {%r104, %r105, %r106, %r107, %r108, %r109, %r110, %r111};
	wmma.mma.sync.aligned.row.col.m8n32k16.s32.s8.s8.s32 {%r145, %r146, %r147, %r148, %r149, %r150, %r151, %r152}, {%r120}, {%r133, %r134, %r135, %r136}, {%r112, %r113, %r114, %r115, %r116, %r117, %r118, %r119};
	mov.u32 	%r153, _ZZ112fused_nn_conv2d_add_nn_relu_cast_cast_left_shift_multiply_add_right_shift_cast_c_3441552496575213188__11_kernel0E4Conv;
	mov.b32 	%r154, 32;
	wmma.store.d.sync.aligned.row.m8n32k16.shared.s32 	[%r153], {%r137, %r138, %r139, %r140, %r141, %r142, %r143, %r144}, %r154;
	add.s32 	%r155, %r153, 1024;
	wmma.store.d.sync.aligned.row.m8n32k16.shared.s32 	[%r155], {%r145, %r146, %r147, %r148, %r149, %r150, %r151, %r152}, %r154;
	bar.sync 	0;
	add.s32 	%r156, %r4, %r1;
	mul.wide.u32 	%rd19, %r1, 4;
	add.s64 	%rd20, %rd8, %rd19;
	ld.global.nc.u32 	%r157, [%rd20];
	add.s32 	%r158, %r153, %r2;
	ld.shared.u32 	%r159, [%r158];
	add.s32 	%r160, %r157, %r159;
	max.s32 	%r161, %r160, 0;
	cvt.u64.u32 	%rd21, %r161;
	mad.lo.s64 	%rd22, %rd21, 19864223744, 1073741824;
	shr.u64 	%rd23, %rd22, 31;
	cvt.u32.u64 	%r162, %rd23;
	min.s32 	%r163, %r162, 127;
	max.s32 	%r164, %r163, -128;
	cvt.u64.u32 	%rd24, %r156;
	add.s64 	%rd25, %rd7, %rd24;
	st.global.u8 	[%rd25], %r164;
	ld.shared.u32 	%r165, [%r158+128];
	add.s32 	%r166, %r157, %r165;
	max.s32 	%r167, %r166, 0;
	cvt.u64.u32 	%rd26, %r167;
	mad.lo.s64 	%rd27, %rd26, 19864223744, 1073741824;
	shr.u64 	%rd28, %rd27, 31;
	cvt.u32.u64 	%r168, %rd28;
	min.s32 	%r169, %r168, 127;
	max.s32 	%r170, %r169, -128;
	st.global.u8 	[%rd25+200704], %r170;
	ld.shared.u32 	%r171, [%r158+256];
	add.s32 	%r172, %r157, %r171;
	max.s32 	%r173, %r172, 0;
	cvt.u64.u32 	%rd29, %r173;
	mad.lo.s64 	%rd30, %rd29, 19864223744, 1073741824;
	shr.u64 	%rd31, %rd30, 31;
	cvt.u32.u64 	%r174, %rd31;
	min.s32 	%r175, %r174, 127;
	max.s32 	%r176, %r175, -128;
	st.global.u8 	[%rd25+401408], %r176;
	ld.shared.u32 	%r177, [%r158+384];
	add.s32 	%r178, %r157, %r177;
	max.s32 	%r179, %r178, 0;
	cvt.u64.u32 	%rd32, %r179;
	mad.lo.s64 	%rd33, %rd32, 19864223744, 1073741824;
	shr.u64 	%rd34, %rd33, 31;
	cvt.u32.u64 	%r180, %rd34;
	min.s32 	%r181, %r180, 127;
	max.s32 	%r182, %r181, -128;
	st.global.u8 	[%rd25+602112], %r182;
	ld.shared.u32 	%r183, [%r158+512];
	add.s32 	%r184, %r157, %r183;
	max.s32 	%r185, %r184, 0;
	cvt.u64.u32 	%rd35, %r185;
	mad.lo.s64 	%rd36, %rd35, 19864223744, 1073741824;
	shr.u64 	%rd37, %rd36, 31;
	cvt.u32.u64 	%r186, %rd37;
	min.s32 	%r187, %r186, 127;
	max.s32 	%r188, %r187, -128;
	st.global.u8 	[%rd25+802816], %r188;
	ld.shared.u32 	%r189, [%r158+640];
	add.s32 	%r190, %r157, %r189;
	max.s32 	%r191, %r190, 0;
	cvt.u64.u32 	%rd38, %r191;
	mad.lo.s64 	%rd39, %rd38, 19864223744, 1073741824;
	shr.u64 	%rd40, %rd39, 31;
	cvt.u32.u64 	%r192, %rd40;
	min.s32 	%r193, %r192, 127;
	max.s32 	%r194, %r193, -128;
	st.global.u8 	[%rd25+1003520], %r194;
	ld.shared.u32 	%r195, [%r158+768];
	add.s32 	%r196, %r157, %r195;
	max.s32 	%r197, %r196, 0;
	cvt.u64.u32 	%rd41, %r197;
	mad.lo.s64 	%rd42, %rd41, 19864223744, 1073741824;
	shr.u64 	%rd43, %rd42, 31;
	cvt.u32.u64 	%r198, %rd43;
	min.s32 	%r199, %r198, 127;
	max.s32 	%r200, %r199, -128;
	st.global.u8 	[%rd25+1204224], %r200;
	ld.shared.u32 	%r201, [%r158+896];
	add.s32 	%r202, %r157, %r201;
	max.s32 	%r203, %r202, 0;
	cvt.u64.u32 	%rd44, %r203;
	mad.lo.s64 	%rd45, %rd44, 19864223744, 1073741824;
	shr.u64 	%rd46, %rd45, 31;
	cvt.u32.u64 	%r204, %rd46;
	min.s32 	%r205, %r204, 127;
	max.s32 	%r206, %r205, -128;
	st.global.u8 	[%rd25+1404928], %r206;
	ld.global.nc.u32 	%r207, [%rd20+128];
	ld.shared.u32 	%r208, [%r158+1024];
	add.s32 	%r209, %r207, %r208;
	max.s32 	%r210, %r209, 0;
	cvt.u64.u32 	%rd47, %r210;
	mad.lo.s64 	%rd48, %rd47, 19864223744, 1073741824;
	shr.u64 	%rd49, %rd48, 31;
	cvt.u32.u64 	%r211, %rd49;
	min.s32 	%r212, %r211, 127;
	max.s32 	%r213, %r212, -128;
	st.global.u8 	[%rd25+32], %r213;
	ld.shared.u32 	%r214, [%r158+1152];
	add.s32 	%r215, %r207, %r214;
	max.s32 	%r216, %r215, 0;
	cvt.u64.u32 	%rd50, %r216;
	mad.lo.s64 	%rd51, %rd50, 19864223744, 1073741824;
	shr.u64 	%rd52, %rd51, 31;
	cvt.u32.u64 	%r217, %rd52;
	min.s32 	%r218, %r217, 127;
	max.s32 	%r219, %r218, -128;
	st.global.u8 	[%rd25+200736], %r219;
	ld.shared.u32 	%r220, [%r158+1280];
	add.s32 	%r221, %r207, %r220;
	max.s32 	%r222, %r221, 0;
	cvt.u64.u32 	%rd53, %r222;
	mad.lo.s64 	%rd54, %rd53, 19864223744, 1073741824;
	shr.u64 	%rd55, %rd54, 31;
	cvt.u32.u64 	%r223, %rd55;
	min.s32 	%r224, %r223, 127;
	max.s32 	%r225, %r224, -128;
	st.global.u8 	[%rd25+401440], %r225;
	ld.shared.u32 	%r226, [%r158+1408];
	add.s32 	%r227, %r207, %r226;
	max.s32 	%r228, %r227, 0;
	cvt.u64.u32 	%rd56, %r228;
	mad.lo.s64 	%rd57, %rd56, 19864223744, 1073741824;
	shr.u64 	%rd58, %rd57, 31;
	cvt.u32.u64 	%r229, %rd58;
	min.s32 	%r230, %r229, 127;
	max.s32 	%r231, %r230, -128;
	st.global.u8 	[%rd25+602144], %r231;
	ld.shared.u32 	%r232, [%r158+1536];
	add.s32 	%r233, %r207, %r232;
	max.s32 	%r234, %r233, 0;
	cvt.u64.u32 	%rd59, %r234;
	mad.lo.s64 	%rd60, %rd59, 19864223744, 1073741824;
	shr.u64 	%rd61, %rd60, 31;
	cvt.u32.u64 	%r235, %rd61;
	min.s32 	%r236, %r235, 127;
	max.s32 	%r237, %r236, -128;
	st.global.u8 	[%rd25+802848], %r237;
	ld.shared.u32 	%r238, [%r158+1664];
	add.s32 	%r239, %r207, %r238;
	max.s32 	%r240, %r239, 0;
	cvt.u64.u32 	%rd62, %r240;
	mad.lo.s64 	%rd63, %rd62, 19864223744, 1073741824;
	shr.u64 	%rd64, %rd63, 31;
	cvt.u32.u64 	%r241, %rd64;
	min.s32 	%r242, %r241, 127;
	max.s32 	%r243, %r242, -128;
	st.global.u8 	[%rd25+1003552], %r243;
	ld.shared.u32 	%r244, [%r158+1792];
	add.s32 	%r245, %r207, %r244;
	max.s32 	%r246, %r245, 0;
	cvt.u64.u32 	%rd65, %r246;
	mad.lo.s64 	%rd66, %rd65, 19864223744, 1073741824;
	shr.u64 	%rd67, %rd66, 31;
	cvt.u32.u64 	%r247, %rd67;
	min.s32 	%r248, %r247, 127;
	max.s32 	%r249, %r248, -128;
	st.global.u8 	[%rd25+1204256], %r249;
	ld.shared.u32 	%r250, [%r158+1920];
	add.s32 	%r251, %r207, %r250;
	max.s32 	%r252, %r251, 0;
	cvt.u64.u32 	%rd68, %r252;
	mad.lo.s64 	%rd69, %rd68, 19864223744, 1073741824;
	shr.u64 	%rd70, %rd69, 31;
	cvt.u32.u64 	%r253, %rd70;
	min.s32 	%r254, %r253, 127;
	max.s32 	%r255, %r254, -128;
	st.global.u8 	[%rd25+1404960], %r255;
	ret;

}
	// .globl	fused_nn_conv2d_add_cast_add_clip_cast_nn_relu_1_kernel1
.visible .entry fused_nn_conv2d_add_cast_add_clip_cast_nn_relu_1_kernel1(
	.param .u64 .ptr .align 1 fused_nn_conv2d_add_cast_add_clip_cast_nn_relu_1_kernel1_param_0,
	.param .u64 .ptr .align 1 fused_nn_conv2d_add_cast_add_clip_cast_nn_relu_1_kernel1_param_1,
	.param .u64 .ptr .align 1 fused_nn_conv2d_add_cast_add_clip_cast_nn_relu_1_kernel1_param_2,
	.param .u64 .ptr .align 1 fused_nn_conv2d_add_cast_add_clip_cast_nn_relu_1_kernel1_param_3,
	.param .u64 .ptr .align 1 fused_nn_conv2d_add_cast_add_clip_cast_nn_relu_1_kernel1_param_4
)
{
	.reg .pred 	%p<8>;
	.reg .b16 	%rs<33>;
	.reg .b32 	%r<504>;
	.reg .b64 	%rd<25>;
	// demoted variable
	.shared .align 1 .b8 _ZZ56fused_nn_conv2d_add_cast_add_clip_cast_nn_relu_1_kernel1E14compute_shared[512];
	// demoted variable
	.shared .align 1 .b8 _ZZ56fused_nn_conv2d_add_cast_add_clip_cast_nn_relu_1_kernel1E18placeholder_shared[4096];
	// demoted variable
	.shared .align 4 .b8 _ZZ56fused_nn_conv2d_add_cast_add_clip_cast_nn_relu_1_kernel1E4Conv[8192];
	mov.b32 	%r370, 0;
	mov.pred 	%p7, -1;
	mov.u32 	%r213, %tid.x;
	shl.b32 	%r214, %r213, 2;
	mov.u32 	%r215, %ctaid.z;
	shl.b32 	%r216, %r215, 12;
	or.b32  	%r217, %r214, %r216;
$L__BB29_1:
	mov.pred 	%p1, %p7;
	mov.b32 	%r438, 0;
	mov.u32 	%r439, %r438;
	mov.u32 	%r440, %r438;
	mov.u32 	%r441, %r438;
	mov.u32 	%r442, %r438;
	mov.u32 	%r443, %r438;
	mov.u32 	%r444, %r438;
	mov.u32 	%r445, %r438;
	mov.u32 	%r446, %r438;
	mov.u32 	%r447, %r438;
	mov.u32 	%r448, %r438;
	mov.u32 	%r449, %r438;
	mov.u32 	%r450, %r438;
	mov.u32 	%r451, %r438;
	mov.u32 	%r452, %r438;
	mov.u32 	%r453, %r438;
	mov.u32 	%r454, %r438;
	mov.u32 	%r455, %r438;
	mov.u32 	%r456, %r438;
	mov.u32 	%r457, %r438;
	mov.u32 	%r458, %r438;
	mov.u32 	%r459, %r438;
	mov.u32 	%r460, %r438;
	mov.u32 	%r461, %r438;
	mov.u32 	%r462, %r438;
	mov.u32 	%r463, %r438;
	mov.u32 	%r464, %r438;
	mov.u32 	%r465, %r438;
	mov.u32 	%r466, %r438;
	mov.u32 	%r467, %r438;
	mov.u32 	%r468, %r438;
	mov.u32 	%r469, %r438;
	mov.u32 	%r470, %r438;
	mov.u32 	%r471, %r438;
	mov.u32 	%r472, %r438;
	mov.u32 	%r473, %r438;
	mov.u32 	%r474, %r438;
	mov.u32 	%r475, %r438;
	mov.u32 	%r476, %r438;
	mov.u32 	%r477, %r438;
	mov.u32 	%r478, %r438;
	mov.u32 	%r479, %r438;
	mov.u32 	%r480, %r438;
	mov.u32 	%r481, %r438;
	mov.u32 	%r482, %r438;
	mov.u32 	%r483, %r438;
	mov.u32 	%r484, %r438;
	mov.u32 	%r485, %r438;
	mov.u32 	%r486, %r438;
	mov.u32 	%r487, %r438;
	mov.u32 	%r488, %r438;
	mov.u32 	%r489, %r438;
	mov.u32 	%r490, %r438;
	mov.u32 	%r491, %r438;
	mov.u32 	%r492, %r438;
	mov.u32 	%r493, %r438;
	mov.u32 	%r494, %r438;
	mov.u32 	%r495, %r438;
	mov.u32 	%r496, %r438;
	mov.u32 	%r497, %r438;
	mov.u32 	%r498, %r438;
	mov.u32 	%r499, %r438;
	mov.u32 	%r500, %r438;
	mov.u32 	%r501, %r438;
	mov.u32 	%r435, %r438;
$L__BB29_2:
	ld.param.u64 	%rd20, [fused_nn_conv2d_add_cast_add_clip_cast_nn_relu_1_kernel1_param_0];
	shl.b32 	%r212, %r435, 9;
	shl.b32 	%r218, %r370, 11;
	add.s32 	%r219, %r217, %r218;
	add.s32 	%r220, %r219, %r212;
	cvt.u64.u32 	%rd6, %r220;
	cvta.to.global.u64 	%rd7, %rd20;
	add.s64 	%rd8, %rd7, %rd6;
	ld.global.nc.u8 	%rs1, [%rd8];
	cvt.u16.u8 	%rs2, %rs1;
	mov.u32 	%r437, _ZZ56fused_nn_conv2d_add_cast_add_clip_cast_nn_relu_1_kernel1E14compute_shared;
	add.s32 	%r221, %r437, %r214;
	st.shared.u8 	[%r221], %rs2;
	ld.global.nc.u8 	%rs3, [%rd8+1];
	cvt.u16.u8 	%rs4, %rs3;
	st.shared.u8 	[%r221+1], %rs4;
	ld.global.nc.u8 	%rs5, [%rd8+2];
	cvt.u16.u8 	%rs6, %rs5;
	st.shared.u8 	[%r221+2], %rs6;
	ld.global.nc.u8 	%rs7, [%rd8+3];
	cvt.u16.u8 	%rs8, %rs7;
	st.shared.u8 	[%r221+3], %rs8;
	ld.global.nc.u8 	%rs9, [%rd8+128];
	cvt.u16.u8 	%rs10, %rs9;
	st.shared.u8 	[%r221+128], %rs10;
	ld.global.nc.u8 	%rs11, [%rd8+129];
	cvt.u16.u8 	%rs12, %rs11;
	st.shared.u8 	[%r221+129], %rs12;
	ld.global.nc.u8 	%rs13, [%rd8+130];
	cvt.u16.u8 	%rs14, %rs13;
	st.shared.u8 	[%r221+130], %rs14;
	ld.global.nc.u8 	%rs15, [%rd8+131];
	cvt.u16.u8 	%rs16, %rs15;
	st.shared.u8 	[%r221+131], %rs16;
	ld.global.nc.u8 	%rs17, [%rd8+256];
	cvt.u16.u8 	%rs18, %rs17;
	st.shared.u8 	[%r221+256], %rs18;
	ld.global.nc.u8 	%rs19, [%rd8+257];
	cvt.u16.u8 	%rs20, %rs19;
	st.shared.u8 	[%r221+257], %rs20;
	ld.global.nc.u8 	%rs21, [%rd8+258];
	cvt.u16.u8 	%rs22, %rs21;
	st.shared.u8 	[%r221+258], %rs22;
	ld.global.nc.u8 	%rs23, [%rd8+259];
	cvt.u16.u8 	%rs24, %rs23;
	st.shared.u8 	[%r221+259], %rs24;
	ld.global.nc.u8 	%rs25, [%rd8+384];
	cvt.u16.u8 	%rs26, %rs25;
	st.shared.u8 	[%r221+384], %rs26;
	ld.global.nc.u8 	%rs27, [%rd8+385];
	cvt.u16.u8 	%rs28, %rs27;
	st.shared.u8 	[%r221+385], %rs28;
	ld.global.nc.u8 	%rs29, [%rd8+386];
	cvt.u16.u8 	%rs30, %rs29;
	st.shared.u8 	[%r221+386], %rs30;
	ld.global.nc.u8 	%rs31, [%rd8+387];
	cvt.u16.u8 	%rs32, %rs31;
	st.shared.u8 	[%r221+387], %rs32;
	bar.sync 	0;
	shl.b32 	%r222, %r435, 11;
	shl.b32 	%r223, %r213, 4;
	mov.u32 	%r224, %ctaid.y;
	shl.b32 	%r225, %r224, 16;
	or.b32  	%r226, %r223, %r225;
	add.s32 	%r436, %r226, %r222;
	mov.b32 	%r502, 0;
$L__BB29_3:
	ld.param.u64 	%rd21, [fused_nn_conv2d_add_cast_add_clip_cast_nn_relu_1_kernel1_param_1];
	cvt.u64.u32 	%rd9, %r436;
	cvta.to.global.u64 	%rd10, %rd21;
	add.s64 	%rd11, %rd10, %rd9;
	mov.b32 	%r227, 16;
	wmma.load.a.sync.aligned.row.m8n32k16.shared.s8 	{%r228}, [%r437], %r227;
	bar.sync 	0;
	ld.global.nc.v4.u32 	{%r229, %r230, %r231, %r232}, [%rd11];
	mov.u32 	%r135, %tid.x;
	shl.b32 	%r233, %r135, 4;
	mov.u32 	%r234, _ZZ56fused_nn_conv2d_add_cast_add_clip_cast_nn_relu_1_kernel1E18placeholder_shared;
	add.s32 	%r235, %r234, %r233;
	st.shared.v4.u32 	[%r235], {%r229, %r230, %r231, %r232};
	ld.global.nc.v4.u32 	{%r236, %r237, %r238, %r239}, [%rd11+8192];
	st.shared.v4.u32 	[%r235+512], {%r236, %r237, %r238, %r239};
	ld.global.nc.v4.u32 	{%r240, %r241, %r242, %r243}, [%rd11+16384];
	st.shared.v4.u32 	[%r235+1024], {%r240, %r241, %r242, %r243};
	ld.global.nc.v4.u32 	{%r244, %r245, %r246, %r247}, [%rd11+24576];
	st.shared.v4.u32 	[%r235+1536], {%r244, %r245, %r246, %r247};
	ld.global.nc.v4.u32 	{%r248, %r249, %r250, %r251}, [%rd11+32768];
	st.shared.v4.u32 	[%r235+2048], {%r248, %r249, %r250, %r251};
	ld.global.nc.v4.u32 	{%r252, %r253, %r254, %r255}, [%rd11+40960];
	st.shared.v4.u32 	[%r235+2560], {%r252, %r253, %r254, %r255};
	ld.global.nc.v4.u32 	{%r256, %r257, %r258, %r259}, [%rd11+49152];
	st.shared.v4.u32 	[%r235+3072], {%r256, %r257, %r258, %r259};
	ld.global.nc.v4.u32 	{%r260, %r261, %r262, %r263}, [%rd11+57344];
	st.shared.v4.u32 	[%r235+3584], {%r260, %r261, %r262, %r263};
	bar.sync 	0;
	wmma.load.b.sync.aligned.col.m8n32k16.shared.s8 	{%r264, %r265, %r266, %r267}, [%r234], %r227;
	add.s32 	%r268, %r234, 512;
	wmma.load.b.sync.aligned.col.m8n32k16.shared.s8 	{%r269, %r270, %r271, %r272}, [%r268], %r227;
	add.s32 	%r273, %r234, 1024;
	wmma.load.b.sync.aligned.col.m8n32k16.shared.s8 	{%r274, %r275, %r276, %r277}, [%r273], %r227;
	add.s32 	%r278, %r234, 1536;
	wmma.load.b.sync.aligned.col.m8n32k16.shared.s8 	{%r279, %r280, %r281, %r282}, [%r278], %r227;
	add.s32 	%r283, %r234, 2048;
	wmma.load.b.sync.aligned.col.m8n32k16.shared.s8 	{%r284, %r285, %r286, %r287}, [%r283], %r227;
	add.s32 	%r288, %r234, 2560;
	wmma.load.b.sync.aligned.col.m8n32k16.shared.s8 	{%r289, %r290, %r291, %r292}, [%r288], %r227;
	add.s32 	%r293, %r234, 3072;
	wmma.load.b.sync.aligned.col.m8n32k16.shared.s8 	{%r294, %r295, %r296, %r297}, [%r293], %r227;
	add.s32 	%r298, %r234, 3584;
	wmma.load.b.sync.aligned.col.m8n32k16.shared.s8 	{%r299, %r300, %r301, %r302}, [%r298], %r227;
	wmma.mma.sync.aligned.row.col.m8n32k16.s32.s8.s8.s32 {%r469, %r468, %r467, %r466, %r465, %r464, %r463, %r462}, {%r228}, {%r264, %r265, %r266, %r267}, {%r469, %r468, %r467, %r466, %r465, %r464, %r463, %r462};
	wmma.mma.sync.aligned.row.col.m8n32k16.s32.s8.s8.s32 {%r461, %r460, %r459, %r458, %r457, %r456, %r455, %r454}, {%r228}, {%r269, %r270, %r271, %r272}, {%r461, %r460, %r459, %r458, %r457, %r456, %r455, %r454};
	wmma.mma.sync.aligned.row.col.m8n32k16.s32.s8.s8.s32 {%r453, %r452, %r451, %r450, %r449, %r448, %r447, %r446}, {%r228}, {%r274, %r275, %r276, %r277}, {%r453, %r452, %r451, %r450, %r449, %r448, %r447, %r446};
	wmma.mma.sync.aligned.row.col.m8n32k16.s32.s8.s8.s32 {%r445, %r444, %r443, %r442, %r441, %r440, %r439, %r438}, {%r228}, {%r279, %r280, %r281, %r282}, {%r445, %r444, %r443, %r442, %r441, %r440, %r439, %r438};
	wmma.mma.sync.aligned.row.col.m8n32k16.s32.s8.s8.s32 {%r470, %r471, %r472, %r473, %r474, %r475, %r476, %r477}, {%r228}, {%r284, %r285, %r286, %r287}, {%r470, %r471, %r472, %r473, %r474, %r475, %r476, %r477};
	wmma.mma.sync.aligned.row.col.m8n32k16.s32.s8.s8.s32 {%r478, %r479, %r480, %r481, %r482, %r483, %r484, %r485}, {%r228}, {%r289, %r290, %r291, %r292}, {%r478, %r479, %r480, %r481, %r482, %r483, %r484, %r485};
	wmma.mma.sync.aligned.row.col.m8n32k16.s32.s8.s8.s32 {%r486, %r487, %r488, %r489, %r490, %r491, %r492, %r493}, {%r228}, {%r294, %r295, %r296, %r297}, {%r486, %r487, %r488, %r489, %r490, %r491, %r492, %r493};
	wmma.mma.sync.aligned.row.col.m8n32k16.s32.s8.s8.s32 {%r494, %r495, %r496, %r497, %r498, %r499, %r500, %r501}, {%r228}, {%r299, %r300, %r301, %r302}, {%r494, %r495, %r496, %r497, %r498, %r499, %r500, %r501};
	add.s32 	%r502, %r502, 1;
	add.s32 	%r437, %r437, 128;
	add.s32 	%r436, %r436, 512;
	setp.ne.s32 	%p3, %r502, 4;
	@%p3 bra 	$L__BB29_3;
	add.s32 	%r435, %r435, 1;
	setp.ne.s32 	%p4, %r435, 4;
	@%p4 bra 	$L__BB29_2;
	mov.u32 	%r304, _ZZ56fused_nn_conv2d_add_cast_add_clip_cast_nn_relu_1_kernel1E4Conv;
	mov.b32 	%r305, 32;
	wmma.store.d.sync.aligned.row.m8n32k16.shared.s32 	[%r304], {%r469, %r468, %r467, %r466, %r465, %r464, %r463, %r462}, %r305;
	add.s32 	%r306, %r304, 1024;
	wmma.store.d.sync.aligned.row.m8n32k16.shared.s32 	[%r306], {%r461, %r460, %r459, %r458, %r457, %r456, %r455, %r454}, %r305;
	add.s32 	%r307, %r304, 2048;
	wmma.store.d.sync.aligned.row.m8n32k16.shared.s32 	[%r307], {%r453, %r452, %r451, %r450, %r449, %r448, %r447, %r446}, %r305;
	add.s32 	%r308, %r304, 3072;
	wmma.store.d.sync.aligned.row.m8n32k16.shared.s32 	[%r308], {%r445, %r444, %r443, %r442, %r441, %r440, %r439, %r438}, %r305;
	add.s32 	%r309, %r304, 4096;
	wmma.store.d.sync.aligned.row.m8n32k16.shared.s32 	[%r309], {%r470, %r471, %r472, %r473, %r474, %r475, %r476, %r477}, %r305;
	add.s32 	%r310, %r304, 5120;
	wmma.store.d.sync.aligned.row.m8n32k16.shared.s32 	[%r310], {%r478, %r479, %r480, %r481, %r482, %r483, %r484, %r485}, %r305;
	add.s32 	%r311, %r304, 6144;
	wmma.store.d.sync.aligned.row.m8n32k16.shared.s32 	[%r311], {%r486, %r487, %r488, %r489, %r490, %r491, %r492, %r493}, %r305;
	add.s32 	%r312, %r304, 7168;
	wmma.store.d.sync.aligned.row.m8n32k16.shared.s32 	[%r312], {%r494, %r495, %r496, %r497, %r498, %r499, %r500, %r501}, %r305;
	bar.sync 	0;
	shl.b32 	%r313, %r370, 10;
	mov.u32 	%r314, %ctaid.z;
	shl.b32 	%r315, %r314, 11;
	mov.u32 	%r316, %ctaid.y;
	shl.b32 	%r317, %r316, 8;
	add.s32 	%r204, %r317, %r135;
	add.s32 	%r319, %r204, %r315;
	add.s32 	%r205, %r319, %r313;
	mov.b32 	%r503, 0;
$L__BB29_6:
	ld.param.u64 	%rd24, [fused_nn_conv2d_add_cast_add_clip_cast_nn_relu_1_kernel1_param_4];
	ld.param.u64 	%rd23, [fused_nn_conv2d_add_cast_add_clip_cast_nn_relu_1_kernel1_param_3];
	ld.param.u64 	%rd22, [fused_nn_conv2d_add_cast_add_clip_cast_nn_relu_1_kernel1_param_2];
	shl.b32 	%r320, %r503, 8;
	add.s32 	%r321, %r320, %r135;
	shl.b32 	%r322, %r503, 5;
	add.s32 	%r323, %r204, %r322;
	cvta.to.global.u64 	%rd12, %rd23;
	mul.wide.u32 	%rd13, %r323, 4;
	add.s64 	%rd14, %rd12, %rd13;
	add.s32 	%r324, %r205, %r322;
	ld.global.nc.u32 	%r325, [%rd14];
	shl.b32 	%r326, %r321, 2;
	add.s32 	%r328, %r304, %r326;
	ld.shared.u32 	%r329, [%r328];
	add.s32 	%r330, %r325, %r329;
	cvta.to.global.u64 	%rd15, %rd24;
	mul.wide.u32 	%rd16, %r324, 4;
	add.s64 	%rd17, %rd15, %rd16;
	ld.global.nc.u32 	%r331, [%rd17];
	add.s32 	%r332, %r330, %r331;
	max.s32 	%r333, %r332, 0;
	cvta.to.global.u64 	%rd18, %rd22;
	add.s64 	%rd19, %rd18, %rd16;
	st.global.u32 	[%rd19], %r333;
	ld.shared.u32 	%r334, [%r328+128];
	add.s32 	%r335, %r325, %r334;
	ld.global.nc.u32 	%r336, [%rd17+802816];
	add.s32 	%r337, %r335, %r336;
	max.s32 	%r338, %r337, 0;
	st.global.u32 	[%rd19+802816], %r338;
	ld.shared.u32 	%r339, [%r328+256];
	add.s32 	%r340, %r325, %r339;
	ld.global.nc.u32 	%r341, [%rd17+1605632];
	add.s32 	%r342, %r340, %r341;
	max.s32 	%r343, %r342, 0;
	st.global.u32 	[%rd19+1605632], %r343;
	ld.shared.u32 	%r344, [%r328+384];
	add.s32 	%r345, %r325, %r344;
	ld.global.nc.u32 	%r346, [%rd17+2408448];
	add.s32 	%r347, %r345, %r346;
	max.s32 	%r348, %r347, 0;
	st.global.u32 	[%rd19+2408448], %r348;
	ld.shared.u32 	%r349, [%r328+512];
	add.s32 	%r350, %r325, %r349;
	ld.global.nc.u32 	%r351, [%rd17+3211264];
	add.s32 	%r352, %r350, %r351;
	max.s32 	%r353, %r352, 0;
	st.global.u32 	[%rd19+3211264], %r353;
	ld.shared.u32 	%r354, [%r328+640];
	add.s32 	%r355, %r325, %r354;
	ld.global.nc.u32 	%r356, [%rd17+4014080];
	add.s32 	%r357, %r355, %r356;
	max.s32 	%r358, %r357, 0;
	st.global.u32 	[%rd19+4014080], %r358;
	ld.shared.u32 	%r359, [%r328+768];
	add.s32 	%r360, %r325, %r359;
	ld.global.nc.u32 	%r361, [%rd17+4816896];
	add.s32 	%r362, %r360, %r361;
	max.s32 	%r363, %r362, 0;
	st.global.u32 	[%rd19+4816896], %r363;
	ld.shared.u32 	%r364, [%r328+896];
	add.s32 	%r365, %r325, %r364;
	ld.global.nc.u32 	%r366, [%rd17+5619712];
	add.s32 	%r367, %r365, %r366;
	max.s32 	%r368, %r367, 0;
	st.global.u32 	[%rd19+5619712], %r368;
	add.s32 	%r503, %r503, 1;
	setp.ne.s32 	%p5, %r503, 8;
	@%p5 bra 	$L__BB29_6;
	mov.b32 	%r370, 1;
	mov.pred 	%p7, 0;
	@%p1 bra 	$L__BB29_1;
	ret;

}
	// .globl	fused_nn_conv2d_add_cast_cast_cast_multiply_add_right_shift_cast_add_clip_cast_n_16373524651668054328__kernel1
.visible .entry fused_nn_conv2d_add_cast_cast_cast_multiply_add_right_shift_cast_add_clip_cast_n_16373524651668054328__kernel1(
	.param .u64 .ptr .align 1 fused_nn_conv2d_add_cast_cast_cast_multiply_add_right_shift_cast_add_clip_cast_n_16373524651668054328__kernel1_param_0,
	.param .u64 .ptr .align 1 fused_nn_conv2d_add_cast_cast_cast_multiply_add_right_shift_cast_add_clip_cast_n_16373524651668054328__kernel1_param_1,
	.param .u64 .ptr .align 1 fused_nn_conv2d_add_cast_cast_cast_multiply_add_right_shift_cast_add_clip_cast_n_16373524651668054328__kernel1_param_2,
	.param .u64 .ptr .align 1 fused_nn_conv2d_add_cast_cast_cast_multiply_add_right_shift_cast_add_clip_cast_n_16373524651668054328__kernel1_param_3,
	.param .u64 .ptr .align 1 fused_nn_conv2d_add_cast_cast_cast_multiply_add_right_shift_cast_add_clip_cast_n_16373524651668054328__kernel1_param_4
)
{
	.reg .pred 	%p<4>;
	.reg .b16 	%rs<33>;
	.reg .b32 	%r<502>;
	.reg .b64 	%rd<59>;
	// demoted variable
	.shared .align 1 .b8 _ZZ110fused_nn_conv2d_add_cast_cast_cast_multiply_add_right_shift_cast_add_clip_cast_n_16373524651668054328__kernel1E14compute_shared[512];
	// demoted variable
	.shared .align 1 .b8 _ZZ110fused_nn_conv2d_add_cast_cast_cast_multiply_add_right_shift_cast_add_clip_cast_n_16373524651668054328__kernel1E18placeholder_shared[4096];
	// demoted variable
	.shared .align 4 .b8 _ZZ110fused_nn_conv2d_add_cast_cast_cast_multiply_add_right_shift_cast_add_clip_cast_n_16373524651668054328__kernel1E4Conv[8192];
	mov.b32 	%r435, 0;
	mov.u32 	%r212, %ctaid.z;
	shl.b32 	%r213, %r212, 12;
	mov.u32 	%r214, %tid.x;
	shl.b32 	%r215, %r214, 2;
	or.b32  	%r216, %r215, %r213;
	mov.u32 	%r209, _ZZ110fused_nn_conv2d_add_cast_cast_cast_multiply_add_right_shift_cast_add_clip_cast_n_16373524651668054328__kernel1E14compute_shared;
	add.s32 	%r218, %r209, %r215;
	mov.u32 	%r436, %r435;
	mov.u32 	%r437, %r435;
	mov.u32 	%r438, %r435;
	mov.u32 	%r439, %r435;
	mov.u32 	%r440, %r435;
	mov.u32 	%r441, %r435;
	mov.u32 	%r442, %r435;
	mov.u32 	%r443, %r435;
	mov.u32 	%r444, %r435;
	mov.u32 	%r445, %r435;
	mov.u32 	%r446, %r435;
	mov.u32 	%r447, %r435;
	mov.u32 	%r448, %r435;
	mov.u32 	%r449, %r435;
	mov.u32 	%r450, %r435;
	mov.u32 	%r451, %r435;
	mov.u32 	%r452, %r435;
	mov.u32 	%r453, %r435;
	mov.u32 	%r454, %r435;
	mov.u32 	%r455, %r435;
	mov.u32 	%r456, %r435;
	mov.u32 	%r457, %r435;
	mov.u32 	%r458, %r435;
	mov.u32 	%r459, %r435;
	mov.u32 	%r460, %r435;
	mov.u32 	%r461, %r435;
	mov.u32 	%r462, %r435;
	mov.u32 	%r463, %r435;
	mov.u32 	%r464, %r435;
	mov.u32 	%r465, %r435;
	mov.u32 	%r466, %r435;
	mov.u32 	%r467, %r435;
	mov.u32 	%r468, %r435;
	mov.u32 	%r469, %r435;
	mov.u32 	%r470, %r435;
	mov.u32 	%r471, %r435;
	mov.u32 	%r472, %r435;
	mov.u32 	%r473, %r435;
	mov.u32 	%r474, %r435;
	mov.u32 	%r475, %r435;
	mov.u32 	%r476, %r435;
	mov.u32 	%r477, %r435;
	mov.u32 	%r478, %r435;
	mov.u32 	%r479, %r435;
	mov.u32 	%r480, %r435;
	mov.u32 	%r481, %r435;
	mov.u32 	%r482, %r435;
	mov.u32 	%r483, %r435;
	mov.u32 	%r484, %r435;
	mov.u32 	%r485, %r435;
	mov.u32 	%r486, %r435;
	mov.u32 	%r487, %r435;
	mov.u32 	%r488, %r435;
	mov.u32 	%r489, %r435;
	mov.u32 	%r490, %r435;
	mov.u32 	%r491, %r435;
	mov.u32 	%r492, %r435;
	mov.u32 	%r493, %r435;
	mov.u32 	%r494, %r435;
	mov.u32 	%r495, %r435;
	mov.u32 	%r496, %r435;
	mov.u32 	%r497, %r435;
	mov.u32 	%r498, %r435;
	mov.u32 	%r432, %r435;
$L__BB30_1:
	ld.param.u64 	%rd51, [fused_nn_conv2d_add_cast_cast_cast_multiply_add_right_shift_cast_add_clip_cast_n_16373524651668054328__kernel1_param_0];
	shl.b32 	%r211, %r432, 9;
	add.s32 	%r217, %r216, %r211;
	cvt.u64.u32 	%rd15, %r217;
	cvta.to.global.u64 	%rd16, %rd51;
	add.s64 	%rd17, %rd16, %rd15;
	ld.global.nc.u8 	%rs1, [%rd17];
	cvt.u16.u8 	%rs2, %rs1;
	st.shared.u8 	[%r218], %rs2;
	ld.global.nc.u8 	%rs3, [%rd17+1];
	cvt.u16.u8 	%rs4, %rs3;
	st.shared.u8 	[%r218+1], %rs4;
	ld.global.nc.u8 	%rs5, [%rd17+2];
	cvt.u16.u8 	%rs6, %rs5;
	st.shared.u8 	[%r218+2], %rs6;
	ld.global.nc.u8 	%rs7, [%rd17+3];
	cvt.u16.u8 	%rs8, %rs7;
	st.shared.u8 	[%r218+3], %rs8;
	ld.global.nc.u8 	%rs9, [%rd17+128];
	cvt.u16.u8 	%rs10, %rs9;
	st.shared.u8 	[%r218+128], %rs10;
	ld.global.nc.u8 	%rs11, [%rd17+129];
	cvt.u16.u8 	%rs12, %rs11;
	st.shared.u8 	[%r218+129], %rs12;
	ld.global.nc.u8 	%rs13, [%rd17+130];
	cvt.u16.u8 	%rs14, %rs13;
	st.shared.u8 	[%r218+130], %rs14;
	ld.global.nc.u8 	%rs15, [%rd17+131];
	cvt.u16.u8 	%rs16, %rs15;
	st.shared.u8 	[%r218+131], %rs16;
	ld.global.nc.u8 	%rs17, [%rd17+256];
	cvt.u16.u8 	%rs18, %rs17;
	st.shared.u8 	[%r218+256], %rs18;
	ld.global.nc.u8 	%rs19, [%rd17+257];
	cvt.u16.u8 	%rs20, %rs19;
	st.shared.u8 	[%r218+257], %rs20;
	ld.global.nc.u8 	%rs21, [%rd17+258];
	cvt.u16.u8 	%rs22, %rs21;
	st.shared.u8 	[%r218+258], %rs22;
	ld.global.nc.u8 	%rs23, [%rd17+259];
	cvt.u16.u8 	%rs24, %rs23;
	st.shared.u8 	[%r218+259], %rs24;
	ld.global.nc.u8 	%rs25, [%rd17+384];
	cvt.u16.u8 	%rs26, %rs25;
	st.shared.u8 	[%r218+384], %rs26;
	ld.global.nc.u8 	%rs27, [%rd17+385];
	cvt.u16.u8 	%rs28, %rs27;
	st.shared.u8 	[%r218+385], %rs28;
	ld.global.nc.u8 	%rs29, [%rd17+386];
	cvt.u16.u8 	%rs30, %rs29;
	st.shared.u8 	[%r218+386], %rs30;
	ld.global.nc.u8 	%rs31, [%rd17+387];
	cvt.u16.u8 	%rs32, %rs31;
	st.shared.u8 	[%r218+387], %rs32;
	bar.sync 	0;
	shl.b32 	%r219, %r432, 11;
	shl.b32 	%r220, %r214, 4;
	mov.u32 	%r221, %ctaid.y;
	shl.b32 	%r222, %r221, 17;
	or.b32  	%r223, %r220, %r222;
	add.s32 	%r433, %r223, %r219;
	mov.b32 	%r499, 0;
	mov.u32 	%r434, %r209;
$L__BB30_2:
	ld.param.u64 	%rd52, [fused_nn_conv2d_add_cast_cast_cast_multiply_add_right_shift_cast_add_clip_cast_n_16373524651668054328__kernel1_param_1];
	cvt.u64.u32 	%rd18, %r433;
	cvta.to.global.u64 	%rd19, %rd52;
	add.s64 	%rd20, %rd19, %rd18;
	mov.b32 	%r224, 16;
	wmma.load.a.sync.aligned.row.m8n32k16.shared.s8 	{%r225}, [%r434], %r224;
	bar.sync 	0;
	ld.global.nc.v4.u32 	{%r226, %r227, %r228, %r229}, [%rd20];
	mov.u32 	%r134, %tid.x;
	shl.b32 	%r230, %r134, 4;
	mov.u32 	%r231, _ZZ110fused_nn_conv2d_add_cast_cast_cast_multiply_add_right_shift_cast_add_clip_cast_n_16373524651668054328__kernel1E18placeholder_shared;
	add.s32 	%r232, %r231, %r230;
	st.shared.v4.u32 	[%r232], {%r226, %r227, %r228, %r229};
	ld.global.nc.v4.u32 	{%r233, %r234, %r235, %r236}, [%rd20+16384];
	st.shared.v4.u32 	[%r232+512], {%r233, %r234, %r235, %r236};
	ld.global.nc.v4.u32 	{%r237, %r238, %r239, %r240}, [%rd20+32768];
	st.shared.v4.u32 	[%r232+1024], {%r237, %r238, %r239, %r240};
	ld.global.nc.v4.u32 	{%r241, %r242, %r243, %r244}, [%rd20+49152];
	st.shared.v4.u32 	[%r232+1536], {%r241, %r242, %r243, %r244};
	ld.global.nc.v4.u32 	{%r245, %r246, %r247, %r248}, [%rd20+65536];
	st.shared.v4.u32 	[%r232+2048], {%r245, %r246, %r247, %r248};
	ld.global.nc.v4.u32 	{%r249, %r250, %r251, %r252}, [%rd20+81920];
	st.shared.v4.u32 	[%r232+2560], {%r249, %r250, %r251, %r252};
	ld.global.nc.v4.u32 	{%r253, %r254, %r255, %r256}, [%rd20+98304];
	st.shared.v4.u32 	[%r232+3072], {%r253, %r254, %r255, %r256};
	ld.global.nc.v4.u32 	{%r257, %r258, %r259, %r260}, [%rd20+114688];
	st.shared.v4.u32 	[%r232+3584], {%r257, %r258, %r259, %r260};
	bar.sync 	0;
	wmma.load.b.sync.aligned.col.m8n32k16.shared.s8 	{%r261, %r262, %r263, %r264}, [%r231], %r224;
	add.s32 	%r265, %r231, 512;
	wmma.load.b.sync.aligned.col.m8n32k16.shared.s8 	{%r266, %r267, %r268, %r269}, [%r265], %r224;
	add.s32 	%r270, %r231, 1024;
	wmma.load.b.sync.aligned.col.m8n32k16.shared.s8 	{%r271, %r272, %r273, %r274}, [%r270], %r224;
	add.s32 	%r275, %r231, 1536;
	wmma.load.b.sync.aligned.col.m8n32k16.shared.s8 	{%r276, %r277, %r278, %r279}, [%r275], %r224;
	add.s32 	%r280, %r231, 2048;
	wmma.load.b.sync.aligned.col.m8n32k16.shared.s8 	{%r281, %r282, %r283, %r284}, [%r280], %r224;
	add.s32 	%r285, %r231, 2560;
	wmma.load.b.sync.aligned.col.m8n32k16.shared.s8 	{%r286, %r287, %r288, %r289}, [%r285], %r224;
	add.s32 	%r290, %r231, 3072;
	wmma.load.b.sync.aligned.col.m8n32k16.shared.s8 	{%r291, %r292, %r293, %r294}, [%r290], %r224;
	add.s32 	%r295, %r231, 3584;
	wmma.load.b.sync.aligned.col.m8n32k16.shared.s8 	{%r296, %r297, %r298, %r299}, [%r295], %r224;
	wmma.mma.sync.aligned.row.col.m8n32k16.s32.s8.s8.s32 {%r466, %r465, %r464, %r463, %r462, %r461, %r460, %r459}, {%r225}, {%r261, %r262, %r263, %r264}, {%r466, %r465, %r464, %r463, %r462, %r461, %r460, %r459};
	wmma.mma.sync.aligned.row.col.m8n32k16.s32.s8.s8.s32 {%r458, %r457, %r456, %r455, %r454, %r453, %r452, %r451}, {%r225}, {%r266, %r267, %r268, %r269}, {%r458, %r457, %r456, %r455, %r454, %r453, %r452, %r451};
	wmma.mma.sync.aligned.row.col.m8n32k16.s32.s8.s8.s32 {%r450, %r449, %r448, %r447, %r446, %r445, %r444, %r443}, {%r225}, {%r271, %r272, %r273, %r274}, {%r450, %r449, %r448, %r447, %r446, %r445, %r444, %r443};
	wmma.mma.sync.aligned.row.col.m8n32k16.s32.s8.s8.s32 {%r442, %r441, %r440, %r439, %r438, %r437, %r436, %r435}, {%r225}, {%r276, %r277, %r278, %r279}, {%r442, %r441, %r440, %r439, %r438, %r437, %r436, %r435};
	wmma.mma.sync.aligned.row.col.m8n32k16.s32.s8.s8.s32 {%r467, %r468, %r469, %r470, %r471, %r472, %r473, %r474}, {%r225}, {%r281, %r282, %r283, %r284}, {%r467, %r468, %r469, %r470, %r471, %r472, %r473, %r474};
	wmma.mma.sync.aligned.row.col.m8n32k16.s32.s8.s8.s32 {%r475, %r476, %r477, %r478, %r479, %r480, %r481, %r482}, {%r225}, {%r286, %r287, %r288, %r289}, {%r475, %r476, %r477, %r478, %r479, %r480, %r481, %r482};
	wmma.mma.sync.aligned.row.col.m8n32k16.s32.s8.s8.s32 {%r483, %r484, %r485, %r486, %r487, %r488, %r489, %r490}, {%r225}, {%r291, %r292, %r293, %r294}, {%r483, %r484, %r485, %r486, %r487, %r488, %r489, %r490};
	wmma.mma.sync.aligned.row.col.m8n32k16.s32.s8.s8.s32 {%r491, %r492, %r493, %r494, %r495, %r496, %r497, %r498}, {%r225}, {%r296, %r297, %r298, %r299}, {%r491, %r492, %r493, %r494, %r495, %r496, %r497, %r498};
	add.s32 	%r499, %r499, 1;
	add.s32 	%r434, %r434, 128;
	add.s32 	%r433, %r433, 512;
	setp.ne.s32 	%p1, %r499, 4;
	@%p1 bra 	$L__BB30_2;
	add.s32 	%r432, %r432, 1;
	setp.ne.s32 	%p2, %r432, 8;
	@%p2 bra 	$L__BB30_1;
	ld.param.u64 	%rd55, [fused_nn_conv2d_add_cast_cast_cast_multiply_add_right_shift_cast_add_clip_cast_n_16373524651668054328__kernel1_param_4];
	ld.param.u64 	%rd54, [fused_nn_conv2d_add_cast_cast_cast_multiply_add_right_shift_cast_add_clip_cast_n_16373524651668054328__kernel1_param_3];
	ld.param.u64 	%rd53, [fused_nn_conv2d_add_cast_cast_cast_multiply_add_right_shift_cast_add_clip_cast_n_16373524651668054328__kernel1_param_2];
	mov.u32 	%r301, _ZZ110fused_nn_conv2d_add_cast_cast_cast_multiply_add_right_shift_cast_add_clip_cast_n_16373524651668054328__kernel1E4Conv;
	mov.b32 	%r302, 32;
	wmma.store.d.sync.aligned.row.m8n32k16.shared.s32 	[%r301], {%r466, %r465, %r464, %r463, %r462, %r461, %r460, %r459}, %r302;
	add.s32 	%r303, %r301, 1024;
	wmma.store.d.sync.aligned.row.m8n32k16.shared.s32 	[%r303], {%r458, %r457, %r456, %r455, %r454, %r453, %r452, %r451}, %r302;
	add.s32 	%r304, %r301, 2048;
	wmma.store.d.sync.aligned.row.m8n32k16.shared.s32 	[%r304], {%r450, %r449, %r448, %r447, %r446, %r445, %r444, %r443}, %r302;
	add.s32 	%r305, %r301, 3072;
	wmma.store.d.sync.aligned.row.m8n32k16.shared.s32 	[%r305], {%r442, %r441, %r440, %r439, %r438, %r437, %r436, %r435}, %r302;
	add.s32 	%r306, %r301, 4096;
	wmma.store.d.sync.aligned.row.m8n32k16.shared.s32 	[%r306], {%r467, %r468, %r469, %r470, %r471, %r472, %r473, %r474}, %r302;
	add.s32 	%r307, %r301, 5120;
	wmma.store.d.sync.aligned.row.m8n32k16.shared.s32 	[%r307], {%r475, %r476, %r477, %r478, %r479, %r480, %r481, %r482}, %r302;
	add.s32 	%r308, %r301, 6144;
	wmma.store.d.sync.aligned.row.m8n32k16.shared.s32 	[%r308], {%r483, %r484, %r485, %r486, %r487, %r488, %r489, %r490}, %r302;
	add.s32 	%r309, %r301, 7168;
	wmma.store.d.sync.aligned.row.m8n32k16.shared.s32 	[%r309], {%r491, %r492, %r493, %r494, %r495, %r496, %r497, %r498}, %r302;
	bar.sync 	0;
	mov.u32 	%r310, %ctaid.y;
	shl.b32 	%r311, %r310, 8;
	add.s32 	%r312, %r311, %r134;
	mov.u32 	%r313, %ctaid.z;
	shl.b32 	%r314, %r313, 11;
	mul.wide.u32 	%rd21, %r312, 4;
	cvta.to.global.u64 	%rd22, %rd54;
	add.s64 	%rd58, %rd22, %rd21;
	or.b32  	%r315, %r134, %r314;
	add.s32 	%r316, %r315, %r311;
	mul.wide.u32 	%rd23, %r316, 4;
	add.s64 	%rd24, %rd23, 1605632;
	cvta.to.global.u64 	%rd25, %rd55;
	add.s64 	%rd57, %rd25, %rd24;
	cvta.to.global.u64 	%rd26, %rd53;
	add.s64 	%rd56, %rd26, %rd24;
	shl.b32 	%r317, %r134, 2;
	add.s32 	%r318, %r317, %r301;
	add.s32 	%r500, %r318, 512;
	mov.b32 	%r501, 512;
$L__BB30_5:
	ld.global.nc.u32 	%r319, [%rd58];
	ld.shared.u32 	%r320, [%r500+-512];
	add.s32 	%r321, %r319, %r320;
	ld.global.nc.u32 	%r322, [%rd57+-1605632];
	mul.wide.s32 	%rd27, %r322, 1886303204;
	add.s64 	%rd28, %rd27, 1073741824;
	shr.u64 	%rd29, %rd28, 31;
	cvt.u32.u64 	%r323, %rd29;
	add.s32 	%r324, %r321, %r323;
	max.s32 	%r325, %r324, 0;
	st.global.u32 	[%rd56+-1605632], %r325;
	ld.shared.u32 	%r326, [%r500+-384];
	add.s32 	%r327, %r319, %r326;
	ld.global.nc.u32 	%r328, [%rd57+-1204224];
	mul.wide.s32 	%rd30, %r328, 1886303204;
	add.s64 	%rd31, %rd30, 1073741824;
	shr.u64 	%rd32, %rd31, 31;
	cvt.u32.u64 	%r329, %rd32;
	add.s32 	%r330, %r327, %r329;
	max.s32 	%r331, %r330, 0;
	st.global.u32 	[%rd56+-1204224], %r331;
	ld.shared.u32 	%r332, [%r500+-256];
	add.s32 	%r333, %r319, %r332;
	ld.global.nc.u32 	%r334, [%rd57+-802816];
	mul.wide.s32 	%rd33, %r334, 1886303204;
	add.s64 	%rd34, %rd33, 1073741824;
	shr.u64 	%rd35, %rd34, 31;
	cvt.u32.u64 	%r335, %rd35;
	add.s32 	%r336, %r333, %r335;
	max.s32 	%r337, %r336, 0;
	st.global.u32 	[%rd56+-802816], %r337;
	ld.shared.u32 	%r338, [%r500+-128];
	add.s32 	%r339, %r319, %r338;
	ld.global.nc.u32 	%r340, [%rd57+-401408];
	mul.wide.s32 	%rd36, %r340, 1886303204;
	add.s64 	%rd37, %rd36, 1073741824;
	shr.u64 	%rd38, %rd37, 31;
	cvt.u32.u64 	%r341, %rd38;
	add.s32 	%r342, %r339, %r341;
	max.s32 	%r343, %r342, 0;
	st.global.u32 	[%rd56+-401408], %r343;
	ld.shared.u32 	%r344, [%r500];
	add.s32 	%r345, %r319, %r344;
	ld.global.nc.u32 	%r346, [%rd57];
	mul.wide.s32 	%rd39, %r346, 1886303204;
	add.s64 	%rd40, %rd39, 1073741824;
	shr.u64 	%rd41, %rd40, 31;
	cvt.u32.u64 	%r347, %rd41;
	add.s32 	%r348, %r345, %r347;
	max.s32 	%r349, %r348, 0;
	st.global.u32 	[%rd56], %r349;
	ld.shared.u32 	%r350, [%r500+128];
	add.s32 	%r351, %r319, %r350;
	ld.global.nc.u32 	%r352, [%rd57+401408];
	mul.wide.s32 	%rd42, %r352, 1886303204;
	add.s64 	%rd43, %rd42, 1073741824;
	shr.u64 	%rd44, %rd43, 31;
	cvt.u32.u64 	%r353, %rd44;
	add.s32 	%r354, %r351, %r353;
	max.s32 	%r355, %r354, 0;
	st.global.u32 	[%rd56+401408], %r355;
	ld.shared.u32 	%r356, [%r500+256];
	add.s32 	%r357, %r319, %r356;
	ld.global.nc.u32 	%r358, [%rd57+802816];
	mul.wide.s32 	%rd45, %r358, 1886303204;
	add.s64 	%rd46, %rd45, 1073741824;
	shr.u64 	%rd47, %rd46, 31;
	cvt.u32.u64 	%r359, %rd47;
	add.s32 	%r360, %r357, %r359;
	max.s32 	%r361, %r360, 0;
	st.global.u32 	[%rd56+802816], %r361;
	ld.shared.u32 	%r362, [%r500+384];
	add.s32 	%r363, %r319, %r362;
	ld.global.nc.u32 	%r364, [%rd57+1204224];
	mul.wide.s32 	%rd48, %r364, 1886303204;
	add.s64 	%rd49, %rd48, 1073741824;
	shr.u64 	%rd50, %rd49, 31;
	cvt.u32.u64 	%r365, %rd50;
	add.s32 	%r366, %r363, %r365;
	max.s32 	%r367, %r366, 0;
	st.global.u32 	[%rd56+1204224], %r367;
	add.s32 	%r501, %r501, 1024;
	add.s64 	%rd58, %rd58, 128;
	add.s64 	%rd57, %rd57, 128;
	add.s64 	%rd56, %rd56, 128;
	add.s32 	%r500, %r500, 1024;
	setp.ne.s32 	%p3, %r501, 8704;
	@%p3 bra 	$L__BB30_5;
	ret;

}
	// .globl	fused_nn_conv2d_add_cast_add_clip_cast_nn_relu_3_kernel0
.visible .entry fused_nn_conv2d_add_cast_add_clip_cast_nn_relu_3_kernel0(
	.param .u64 .ptr .align 1 fused_nn_conv2d_add_cast_add_clip_cast_nn_relu_3_kernel0_param_0,
	.param .u64 .ptr .align 1 fused_nn_conv2d_add_cast_add_clip_cast_nn_relu_3_kernel0_param_1,
	.param .u64 .ptr .align 1 fused_nn_conv2d_add_cast_add_clip_cast_nn_relu_3_kernel0_param_2,
	.param .u64 .ptr .align 1 fused_nn_conv2d_add_cast_add_clip_cast_nn_relu_3_kernel0_param_3,
	.param .u64 .ptr .align 1 fused_nn_conv2d_add_cast_add_clip_cast_nn_relu_3_kernel0_param_4
)
{
	.reg .b16 	%rs<33>;
	.reg .b32 	%r<462>;
	.reg .b64 	%rd<26>;
	// demoted variable
	.shared .align 1 .b8 _ZZ56fused_nn_conv2d_add_cast_add_clip_cast_nn_relu_3_kernel0E14compute_shared[512];
	// demoted variable
	.shared .align 1 .b8 _ZZ56fused_nn_conv2d_add_cast_add_clip_cast_nn_relu_3_kernel0E18placeholder_shared[2048];
	// demoted variable
	.shared .align 4 .b8 _ZZ56fused_nn_conv2d_add_cast_add_clip_cast_nn_relu_3_kernel0E4Conv[4096];
	ld.param.u64 	%rd1, [fused_nn_conv2d_add_cast_add_clip_cast_nn_relu_3_kernel0_param_0];
	ld.param.u64 	%rd2, [fused_nn_conv2d_add_cast_add_clip_cast_nn_relu_3_kernel0_param_1];
	ld.param.u64 	%rd3, [fused_nn_conv2d_add_cast_add_clip_cast_nn_relu_3_kernel0_param_2];
	ld.param.u64 	%rd4, [fused_nn_conv2d_add_cast_add_clip_cast_nn_relu_3_kernel0_param_3];
	ld.param.u64 	%rd5, [fused_nn_conv2d_add_cast_add_clip_cast_nn_relu_3_kernel0_param_4];
	cvta.to.global.u64 	%rd6, %rd1;
	cvta.to.global.u64 	%rd7, %rd2;
	cvta.to.global.u64 	%rd8, %rd3;
	cvta.to.global.u64 	%rd9, %rd5;
	cvta.to.global.u64 	%rd10, %rd4;
	mov.u32 	%r1, %tid.x;
	shl.b32 	%r2, %r1, 2;
	mov.u32 	%r3, %ctaid.z;
	shl.b32 	%r4, %r3, 6;
	shr.u32 	%r5, %r1, 2;
	and.b32  	%r6, %r2, 12;
	or.b32  	%r7, %r4, %r6;
	mad.lo.s32 	%r8, %r5, 200704, %r7;
	cvt.u64.u32 	%rd11, %r8;
	add.s64 	%rd12, %rd6, %rd11;
	ld.global.nc.u8 	%rs1, [%rd12];
	cvt.u16.u8 	%rs2, %rs1;
	mov.u32 	%r9, _ZZ56fused_nn_conv2d_add_cast_add_clip_cast_nn_relu_3_kernel0E14compute_shared;
	add.s32 	%r10, %r9, %r2;
	st.shared.u8 	[%r10], %rs2;
	or.b32  	%r11, %r8, 1;
	cvt.u64.u32 	%rd13, %r11;
	add.s64 	%rd14, %rd6, %rd13;
	ld.global.nc.u8 	%rs3, [%rd14];
	cvt.u16.u8 	%rs4, %rs3;
	st.shared.u8 	[%r10+1], %rs4;
	or.b32  	%r12, %r8, 2;
	cvt.u64.u32 	%rd15, %r12;
	add.s64 	%rd16, %rd6, %rd15;
	ld.global.nc.u8 	%rs5, [%rd16];
	cvt.u16.u8 	%rs6, %rs5;
	st.shared.u8 	[%r10+2], %rs6;
	or.b32  	%r13, %r8, 3;
	cvt.u64.u32 	%rd17, %r13;
	add.s64 	%rd18, %rd6, %rd17;
	ld.global.nc.u8 	%rs7, [%rd18];
	cvt.u16.u8 	%rs8, %rs7;
	st.shared.u8 	[%r10+3], %rs8;
	ld.global.nc.u8 	%rs9, [%rd12+16];
	cvt.u16.u8 	%rs10, %rs9;
	st.shared.u8 	[%r10+128], %rs10;
	ld.global.nc.u8 	%rs11, [%rd14+16];
	cvt.u16.u8 	%rs12, %rs11;
	st.shared.u8 	[%r10+129], %rs12;
	ld.global.nc.u8 	%rs13, [%rd16+16];
	cvt.u16.u8 	%rs14, %rs13;
	st.shared.u8 	[%r10+130], %rs14;
	ld.global.nc.u8 	%rs15, [%rd18+16];
	cvt.u16.u8 	%rs16, %rs15;
	st.shared.u8 	[%r10+131], %rs16;
	ld.global.nc.u8 	%rs17, [%rd12+32];
	cvt.u16.u8 	%rs18, %rs17;
	st.shared.u8 	[%r10+256], %rs18;
	ld.global.nc.u8 	%rs19, [%rd14+32];
	cvt.u16.u8 	%rs20, %rs19;
	st.shared.u8 	[%r10+257], %rs20;
	ld.global.nc.u8 	%rs21, [%rd16+32];
	cvt.u16.u8 	%rs22, %rs21;
	st.shared.u8 	[%r10+258], %rs22;
	ld.global.nc.u8 	%rs23, [%rd18+32];
	cvt.u16.u8 	%rs24, %rs23;
	st.shared.u8 	[%r10+259], %rs24;
	ld.global.nc.u8 	%rs25, [%rd12+48];
	cvt.u16.u8 	%rs26, %rs25;
	st.shared.u8 	[%r10+384], %rs26;
	ld.global.nc.u8 	%rs27, [%rd14+48];
	cvt.u16.u8 	%rs28, %rs27;
	st.shared.u8 	[%r10+385], %rs28;
	ld.global.nc.u8 	%rs29, [%rd16+48];
	cvt.u16.u8 	%rs30, %rs29;
	st.shared.u8 	[%r10+386], %rs30;
	ld.global.nc.u8 	%rs31, [%rd18+48];
	cvt.u16.u8 	%rs32, %rs31;
	st.shared.u8 	[%r10+387], %rs32;
	bar.sync 	0;
	shl.b32 	%r14, %r1, 4;
	mov.u32 	%r15, %ctaid.y;
	shl.b32 	%r16, %r15, 13;
	add.s32 	%r17, %r14, %r16;
	mov.b32 	%r18, 16;
	wmma.load.a.sync.aligned.row.m8n32k16.shared.s8 	{%r19}, [%r9], %r18;
	bar.sync 	0;
	mov.u32 	%r20, _ZZ56fused_nn_conv2d_add_cast_add_clip_cast_nn_relu_3_kernel0E18placeholder_shared;
	add.s32 	%r21, %r20, %r14;
	cvt.u64.u32 	%rd19, %r17;
	add.s64 	%rd20, %rd7, %rd19;
	ld.global.nc.v4.u32 	{%r22, %r23, %r24, %r25}, [%rd20];
	st.shared.v4.u32 	[%r21], {%r22, %r23, %r24, %r25};
	ld.global.nc.v4.u32 	{%r26, %r27, %r28, %r29}, [%rd20+2048];
	st.shared.v4.u32 	[%r21+512], {%r26, %r27, %r28, %r29};
	ld.global.nc.v4.u32 	{%r30, %r31, %r32, %r33}, [%rd20+4096];
	st.shared.v4.u32 	[%r21+1024], {%r30, %r31, %r32, %r33};
	ld.global.nc.v4.u32 	{%r34, %r35, %r36, %r37}, [%rd20+6144];
	st.shared.v4.u32 	[%r21+1536], {%r34, %r35, %r36, %r37};
	bar.sync 	0;
	wmma.load.b.sync.aligned.col.m8n32k16.shared.s8 	{%r38, %r39, %r40, %r41}, [%r20], %r18;
	add.s32 	%r42, %r20, 512;
	wmma.load.b.sync.aligned.col.m8n32k16.shared.s8 	{%r43, %r44, %r45, %r46}, [%r42], %r18;
	add.s32 	%r47, %r20, 1024;
	wmma.load.b.sync.aligned.col.m8n32k16.shared.s8 	{%r48, %r49, %r50, %r51}, [%r47], %r18;
	add.s32 	%r52, %r20, 1536;
	wmma.load.b.sync.aligned.col.m8n32k16.shared.s8 	{%r53, %r54, %r55, %r56}, [%r52], %r18;
	mov.b32 	%r57, 0;
	wmma.mma.sync.aligned.row.col.m8n32k16.s32.s8.s8.s32 {%r58, %r59, %r60, %r61, %r62, %r63, %r64, %r65}, {%r19}, {%r38, %r39, %r40, %r41}, {%r57, %r57, %r57, %r57, %r57, %r57, %r57, %r57};
	wmma.mma.sync.aligned.row.col.m8n32k16.s32.s8.s8.s32 {%r66, %r67, %r68, %r69, %r70, %r71, %r72, %r73}, {%r19}, {%r43, %r44, %r45, %r46}, {%r57, %r57, %r57, %r57, %r57, %r57, %r57, %r57};
	wmma.mma.sync.aligned.row.col.m8n32k16.s32.s8.s8.s32 {%r74, %r75, %r76, %r77, %r78, %r79, %r80, %r81}, {%r19}, {%r48, %r49, %r50, %r51}, {%r57, %r57, %r57, %r57, %r57, %r57, %r57, %r57};
	wmma.mma.sync.aligned.row.col.m8n32k16.s32.s8.s8.s32 {%r82, %r83, %r84, %r85, %r86, %r87, %r88, %r89}, {%r19}, {%r53, %r54, %r55, %r56}, {%r57, %r57, %r57, %r57, %r57, %r57, %r57, %r57};
	add.s32 	%r90, %r9, 128;
	wmma.load.a.sync.aligned.row.m8n32k16.shared.s8 	{%r91}, [%r90], %r18;
	bar.sync 	0;
	ld.global.nc.v4.u32 	{%r92, %r93, %r94, %r95}, [%rd20+512];
	st.shared.v4.u32 	[%r21], {%r92, %r93, %r94, %r95};
	ld.global.nc.v4.u32 	{%r96, %r97, %r98, %r99}, [%rd20+2560];
	st.shared.v4.u32 	[%r21+512], {%r96, %r97, %r98, %r99};
	ld.global.nc.v4.u32 	{%r100, %r101, %r102, %r103}, [%rd20+4608];
	st.shared.v4.u32 	[%r21+1024], {%r100, %r101, %r102, %r103};
	ld.global.nc.v4.u32 	{%r104, %r105, %r106, %r107}, [%rd20+6656];
	st.shared.v4.u32 	[%r21+1536], {%r104, %r105, %r106, %r107};
	bar.sync 	0;
	wmma.load.b.sync.aligned.col.m8n32k16.shared.s8 	{%r108, %r109, %r110, %r111}, [%r20], %r18;
	wmma.load.b.sync.aligned.col.m8n32k16.shared.s8 	{%r112, %r113, %r114, %r115}, [%r42], %r18;
	wmma.load.b.sync.aligned.col.m8n32k16.shared.s8 	{%r116, %r117, %r118, %r119}, [%r47], %r18;
	wmma.load.b.sync.aligned.col.m8n32k16.shared.s8 	{%r120, %r121, %r122, %r123}, [%r52], %r18;
	wmma.mma.sync.aligned.row.col.m8n32k16.s32.s8.s8.s32 {%r124, %r125, %r126, %r127, %r128, %r129, %r130, %r131}, {%r91}, {%r108, %r109, %r110, %r111}, {%r58, %r59, %r60, %r61, %r62, %r63, %r64, %r65};
	wmma.mma.sync.aligned.row.col.m8n32k16.s32.s8.s8.s32 {%r132, %r133, %r134, %r135, %r136, %r137, %r138, %r139}, {%r91}, {%r112, %r113, %r114, %r115}, {%r66, %r67, %r68, %r69, %r70, %r71, %r72, %r73};
	wmma.mma.sync.aligned.row.col.m8n32k16.s32.s8.s8.s32 {%r140, %r141, %r142, %r143, %r144, %r145, %r146, %r147}, {%r91}, {%r116, %r117, %r118, %r119}, {%r74, %r75, %r76, %r77, %r78, %r79, %r80, %r81};
	wmma.mma.sync.aligned.row.col.m8n32k16.s32.s8.s8.s32 {%r148, %r149, %r150, %r151, %r152, %r153, %r154, %r155}, {%r91}, {%r120, %r121, %r122, %r123}, {%r82, %r83, %r84, %r85, %r86, %r87, %r88, %r89};
	add.s32 	%r156, %r9, 256;
	wmma.load.a.sync.aligned.row.m8n32k16.shared.s8 	{%r157}, [%r156], %r18;
	bar.sync 	0;
	ld.global.nc.v4.u32 	{%r158, %r159, %r160, %r161}, [%rd20+1024];
	st.shared.v4.u32 	[%r21], {%r158, %r159, %r160, %r161};
	ld.global.nc.v4.u32 	{%r162, %r163, %r164, %r165}, [%rd20+3072];
	st.shared.v4.u32 	[%r21+512], {%r162, %r163, %r164, %r165};
	ld.global.nc.v4.u32 	{%r166, %r167, %r168, %r169}, [%rd20+5120];
	st.shared.v4.u32 	[%r21+1024], {%r166, %r167, %r168, %r169};
	ld.global.nc.v4.u32 	{%r170, %r171, %r172, %r173}, [%rd20+7168];
	st.shared.v4.u32 	[%r21+1536], {%r170, %r171, %r172, %r173};
	bar.sync 	0;
	wmma.load.b.sync.aligned.col.m8n32k16.shared.s8 	{%r174, %r175, %r176, %r177}, [%r20], %r18;
	wmma.load.b.sync.aligned.col.m8n32k16.shared.s8 	{%r178, %r179, %r180, %r181}, [%r42], %r18;
	wmma.load.b.sync.aligned.col.m8n32k16.shared.s8 	{%r182, %r183, %r184, %r185}, [%r47], %r18;
	wmma.load.b.sync.aligned.col.m8n32k16.shared.s8 	{%r186, %r187, %r188, %r189}, [%r52], %r18;
	wmma.mma.sync.aligned.row.col.m8n32k16.s32.s8.s8.s32 {%r190, %r191, %r192, %r193, %r194, %r195, %r196, %r197}, {%r157}, {%r174, %r175, %r176, %r177}, {%r124, %r125, %r126, %r127, %r128, %r129, %r130, %r131};
	wmma.mma.sync.aligned.row.col.m8n32k16.s32.s8.s8.s32 {%r198, %r199, %r200, %r201, %r202, %r203, %r204, %r205}, {%r157}, {%r178, %r179, %r180, %r181}, {%r132, %r133, %r134, %r135, %r136, %r137, %r138, %r139};
	wmma.mma.sync.aligned.row.col.m8n32k16.s32.s8.s8.s32 {%r206, %r207, %r208, %r209, %r210, %r211, %r212, %r213}, {%r157}, {%r182, %r183, %r184, %r185}, {%r140, %r141, %r142, %r143, %r144, %r145, %r146, %r147};
	wmma.mma.sync.aligned.row.col.m8n32k16.s32.s8.s8.s32 {%r214, %r215, %r216, %r217, %r218, %r219, %r220, %r221}, {%r157}, {%r186, %r187, %r188, %r189}, {%r148, %r149, %r150, %r151, %r152, %r153, %r154, %r155};
	add.s32 	%r222, %r9, 384;
	wmma.load.a.sync.aligned.row.m8n32k16.shared.s8 	{%r223}, [%r222], %r18;
	bar.sync 	0;
	ld.global.nc.v4.u32 	{%r224, %r225, %r226, %r227}, [%rd20+1536];
	st.shared.v4.u32 	[%r21], {%r224, %r225, %r226, %r227};
	ld.global.nc.v4.u32 	{%r228, %r229, %r230, %r231}, [%rd20+3584];
	st.shared.v4.u32 	[%r21+512], {%r228, %r229, %r230, %r231};
	ld.global.nc.v4.u32 	{%r232, %r233, %r234, %r235}, [%rd20+5632];
	st.shared.v4.u32 	[%r21+1024], {%r232, %r233, %r234, %r235};
	ld.global.nc.v4.u32 	{%r236, %r237, %r238, %r239}, [%rd20+7680];
	st.shared.v4.u32 	[%r21+1536], {%r236, %r237, %r238, %r239};
	bar.sync 	0;
	wmma.load.b.sync.aligned.col.m8n32k16.shared.s8 	{%r240, %r241, %r242, %r243}, [%r20], %r18;
	wmma.load.b.sync.aligned.col.m8n32k16.shared.s8 	{%r244, %r245, %r246, %r247}, [%r42], %r18;
	wmma.load.b.sync.aligned.col.m8n32k16.shared.s8 	{%r248, %r249, %r250, %r251}, [%r47], %r18;
	wmma.load.b.sync.aligned.col.m8n32k16.shared.s8 	{%r252, %r253, %r254, %r255}, [%r52], %r18;
	wmma.mma.sync.aligned.row.col.m8n32k16.s32.s8.s8.s32 {%r256, %r257, %r258, %r259, %r260, %r261, %r262, %r263}, {%r223}, {%r240, %r241, %r242, %r243}, {%r190, %r191, %r192, %r193, %r194, %r195, %r196, %r197};
	wmma.mma.sync.aligned.row.col.m8n32k16.s32.s8.s8.s32 {%r264, %r265, %r266, %r267, %r268, %r269, %r270, %r271}, {%r223}, {%r244, %r245, %r246, %r247}, {%r198, %r199, %r200, %r201, %r202, %r203, %r204, %r205};
	wmma.mma.sync.aligned.row.col.m8n32k16.s32.s8.s8.s32 {%r272, %r273, %r274, %r275, %r276, %r277, %r278, %r279}, {%r223}, {%r248, %r249, %r250, %r251}, {%r206, %r207, %r208, %r209, %r210, %r211, %r212, %r213};
	wmma.mma.sync.aligned.row.col.m8n32k16.s32.s8.s8.s32 {%r280, %r281, %r282, %r283, %r284, %r285, %r286, %r287}, {%r223}, {%r252, %r253, %r254, %r255}, {%r214, %r215, %r216, %r217, %r218, %r219, %r220, %r221};
	mov.u32 	%r288, _ZZ56fused_nn_conv2d_add_cast_add_clip_cast_nn_relu_3_kernel0E4Conv;
	mov.b32 	%r289, 32;
	wmma.store.d.sync.aligned.row.m8n32k16.shared.s32 	[%r288], {%r256, %r257, %r258, %r259, %r260, %r261, %r262, %r263}, %r289;
	add.s32 	%r290, %r288, 1024;
	wmma.store.d.sync.aligned.row.m8n32k16.shared.s32 	[%r290], {%r264, %r265, %r266, %r267, %r268, %r269, %r270, %r271}, %r289;
	add.s32 	%r291, %r288, 2048;
	wmma.store.d.sync.aligned.row.m8n32k16.shared.s32 	[%r291], {%r272, %r273, %r274, %r275, %r276, %r277, %r278, %r279}, %r289;
	add.s32 	%r292, %r288, 3072;
	wmma.store.d.sync.aligned.row.m8n32k16.shared.s32 	[%r292], {%r280, %r281, %r282, %r283, %r284, %r285, %r286, %r287}, %r289;
	bar.sync 	0;
	shl.b32 	%r293, %r15, 7;
	add.s32 	%r294, %r293, %r1;
	shl.b32 	%r295, %r3, 8;
	add.s32 	%r296, %r294, %r295;
	mul.wide.u32 	%rd21, %r294, 4;
	add.s64 	%rd22, %rd10, %rd21;
	ld.global.nc.u32 	%r297, [%rd22];
	add.s32 	%r298, %r288, %r2;
	ld.shared.u32 	%r299, [%r298];
	add.s32 	%r300, %r297, %r299;
	mul.wide.u32 	%rd23, %r296, 4;
	add.s64 	%rd24, %rd9, %rd23;
	ld.global.nc.u32 	%r301, [%rd24];
	add.s32 	%r302, %r300, %r301;
	max.s32 	%r303, %r302, 0;
	add.s64 	%rd25, %rd8, %rd23;
	st.global.u32 	[%rd25], %r303;
	ld.shared.u32 	%r304, [%r298+128];
	add.s32 	%r305, %r297, %r304;
	ld.global.nc.u32 	%r306, [%rd24+3211264];
	add.s32 	%r307, %r305, %r306;
	max.s32 	%r308, %r307, 0;
	st.global.u32 	[%rd25+3211264], %r308;
	ld.shared.u32 	%r309, [%r298+256];
	add.s32 	%r310, %r297, %r309;
	ld.global.nc.u32 	%r311, [%rd24+6422528];
	add.s32 	%r312, %r310, %r311;
	max.s32 	%r313, %r312, 0;
	st.global.u32 	[%rd25+6422528], %r313;
	ld.shared.u32 	%r314, [%r298+384];
	add.s32 	%r315, %r297, %r314;
	ld.global.nc.u32 	%r316, [%rd24+9633792];
	add.s32 	%r317, %r315, %r316;
	max.s32 	%r318, %r317, 0;
	st.global.u32 	[%rd25+9633792], %r318;
	ld.shared.u32 	%r319, [%r298+512];
	add.s32 	%r320, %r297, %r319;
	ld.global.nc.u32 	%r321, [%rd24+12845056];
	add.s32 	%r322, %r320, %r321;
	max.s32 	%r323, %r322, 0;
	st.global.u32 	[%rd25+12845056], %r323;
	ld.shared.u32 	%r324, [%r298+640];
	add.s32 	%r325, %r297, %r324;
	ld.global.nc.u32 	%r326, [%rd24+16056320];
	add.s32 	%r327, %r325, %r326;
	max.s32 	%r328, %r327, 0;
	st.global.u32 	[%rd25+16056320], %r328;
	ld.shared.u32 	%r329, [%r298+768];
	add.s32 	%r330, %r297, %r329;
	ld.global.nc.u32 	%r331, [%rd24+19267584];
	add.s32 	%r332, %r330, %r331;
	max.s32 	%r333, %r332, 0;
	st.global.u32 	[%rd25+19267584], %r333;
	ld.shared.u32 	%r334, [%r298+896];
	add.s32 	%r335, %r297, %r334;
	ld.global.nc.u32 	%r336, [%rd24+22478848];
	add.s32 	%r337, %r335, %r336;
	max.s32 	%r338, %r337, 0;
	st.global.u32 	[%rd25+22478848], %r338;
	ld.global.nc.u32 	%r339, [%rd22+128];
	ld.shared.u32 	%r340, [%r298+1024];
	add.s32 	%r341, %r339, %r340;
	ld.global.nc.u32 	%r342, [%rd24+128];
	add.s32 	%r343, %r341, %r342;
	max.s32 	%r344, %r343, 0;
	st.global.u32 	[%rd25+128], %r344;
	ld.shared.u32 	%r345, [%r298+1152];
	add.s32 	%r346, %r339, %r345;
	ld.global.nc.u32 	%r347, [%rd24+3211392];
	add.s32 	%r348, %r346, %r347;
	max.s32 	%r349, %r348, 0;
	st.global.u32 	[%rd25+3211392], %r349;
	ld.shared.u32 	%r350, [%r298+1280];
	add.s32 	%r351, %r339, %r350;
	ld.global.nc.u32 	%r352, [%rd24+6422656];
	add.s32 	%r353, %r351, %r352;
	max.s32 	%r354, %r353, 0;
	st.global.u32 	[%rd25+6422656], %r354;
	ld.shared.u32 	%r355, [%r298+1408];
	add.s32 	%r356, %r339, %r355;
	ld.global.nc.u32 	%r357, [%rd24+9633920];
	add.s32 	%r358, %r356, %r357;
	max.s32 	%r359, %r358, 0;
	st.global.u32 	[%rd25+9633920], %r359;
	ld.shared.u32 	%r360, [%r298+1536];
	add.s32 	%r361, %r339, %r360;
	ld.global.nc.u32 	%r362, [%rd24+12845184];
	add.s32 	%r363, %r361, %r362;
	max.s32 	%r364, %r363, 0;
	st.global.u32 	[%rd25+12845184], %r364;
	ld.shared.u32 	%r365, [%r298+1664];
	add.s32 	%r366, %r339, %r365;
	ld.global.nc.u32 	%r367, [%rd24+16056448];
	add.s32 	%r368, %r366, %r367;
	max.s32 	%r369, %r368, 0;
	st.global.u32 	[%rd25+16056448], %r369;
	ld.shared.u32 	%r370, [%r298+1792];
	add.s32 	%r371, %r339, %r370;
	ld.global.nc.u32 	%r372, [%rd24+19267712];
	add.s32 	%r373, %r371, %r372;
	max.s32 	%r374, %r373, 0;
	st.global.u32 	[%rd25+19267712], %r374;
	ld.shared.u32 	%r375, [%r298+1920];
	add.s32 	%r376, %r339, %r375;
	ld.global.nc.u32 	%r377, [%rd24+22478976];
	add.s32 	%r378, %r376, %r377;
	max.s32 	%r379, %r378, 0;
	st.global.u32 	[%rd25+22478976], %r379;
	ld.global.nc.u32 	%r380, [%rd22+256];
	ld.shared.u32 	%r381, [%r298+2048];
	add.s32 	%r382, %r380, %r381;
	ld.global.nc.u32 	%r383, [%rd24+256];
	add.s32 	%r384, %r382, %r383;
	max.s32 	%r385, %r384, 0;
	st.global.u32 	[%rd25+256], %r385;
	ld.shared.u32 	%r386, [%r298+2176];
	add.s32 	%r387, %r380, %r386;
	ld.global.nc.u32 	%r388, [%rd24+3211520];
	add.s32 	%r389, %r387, %r388;
	max.s32 	%r390, %r389, 0;
	st.global.u32 	[%rd25+3211520], %r390;
	ld.shared.u32 	%r391, [%r298+2304];
	add.s32 	%r392, %r380, %r391;
	ld.global.nc.u32 	%r393, [%rd24+6422784];
	add.s32 	%r394, %r392, %r393;
	max.s32 	%r395, %r394, 0;
	st.global.u32 	[%rd25+6422784], %r395;
	ld.shared.u32 	%r396, [%r298+2432];
	add.s32 	%r397, %r380, %r396;
	ld.global.nc.u32 	%r398, [%rd24+9634048];
	add.s32 	%r399, %r397, %r398;
	max.s32 	%r400, %r399, 0;
	st.global.u32 	[%rd25+9634048], %r400;
	ld.shared.u32 	%r401, [%r298+2560];
	add.s32 	%r402, %r380, %r401;
	ld.global.nc.u32 	%r403, [%rd24+12845312];
	add.s32 	%r404, %r402, %r403;
	max.s32 	%r405, %r404, 0;
	st.global.u32 	[%rd25+12845312], %r405;
	ld.shared.u32 	%r406, [%r298+2688];
	add.s32 	%r407, %r380, %r406;
	ld.global.nc.u32 	%r408, [%rd24+16056576];
	add.s32 	%r409, %r407, %r408;
	max.s32 	%r410, %r409, 0;
	st.global.u32 	[%rd25+16056576], %r410;
	ld.shared.u32 	%r411, [%r298+2816];
	add.s32 	%r412, %r380, %r411;
	ld.global.nc.u32 	%r413, [%rd24+19267840];
	add.s32 	%r414, %r412, %r413;
	max.s32 	%r415, %r414, 0;
	st.global.u32 	[%rd25+19267840], %r415;
	ld.shared.u32 	%r416, [%r298+2944];
	add.s32 	%r417, %r380, %r416;
	ld.global.nc.u32 	%r418, [%rd24+22479104];
	add.s32 	%r419, %r417, %r418;
	max.s32 	%r420, %r419, 0;
	st.global.u32 	[%rd25+22479104], %r420;
	ld.global.nc.u32 	%r421, [%rd22+384];
	ld.shared.u32 	%r422, [%r298+3072];
	add.s32 	%r423, %r421, %r422;
	ld.global.nc.u32 	%r424, [%rd24+384];
	add.s32 	%r425, %r423, %r424;
	max.s32 	%r426, %r425, 0;
	st.global.u32 	[%rd25+384], %r426;
	ld.shared.u32 	%r427, [%r298+3200];
	add.s32 	%r428, %r421, %r427;
	ld.global.nc.u32 	%r429, [%rd24+3211648];
	add.s32 	%r430, %r428, %r429;
	max.s32 	%r431, %r430, 0;
	st.global.u32 	[%rd25+3211648], %r431;
	ld.shared.u32 	%r432, [%r298+3328];
	add.s32 	%r433, %r421, %r432;
	ld.global.nc.u32 	%r434, [%rd24+6422912];
	add.s32 	%r435, %r433, %r434;
	max.s32 	%r436, %r435, 0;
	st.global.u32 	[%rd25+6422912], %r436;
	ld.shared.u32 	%r437, [%r298+3456];
	add.s32 	%r438, %r421, %r437;
	ld.global.nc.u32 	%r439, [%rd24+9634176];
	add.s32 	%r440, %r438, %r439;
	max.s32 	%r441, %r440, 0;
	st.global.u32 	[%rd25+9634176], %r441;
	ld.shared.u32 	%r442, [%r298+3584];
	add.s32 	%r443, %r421, %r442;
	ld.global.nc.u32 	%r444, [%rd24+12845440];
	add.s32 	%r445, %r443, %r444;
	max.s32 	%r446, %r445, 0;
	st.global.u32 	[%rd25+12845440], %r446;
	ld.shared.u32 	%r447, [%r298+3712];
	add.s32 	%r448, %r421, %r447;
	ld.global.nc.u32 	%r449, [%rd24+16056704];
	add.s32 	%r450, %r448, %r449;
	max.s32 	%r451, %r450, 0;
	st.global.u32 	[%rd25+16056704], %r451;
	ld.shared.u32 	%r452, [%r298+3840];
	add.s32 	%r453, %r421, %r452;
	ld.global.nc.u32 	%r454, [%rd24+19267968];
	add.s32 	%r455, %r453, %r454;
	max.s32 	%r456, %r455, 0;
	st.global.u32 	[%rd25+19267968], %r456;
	ld.shared.u32 	%r457, [%r298+3968];
	add.s32 	%r458, %r421, %r457;
	ld.global.nc.u32 	%r459, [%rd24+22479232];
	add.s32 	%r460, %r458, %r459;
	max.s32 	%r461, %r460, 0;
	st.global.u32 	[%rd25+22479232], %r461;
	ret;

}
	// .globl	fused_nn_conv2d_add_cast_add_clip_cast_nn_relu_kernel0
.visible .entry fused_nn_conv2d_add_cast_add_clip_cast_nn_relu_kernel0(
	.param .u64 .ptr .align 1 fused_nn_conv2d_add_cast_add_clip_cast_nn_relu_kernel0_param_0,
	.param .u64 .ptr .align 1 fused_nn_conv2d_add_cast_add_clip_cast_nn_relu_kernel0_param_1
)
{
	.reg .b16 	%rs<3>;
	.reg .b32 	%r<14>;
	.reg .b64 	%rd<9>;

	ld.param.u64 	%rd1, [fused_nn_conv2d_add_cast_add_clip_cast_nn_relu_kernel0_param_0];
	ld.param.u64 	%rd2, [fused_nn_conv2d_add_cast_add_clip_cast_nn_relu_kernel0_param_1];
	cvta.to.global.u64 	%rd3, %rd1;
	cvta.to.global.u64 	%rd4, %rd2;
	mov.u32 	%r1, %tid.x;
	shr.u32 	%r2, %r1, 4;
	and.b32  	%r3, %r2, 7;
	mov.u32 	%r4, %ctaid.x;
	shl.b32 	%r5, %r4, 7;
	shr.u32 	%r6, %r1, 3;
	and.b32  	%r7, %r6, 112;
	and.b32  	%r8, %r1, 15;
	or.b32  	%r9, %r8, %r5;
	or.b32  	%r10, %r9, %r7;
	mad.lo.s32 	%r11, %r3, 25088, %r10;
	cvt.u64.u32 	%rd5, %r11;
	add.s64 	%rd6, %rd4, %rd5;
	ld.global.nc.u8 	%rs1, [%rd6];
	cvt.u16.u8 	%rs2, %rs1;
	shl.b32 	%r12, %r4, 10;
	or.b32  	%r13, %r12, %r1;
	cvt.u64.u32 	%rd7, %r13;
	add.s64 	%rd8, %rd3, %rd7;
	st.global.u8 	[%rd8], %rs2;
	ret;

}
	// .globl	fused_nn_conv2d_add_nn_relu_cast_cast_left_shift_multiply_add_right_shift_cast_c_3441552496575213188__6_kernel1
.visible .entry fused_nn_conv2d_add_nn_relu_cast_cast_left_shift_multiply_add_right_shift_cast_c_3441552496575213188__6_kernel1(
	.param .u64 .ptr .align 1 fused_nn_conv2d_add_nn_relu_cast_cast_left_shift_multiply_add_right_shift_cast_c_3441552496575213188__6_kernel1_param_0,
	.param .u64 .ptr .align 1 fused_nn_conv2d_add_nn_relu_cast_cast_left_shift_multiply_add_right_shift_cast_c_3441552496575213188__6_kernel1_param_1,
	.param .u64 .ptr .align 1 fused_nn_conv2d_add_nn_relu_cast_cast_left_shift_multiply_add_right_shift_cast_c_3441552496575213188__6_kernel1_param_2,
	.param .u64 .ptr .align 1 fused_nn_conv2d_add_nn_relu_cast_cast_left_shift_multiply_add_right_shift_cast_c_3441552496575213188__6_kernel1_param_3
)
{
	.reg .pred 	%p<8>;
	.reg .b16 	%rs<104>;
	.reg .b32 	%r<504>;
	.reg .b64 	%rd<56>;
	// demoted variable
	.shared .align 1 .b8 _ZZ111fused_nn_conv2d_add_nn_relu_cast_cast_left_shift_multiply_add_right_shift_cast_c_3441552496575213188__6_kernel1E14compute_shared[1536];
	// demoted variable
	.shared .align 1 .b8 _ZZ111fused_nn_conv2d_add_nn_relu_cast_cast_left_shift_multiply_add_right_shift_cast_c_3441552496575213188__6_kernel1E18placeholder_shared[2048];
	// demoted variable
	.shared .align 4 .b8 _ZZ111fused_nn_conv2d_add_nn_relu_cast_cast_left_shift_multiply_add_right_shift_cast_c_3441552496575213188__6_kernel1E4Conv[4096];
	mov.u32 	%r147, %ctaid.z;
	cvt.u16.u32 	%rs1, %r147;
	shr.u16 	%rs2, %rs1, 2;
	mul.hi.u16 	%rs3, %rs2, 18725;
	shr.u16 	%rs4, %rs3, 1;
	cvt.u32.u16 	%r1, %rs4;
	mul.lo.s16 	%rs5, %rs4, 28;
	sub.s16 	%rs6, %rs1, %rs5;
	shl.b16 	%rs7, %rs6, 10;
	cvt.u32.u16 	%r2, %rs7;
	mov.pred 	%p7, -1;
	mov.b32 	%r471, 0;
	mov.u32 	%r150, %tid.x;
	shl.b32 	%r151, %r150, 2;
	shl.b32 	%r153, %r150, 4;
	mov.u32 	%r472, %r471;
	mov.u32 	%r473, %r471;
	mov.u32 	%r474, %r471;
	mov.u32 	%r475, %r471;
	mov.u32 	%r476, %r471;
	mov.u32 	%r477, %r471;
	mov.u32 	%r478, %r471;
	mov.u32 	%r479, %r471;
	mov.u32 	%r480, %r471;
	mov.u32 	%r481, %r471;
	mov.u32 	%r482, %r471;
	mov.u32 	%r483, %r471;
	mov.u32 	%r484, %r471;
	mov.u32 	%r485, %r471;
	mov.u32 	%r486, %r471;
	mov.u32 	%r487, %r471;
	mov.u32 	%r488, %r471;
	mov.u32 	%r489, %r471;
	mov.u32 	%r490, %r471;
	mov.u32 	%r491, %r471;
	mov.u32 	%r492, %r471;
	mov.u32 	%r493, %r471;
	mov.u32 	%r494, %r471;
	mov.u32 	%r495, %r471;
	mov.u32 	%r496, %r471;
	mov.u32 	%r497, %r471;
	mov.u32 	%r498, %r471;
	mov.u32 	%r499, %r471;
	mov.u32 	%r500, %r471;
	mov.u32 	%r501, %r471;
	mov.u32 	%r502, %r471;
	mov.u32 	%r434, %r471;
$L__BB33_1:
	mov.pred 	%p1, %p7;
	shl.b32 	%r149, %r434, 9;
	add.s32 	%r36, %r149, %r151;
	shl.b32 	%r152, %r434, 11;
	add.s32 	%r37, %r153, %r152;
	mov.b32 	%r467, 0;
$L__BB33_2:
	ld.param.u64 	%rd50, [fused_nn_conv2d_add_nn_relu_cast_cast_left_shift_multiply_add_right_shift_cast_c_3441552496575213188__6_kernel1_param_0];
	add.s32 	%r156, %r467, %r1;
	mad.lo.s32 	%r157, %r156, 30720, %r36;
	add.s32 	%r158, %r157, %r2;
	cvt.u64.u32 	%rd11, %r158;
	cvta.to.global.u64 	%rd12, %rd50;
	add.s64 	%rd13, %rd12, %rd11;
	ld.global.nc.u8 	%rs8, [%rd13];
	cvt.u16.u8 	%rs9, %rs8;
	mov.u32 	%r159, %tid.x;
	shl.b32 	%r160, %r159, 2;
	mov.u32 	%r161, _ZZ111fused_nn_conv2d_add_nn_relu_cast_cast_left_shift_multiply_add_right_shift_cast_c_3441552496575213188__6_kernel1E14compute_shared;
	add.s32 	%r162, %r161, %r160;
	st.shared.u8 	[%r162], %rs9;
	ld.global.nc.u8 	%rs10, [%rd13+1];
	cvt.u16.u8 	%rs11, %rs10;
	st.shared.u8 	[%r162+1], %rs11;
	ld.global.nc.u8 	%rs12, [%rd13+2];
	cvt.u16.u8 	%rs13, %rs12;
	st.shared.u8 	[%r162+2], %rs13;
	ld.global.nc.u8 	%rs14, [%rd13+3];
	cvt.u16.u8 	%rs15, %rs14;
	st.shared.u8 	[%r162+3], %rs15;
	ld.global.nc.u8 	%rs16, [%rd13+128];
	cvt.u16.u8 	%rs17, %rs16;
	st.shared.u8 	[%r162+128], %rs17;
	ld.global.nc.u8 	%rs18, [%rd13+129];
	cvt.u16.u8 	%rs19, %rs18;
	st.shared.u8 	[%r162+129], %rs19;
	ld.global.nc.u8 	%rs20, [%rd13+130];
	cvt.u16.u8 	%rs21, %rs20;
	st.shared.u8 	[%r162+130], %rs21;
	ld.global.nc.u8 	%rs22, [%rd13+131];
	cvt.u16.u8 	%rs23, %rs22;
	st.shared.u8 	[%r162+131], %rs23;
	ld.global.nc.u8 	%rs24, [%rd13+256];
	cvt.u16.u8 	%rs25, %rs24;
	st.shared.u8 	[%r162+256], %rs25;
	ld.global.nc.u8 	%rs26, [%rd13+257];
	cvt.u16.u8 	%rs27, %rs26;
	st.shared.u8 	[%r162+257], %rs27;
	ld.global.nc.u8 	%rs28, [%rd13+258];
	cvt.u16.u8 	%rs29, %rs28;
	st.shared.u8 	[%r162+258], %rs29;
	ld.global.nc.u8 	%rs30, [%rd13+259];
	cvt.u16.u8 	%rs31, %rs30;
	st.shared.u8 	[%r162+259], %rs31;
	ld.global.nc.u8 	%rs32, [%rd13+384];
	cvt.u16.u8 	%rs33, %rs32;
	st.shared.u8 	[%r162+384], %rs33;
	ld.global.nc.u8 	%rs34, [%rd13+385];
	cvt.u16.u8 	%rs35, %rs34;
	st.shared.u8 	[%r162+385], %rs35;
	ld.global.nc.u8 	%rs36, [%rd13+386];
	cvt.u16.u8 	%rs37, %rs36;
	st.shared.u8 	[%r162+386], %rs37;
	ld.global.nc.u8 	%rs38, [%rd13+387];
	cvt.u16.u8 	%rs39, %rs38;
	st.shared.u8 	[%r162+387], %rs39;
	add.s32 	%r163, %r158, 1024;
	cvt.u64.u32 	%rd14, %r163;
	add.s64 	%rd15, %rd12, %rd14;
	ld.global.nc.u8 	%rs40, [%rd15];
	cvt.u16.u8 	%rs41, %rs40;
	st.shared.u8 	[%r162+512], %rs41;
	ld.global.nc.u8 	%rs42, [%rd15+1];
	cvt.u16.u8 	%rs43, %rs42;
	st.shared.u8 	[%r162+513], %rs43;
	ld.global.nc.u8 	%rs44, [%rd15+2];
	cvt.u16.u8 	%rs45, %rs44;
	st.shared.u8 	[%r162+514], %rs45;
	ld.global.nc.u8 	%rs46, [%rd15+3];
	cvt.u16.u8 	%rs47, %rs46;
	st.shared.u8 	[%r162+515], %rs47;
	ld.global.nc.u8 	%rs48, [%rd15+128];
	cvt.u16.u8 	%rs49, %rs48;
	st.shared.u8 	[%r162+640], %rs49;
	ld.global.nc.u8 	%rs50, [%rd15+129];
	cvt.u16.u8 	%rs51, %rs50;
	st.shared.u8 	[%r162+641], %rs51;
	ld.global.nc.u8 	%rs52, [%rd15+130];
	cvt.u16.u8 	%rs53, %rs52;
	st.shared.u8 	[%r162+642], %rs53;
	ld.global.nc.u8 	%rs54, [%rd15+131];
	cvt.u16.u8 	%rs55, %rs54;
	st.shared.u8 	[%r162+643], %rs55;
	ld.global.nc.u8 	%rs56, [%rd15+256];
	cvt.u16.u8 	%rs57, %rs56;
	st.shared.u8 	[%r162+768], %rs57;
	ld.global.nc.u8 	%rs58, [%rd15+257];
	cvt.u16.u8 	%rs59, %rs58;
	st.shared.u8 	[%r162+769], %rs59;
	ld.global.nc.u8 	%rs60, [%rd15+258];
	cvt.u16.u8 	%rs61, %rs60;
	st.shared.u8 	[%r162+770], %rs61;
	ld.global.nc.u8 	%rs62, [%rd15+259];
	cvt.u16.u8 	%rs63, %rs62;
	st.shared.u8 	[%r162+771], %rs63;
	ld.global.nc.u8 	%rs64, [%rd15+384];
	cvt.u16.u8 	%rs65, %rs64;
	st.shared.u8 	[%r162+896], %rs65;
	ld.global.nc.u8 	%rs66, [%rd15+385];
	cvt.u16.u8 	%rs67, %rs66;
	st.shared.u8 	[%r162+897], %rs67;
	ld.global.nc.u8 	%rs68, [%rd15+386];
	cvt.u16.u8 	%rs69, %rs68;
	st.shared.u8 	[%r162+898], %rs69;
	ld.global.nc.u8 	%rs70, [%rd15+387];
	cvt.u16.u8 	%rs71, %rs70;
	st.shared.u8 	[%r162+899], %rs71;
	add.s32 	%r164, %r158, 2048;
	cvt.u64.u32 	%rd16, %r164;
	add.s64 	%rd17, %rd12, %rd16;
	ld.global.nc.u8 	%rs72, [%rd17];
	cvt.u16.u8 	%rs73, %rs72;
	st.shared.u8 	[%r162+1024], %rs73;
	ld.global.nc.u8 	%rs74, [%rd17+1];
	cvt.u16.u8 	%rs75, %rs74;
	st.shared.u8 	[%r162+1025], %rs75;
	ld.global.nc.u8 	%rs76, [%rd17+2];
	cvt.u16.u8 	%rs77, %rs76;
	st.shared.u8 	[%r162+1026], %rs77;
	ld.global.nc.u8 	%rs78, [%rd17+3];
	cvt.u16.u8 	%rs79, %rs78;
	st.shared.u8 	[%r162+1027], %rs79;
	ld.global.nc.u8 	%rs80, [%rd17+128];
	cvt.u16.u8 	%rs81, %rs80;
	st.shared.u8 	[%r162+1152], %rs81;
	ld.global.nc.u8 	%rs82, [%rd17+129];
	cvt.u16.u8 	%rs83, %rs82;
	st.shared.u8 	[%r162+1153], %rs83;
	ld.global.nc.u8 	%rs84, [%rd17+130];
	cvt.u16.u8 	%rs85, %rs84;
	st.shared.u8 	[%r162+1154], %rs85;
	ld.global.nc.u8 	%rs86, [%rd17+131];
	cvt.u16.u8 	%rs87, %rs86;
	st.shared.u8 	[%r162+1155], %rs87;
	ld.global.nc.u8 	%rs88, [%rd17+256];
	cvt.u16.u8 	%rs89, %rs88;
	st.shared.u8 	[%r162+1280], %rs89;
	ld.global.nc.u8 	%rs90, [%rd17+257];
	cvt.u16.u8 	%rs91, %rs90;
	st.shared.u8 	[%r162+1281], %rs91;
	ld.global.nc.u8 	%rs92, [%rd17+258];
	cvt.u16.u8 	%rs93, %rs92;
	st.shared.u8 	[%r162+1282], %rs93;
	ld.global.nc.u8 	%rs94, [%rd17+259];
	cvt.u16.u8 	%rs95, %rs94;
	st.shared.u8 	[%r162+1283], %rs95;
	ld.global.nc.u8 	%rs96, [%rd17+384];
	cvt.u16.u8 	%rs97, %rs96;
	st.shared.u8 	[%r162+1408], %rs97;
	ld.global.nc.u8 	%rs98, [%rd17+385];
	cvt.u16.u8 	%rs99, %rs98;
	st.shared.u8 	[%r162+1409], %rs99;
	ld.global.nc.u8 	%rs100, [%rd17+386];
	cvt.u16.u8 	%rs101, %rs100;
	st.shared.u8 	[%r162+1410], %rs101;
	ld.global.nc.u8 	%rs102, [%rd17+387];
	cvt.u16.u8 	%rs103, %rs102;
	st.shared.u8 	[%r162+1411], %rs103;
	bar.sync 	0;
	mad.lo.s32 	%r468, %r467, 49152, %r37;
	mov.b32 	%r470, 512;
	mov.b32 	%r469, 0;
$L__BB33_3:
	ld.param.u64 	%rd51, [fused_nn_conv2d_add_nn_relu_cast_cast_left_shift_multiply_add_right_shift_cast_c_3441552496575213188__6_kernel1_param_1];
	cvt.u64.u32 	%rd18, %r468;
	cvta.to.global.u64 	%rd19, %rd51;
	add.s64 	%rd20, %rd19, %rd18;
	mov.u32 	%r165, _ZZ111fused_nn_conv2d_add_nn_relu_cast_cast_left_shift_multiply_add_right_shift_cast_c_3441552496575213188__6_kernel1E14compute_shared;
	add.s32 	%r166, %r165, %r469;
	mov.b32 	%r167, 16;
	wmma.load.a.sync.aligned.row.m8n32k16.shared.s8 	{%r168}, [%r166], %r167;
	bar.sync 	0;
	ld.global.nc.v4.u32 	{%r169, %r170, %r171, %r172}, [%rd20];
	mov.u32 	%r173, %tid.x;
	shl.b32 	%r174, %r173, 4;
	mov.u32 	%r175, _ZZ111fused_nn_conv2d_add_nn_relu_cast_cast_left_shift_multiply_add_right_shift_cast_c_3441552496575213188__6_kernel1E18placeholder_shared;
	add.s32 	%r176, %r175, %r174;
	st.shared.v4.u32 	[%r176], {%r169, %r170, %r171, %r172};
	ld.global.nc.v4.u32 	{%r177, %r178, %r179, %r180}, [%rd20+4096];
	st.shared.v4.u32 	[%r176+512], {%r177, %r178, %r179, %r180};
	ld.global.nc.v4.u32 	{%r181, %r182, %r183, %r184}, [%rd20+8192];
	st.shared.v4.u32 	[%r176+1024], {%r181, %r182, %r183, %r184};
	ld.global.nc.v4.u32 	{%r185, %r186, %r187, %r188}, [%rd20+12288];
	st.shared.v4.u32 	[%r176+1536], {%r185, %r186, %r187, %r188};
	bar.sync 	0;
	wmma.load.b.sync.aligned.col.m8n32k16.shared.s8 	{%r189, %r190, %r191, %r192}, [%r175], %r167;
	add.s32 	%r193, %r175, 512;
	wmma.load.b.sync.aligned.col.m8n32k16.shared.s8 	{%r194, %r195, %r196, %r197}, [%r193], %r167;
	add.s32 	%r198, %r175, 1024;
	wmma.load.b.sync.aligned.col.m8n32k16.shared.s8 	{%r199, %r200, %r201, %r202}, [%r198], %r167;
	add.s32 	%r203, %r175, 1536;
	wmma.load.b.sync.aligned.col.m8n32k16.shared.s8 	{%r204, %r205, %r206, %r207}, [%r203], %r167;
	wmma.mma.sync.aligned.row.col.m8n32k16.s32.s8.s8.s32 {%r208, %r209, %r210, %r211, %r212, %r213, %r214, %r215}, {%r168}, {%r189, %r190, %r191, %r192}, {%r486, %r485, %r484, %r483, %r482, %r481, %r480, %r479};
	wmma.mma.sync.aligned.row.col.m8n32k16.s32.s8.s8.s32 {%r216, %r217, %r218, %r219, %r220, %r221, %r222, %r223}, {%r168}, {%r194, %r195, %r196, %r197}, {%r478, %r477, %r476, %r475, %r474, %r473, %r472, %r471};
	wmma.mma.sync.aligned.row.col.m8n32k16.s32.s8.s8.s32 {%r224, %r225, %r226, %r227, %r228, %r229, %r230, %r231}, {%r168}, {%r199, %r200, %r201, %r202}, {%r487, %r488, %r489, %r490, %r491, %r492, %r493, %r494};
	wmma.mma.sync.aligned.row.col.m8n32k16.s32.s8.s8.s32 {%r232, %r233, %r234, %r235, %r236, %r237, %r238, %r239}, {%r168}, {%r204, %r205, %r206, %r207}, {%r495, %r496, %r497, %r498, %r499, %r500, %r501, %r502};
	add.s32 	%r240, %r165, %r470;
	wmma.load.a.sync.aligned.row.m8n32k16.shared.s8 	{%r241}, [%r240], %r167;
	bar.sync 	0;
	ld.global.nc.v4.u32 	{%r242, %r243, %r244, %r245}, [%rd20+16384];
	st.shared.v4.u32 	[%r176], {%r242, %r243, %r244, %r245};
	ld.global.nc.v4.u32 	{%r246, %r247, %r248, %r249}, [%rd20+20480];
	st.shared.v4.u32 	[%r176+512], {%r246, %r247, %r248, %r249};
	ld.global.nc.v4.u32 	{%r250, %r251, %r252, %r253}, [%rd20+24576];
	st.shared.v4.u32 	[%r176+1024], {%r250, %r251, %r252, %r253};
	ld.global.nc.v4.u32 	{%r254, %r255, %r256, %r257}, [%rd20+28672];
	st.shared.v4.u32 	[%r176+1536], {%r254, %r255, %r256, %r257};
	bar.sync 	0;
	wmma.load.b.sync.aligned.col.m8n32k16.shared.s8 	{%r258, %r259, %r260, %r261}, [%r175], %r167;
	wmma.load.b.sync.aligned.col.m8n32k16.shared.s8 	{%r262, %r263, %r264, %r265}, [%r193], %r167;
	wmma.load.b.sync.aligned.col.m8n32k16.shared.s8 	{%r266, %r267, %r268, %r269}, [%r198], %r167;
	wmma.load.b.sync.aligned.col.m8n32k16.shared.s8 	{%r270, %r271, %r272, %r273}, [%r203], %r167;
	wmma.mma.sync.aligned.row.col.m8n32k16.s32.s8.s8.s32 {%r274, %r275, %r276, %r277, %r278, %r279, %r280, %r281}, {%r241}, {%r258, %r259, %r260, %r261}, {%r208, %r209, %r210, %r211, %r212, %r213, %r214, %r215};
	wmma.mma.sync.aligned.row.col.m8n32k16.s32.s8.s8.s32 {%r282, %r283, %r284, %r285, %r286, %r287, %r288, %r289}, {%r241}, {%r262, %r263, %r264, %r265}, {%r216, %r217, %r218, %r219, %r220, %r221, %r222, %r223};
	wmma.mma.sync.aligned.row.col.m8n32k16.s32.s8.s8.s32 {%r290, %r291, %r292, %r293, %r294, %r295, %r296, %r297}, {%r241}, {%r266, %r267, %r268, %r269}, {%r224, %r225, %r226, %r227, %r228, %r229, %r230, %r231};
	wmma.mma.sync.aligned.row.col.m8n32k16.s32.s8.s8.s32 {%r298, %r299, %r300, %r301, %r302, %r303, %r304, %r305}, {%r241}, {%r270, %r271, %r272, %r273}, {%r232, %r233, %r234, %r235, %r236, %r237, %r238, %r239};
	add.s32 	%r306, %r166, 1024;
	wmma.load.a.sync.aligned.row.m8n32k16.shared.s8 	{%r307}, [%r306], %r167;
	bar.sync 	0;
	ld.global.nc.v4.u32 	{%r308, %r309, %r310, %r311}, [%rd20+32768];
	st.shared.v4.u32 	[%r176], {%r308, %r309, %r310, %r311};
	ld.global.nc.v4.u32 	{%r312, %r313, %r314, %r315}, [%rd20+36864];
	st.shared.v4.u32 	[%r176+512], {%r312, %r313, %r314, %r315};
	ld.global.nc.v4.u32 	{%r316, %r317, %r318, %r319}, [%rd20+40960];
	st.shared.v4.u32 	[%r176+1024], {%r316, %r317, %r318, %r319};
	ld.global.nc.v4.u32 	{%r320, %r321, %r322, %r323}, [%rd20+45056];
	st.shared.v4.u32 	[%r176+1536], {%r320, %r321, %r322, %r323};
	bar.sync 	0;
	wmma.load.b.sync.aligned.col.m8n32k16.shared.s8 	{%r324, %r325, %r326, %r327}, [%r175], %r167;
	wmma.load.b.sync.aligned.col.m8n32k16.shared.s8 	{%r328, %r329, %r330, %r331}, [%r193], %r167;
	wmma.load.b.sync.aligned.col.m8n32k16.shared.s8 	{%r332, %r333, %r334, %r335}, [%r198], %r167;
	wmma.load.b.sync.aligned.col.m8n32k16.shared.s8 	{%r336, %r337, %r338, %r339}, [%r203], %r167;
	wmma.mma.sync.aligned.row.col.m8n32k16.s32.s8.s8.s32 {%r486, %r485, %r484, %r483, %r482, %r481, %r480, %r479}, {%r307}, {%r324, %r325, %r326, %r327}, {%r274, %r275, %r276, %r277, %r278, %r279, %r280, %r281};
	wmma.mma.sync.aligned.row.col.m8n32k16.s32.s8.s8.s32 {%r478, %r477, %r476, %r475, %r474, %r473, %r472, %r471}, {%r307}, {%r328, %r329, %r330, %r331}, {%r282, %r283, %r284, %r285, %r286, %r287, %r288, %r289};
	wmma.mma.sync.aligned.row.col.m8n32k16.s32.s8.s8.s32 {%r487, %r488, %r489, %r490, %r491, %r492, %r493, %r494}, {%r307}, {%r332, %r333, %r334, %r335}, {%r290, %r291, %r292, %r293, %r294, %r295, %r296, %r297};
	wmma.mma.sync.aligned.row.col.m8n32k16.s32.s8.s8.s32 {%r495, %r496, %r497, %r498, %r499, %r500, %r501, %r502}, {%r307}, {%r336, %r337, %r338, %r339}, {%r298, %r299, %r300, %r301, %r302, %r303, %r304, %r305};
	add.s32 	%r470, %r470, 128;
	add.s32 	%r469, %r469, 128;
	add.s32 	%r468, %r468, 512;
	setp.ne.s32 	%p3, %r470, 1024;
	@%p3 bra 	$L__BB33_3;
	add.s32 	%r467, %r467, 1;
	setp.ne.s32 	%p4, %r467, 3;
	@%p4 bra 	$L__BB33_2;
	mov.b32 	%r434, 1;
	mov.pred 	%p7, 0;
	@%p1 bra 	$L__BB33_1;
	ld.param.u64 	%rd53, [fused_nn_conv2d_add_nn_relu_cast_cast_left_shift_multiply_add_right_shift_cast_c_3441552496575213188__6_kernel1_param_3];
	ld.param.u64 	%rd52, [fused_nn_conv2d_add_nn_relu_cast_cast_left_shift_multiply_add_right_shift_cast_c_3441552496575213188__6_kernel1_param_2];
	mov.u32 	%r342, _ZZ111fused_nn_conv2d_add_nn_relu_cast_cast_left_shift_multiply_add_right_shift_cast_c_3441552496575213188__6_kernel1E4Conv;
	mov.b32 	%r343, 32;
	wmma.store.d.sync.aligned.row.m8n32k16.shared.s32 	[%r342], {%r486, %r485, %r484, %r483, %r482, %r481, %r480, %r479}, %r343;
	add.s32 	%r344, %r342, 1024;
	wmma.store.d.sync.aligned.row.m8n32k16.shared.s32 	[%r344], {%r478, %r477, %r476, %r475, %r474, %r473, %r472, %r471}, %r343;
	add.s32 	%r345, %r342, 2048;
	wmma.store.d.sync.aligned.row.m8n32k16.shared.s32 	[%r345], {%r487, %r488, %r489, %r490, %r491, %r492, %r493, %r494}, %r343;
	add.s32 	%r346, %r342, 3072;
	wmma.store.d.sync.aligned.row.m8n32k16.shared.s32 	[%r346], {%r495, %r496, %r497, %r498, %r499, %r500, %r501, %r502}, %r343;
	bar.sync 	0;
	mov.u32 	%r347, %ctaid.z;
	shl.b32 	%r348, %r347, 7;
	shl.b32 	%r350, %r173, 2;
	add.s32 	%r143, %r342, %r350;
	mul.wide.u32 	%rd21, %r173, 4;
	cvta.to.global.u64 	%rd22, %rd53;
	add.s64 	%rd55, %rd22, %rd21;
	add.s32 	%r351, %r173, %r348;
	cvt.u64.u32 	%rd23, %r351;
	cvta.to.global.u64 	%rd24, %rd52;
	add.s64 	%rd25, %rd23, %rd24;
	add.s64 	%rd54, %rd25, 401408;
	mov.b32 	%r503, 512;
$L__BB33_7:
	ld.global.nc.u32 	%r352, [%rd55];
	add.s32 	%r353, %r143, %r503;
	ld.shared.u32 	%r354, [%r353+-512];
	add.s32 	%r355, %r352, %r354;
	max.s32 	%r356, %r355, 0;
	cvt.u64.u32 	%rd26, %r356;
	mad.lo.s64 	%rd27, %rd26, 19864223744, 1073741824;
	shr.u64 	%rd28, %rd27, 31;
	cvt.u32.u64 	%r357, %rd28;
	min.s32 	%r358, %r357, 127;
	max.s32 	%r359, %r358, -128;
	st.global.u8 	[%rd54+-401408], %r359;
	ld.shared.u32 	%r360, [%r353+-384];
	add.s32 	%r361, %r352, %r360;
	max.s32 	%r362, %r361, 0;
	cvt.u64.u32 	%rd29, %r362;
	mad.lo.s64 	%rd30, %rd29, 19864223744, 1073741824;
	shr.u64 	%rd31, %rd30, 31;
	cvt.u32.u64 	%r363, %rd31;
	min.s32 	%r364, %r363, 127;
	max.s32 	%r365, %r364, -128;
	st.global.u8 	[%rd54+-301056], %r365;
	ld.shared.u32 	%r366, [%r353+-256];
	add.s32 	%r367, %r352, %r366;
	max.s32 	%r368, %r367, 0;
	cvt.u64.u32 	%rd32, %r368;
	mad.lo.s64 	%rd33, %rd32, 19864223744, 1073741824;
	shr.u64 	%rd34, %rd33, 31;
	cvt.u32.u64 	%r369, %rd34;
	min.s32 	%r370, %r369, 127;
	max.s32 	%r371, %r370, -128;
	st.global.u8 	[%rd54+-200704], %r371;
	ld.shared.u32 	%r372, [%r353+-128];
	add.s32 	%r373, %r352, %r372;
	max.s32 	%r374, %r373, 0;
	cvt.u64.u32 	%rd35, %r374;
	mad.lo.s64 	%rd36, %rd35, 19864223744, 1073741824;
	shr.u64 	%rd37, %rd36, 31;
	cvt.u32.u64 	%r375, %rd37;
	min.s32 	%r376, %r375, 127;
	max.s32 	%r377, %r376, -128;
	st.global.u8 	[%rd54+-100352], %r377;
	ld.shared.u32 	%r378, [%r353];
	add.s32 	%r379, %r352, %r378;
	max.s32 	%r380, %r379, 0;
	cvt.u64.u32 	%rd38, %r380;
	mad.lo.s64 	%rd39, %rd38, 19864223744, 1073741824;
	shr.u64 	%rd40, %rd39, 31;
	cvt.u32.u64 	%r381, %rd40;
	min.s32 	%r382, %r381, 127;
	max.s32 	%r383, %r382, -128;
	st.global.u8 	[%rd54], %r383;
	ld.shared.u32 	%r384, [%r353+128];
	add.s32 	%r385, %r352, %r384;
	max.s32 	%r386, %r385, 0;
	cvt.u64.u32 	%rd41, %r386;
	mad.lo.s64 	%rd42, %rd41, 19864223744, 1073741824;
	shr.u64 	%rd43, %rd42, 31;
	cvt.u32.u64 	%r387, %rd43;
	min.s32 	%r388, %r387, 127;
	max.s32 	%r389, %r388, -128;
	st.global.u8 	[%rd54+100352], %r389;
	ld.shared.u32 	%r390, [%r353+256];
	add.s32 	%r391, %r352, %r390;
	max.s32 	%r392, %r391, 0;
	cvt.u64.u32 	%rd44, %r392;
	mad.lo.s64 	%rd45, %rd44, 19864223744, 1073741824;
	shr.u64 	%rd46, %rd45, 31;
	cvt.u32.u64 	%r393, %rd46;
	min.s32 	%r394, %r393, 127;
	max.s32 	%r395, %r394, -128;
	st.global.u8 	[%rd54+200704], %r395;
	ld.shared.u32 	%r396, [%r353+384];
	add.s32 	%r397, %r352, %r396;
	max.s32 	%r398, %r397, 0;
	cvt.u64.u32 	%rd47, %r398;
	mad.lo.s64 	%rd48, %rd47, 19864223744, 1073741824;
	shr.u64 	%rd49, %rd48, 31;
	cvt.u32.u64 	%r399, %rd49;
	min.s32 	%r400, %r399, 127;
	max.s32 	%r401, %r400, -128;
	st.global.u8 	[%rd54+301056], %r401;
	add.s32 	%r503, %r503, 1024;
	add.s64 	%rd55, %rd55, 128;
	add.s64 	%rd54, %rd54, 32;
	setp.ne.s32 	%p6, %r503, 4608;
	@%p6 bra 	$L__BB33_7;
	ret;

}
	// .globl	fused_nn_conv2d_add_cast_add_clip_cast_nn_relu_kernel1
.visible .entry fused_nn_conv2d_add_cast_add_clip_cast_nn_relu_kernel1(
	.param .u64 .ptr .align 1 fused_nn_conv2d_add_cast_add_clip_cast_nn_relu_kernel1_param_0,
	.param .u64 .ptr .align 1 fused_nn_conv2d_add_cast_add_clip_cast_nn_relu_kernel1_param_1,
	.param .u64 .ptr .align 1 fused_nn_conv2d_add_cast_add_clip_cast_nn_relu_kernel1_param_2,
	.param .u64 .ptr .align 1 fused_nn_conv2d_add_cast_add_clip_cast_nn_relu_kernel1_param_3,
	.param .u64 .ptr .align 1 fused_nn_conv2d_add_cast_add_clip_cast_nn_relu_kernel1_param_4
)
{
	.reg .pred 	%p<4>;
	.reg .b16 	%rs<33>;
	.reg .b32 	%r<494>;
	.reg .b64 	%rd<35>;
	// demoted variable
	.shared .align 1 .b8 _ZZ54fused_nn_conv2d_add_cast_add_clip_cast_nn_relu_kernel1E14compute_shared[512];
	// demoted variable
	.shared .align 1 .b8 _ZZ54fused_nn_conv2d_add_cast_add_clip_cast_nn_relu_kernel1E18placeholder_shared[4096];
	// demoted variable
	.shared .align 4 .b8 _ZZ54fused_nn_conv2d_add_cast_add_clip_cast_nn_relu_kernel1E4Conv[8192];
	mov.b32 	%r427, 0;
	mov.u32 	%r212, %ctaid.z;
	shl.b32 	%r213, %r212, 12;
	mov.u32 	%r214, %tid.x;
	shl.b32 	%r215, %r214, 2;
	or.b32  	%r216, %r215, %r213;
	mov.u32 	%r209, _ZZ54fused_nn_conv2d_add_cast_add_clip_cast_nn_relu_kernel1E14compute_shared;
	add.s32 	%r218, %r209, %r215;
	mov.u32 	%r428, %r427;
	mov.u32 	%r429, %r427;
	mov.u32 	%r430, %r427;
	mov.u32 	%r431, %r427;
	mov.u32 	%r432, %r427;
	mov.u32 	%r433, %r427;
	mov.u32 	%r434, %r427;
	mov.u32 	%r435, %r427;
	mov.u32 	%r436, %r427;
	mov.u32 	%r437, %r427;
	mov.u32 	%r438, %r427;
	mov.u32 	%r439, %r427;
	mov.u32 	%r440, %r427;
	mov.u32 	%r441, %r427;
	mov.u32 	%r442, %r427;
	mov.u32 	%r443, %r427;
	mov.u32 	%r444, %r427;
	mov.u32 	%r445, %r427;
	mov.u32 	%r446, %r427;
	mov.u32 	%r447, %r427;
	mov.u32 	%r448, %r427;
	mov.u32 	%r449, %r427;
	mov.u32 	%r450, %r427;
	mov.u32 	%r451, %r427;
	mov.u32 	%r452, %r427;
	mov.u32 	%r453, %r427;
	mov.u32 	%r454, %r427;
	mov.u32 	%r455, %r427;
	mov.u32 	%r456, %r427;
	mov.u32 	%r457, %r427;
	mov.u32 	%r458, %r427;
	mov.u32 	%r459, %r427;
	mov.u32 	%r460, %r427;
	mov.u32 	%r461, %r427;
	mov.u32 	%r462, %r427;
	mov.u32 	%r463, %r427;
	mov.u32 	%r464, %r427;
	mov.u32 	%r465, %r427;
	mov.u32 	%r466, %r427;
	mov.u32 	%r467, %r427;
	mov.u32 	%r468, %r427;
	mov.u32 	%r469, %r427;
	mov.u32 	%r470, %r427;
	mov.u32 	%r471, %r427;
	mov.u32 	%r472, %r427;
	mov.u32 	%r473, %r427;
	mov.u32 	%r474, %r427;
	mov.u32 	%r475, %r427;
	mov.u32 	%r476, %r427;
	mov.u32 	%r477, %r427;
	mov.u32 	%r478, %r427;
	mov.u32 	%r479, %r427;
	mov.u32 	%r480, %r427;
	mov.u32 	%r481, %r427;
	mov.u32 	%r482, %r427;
	mov.u32 	%r483, %r427;
	mov.u32 	%r484, %r427;
	mov.u32 	%r485, %r427;
	mov.u32 	%r486, %r427;
	mov.u32 	%r487, %r427;
	mov.u32 	%r488, %r427;
	mov.u32 	%r489, %r427;
	mov.u32 	%r490, %r427;
	mov.u32 	%r424, %r427;
$L__BB34_1:
	ld.param.u64 	%rd27, [fused_nn_conv2d_add_cast_add_clip_cast_nn_relu_kernel1_param_0];
	shl.b32 	%r211, %r424, 9;
	add.s32 	%r217, %r216, %r211;
	cvt.u64.u32 	%rd15, %r217;
	cvta.to.global.u64 	%rd16, %rd27;
	add.s64 	%rd17, %rd16, %rd15;
	ld.global.nc.u8 	%rs1, [%rd17];
	cvt.u16.u8 	%rs2, %rs1;
	st.shared.u8 	[%r218], %rs2;
	ld.global.nc.u8 	%rs3, [%rd17+1];
	cvt.u16.u8 	%rs4, %rs3;
	st.shared.u8 	[%r218+1], %rs4;
	ld.global.nc.u8 	%rs5, [%rd17+2];
	cvt.u16.u8 	%rs6, %rs5;
	st.shared.u8 	[%r218+2], %rs6;
	ld.global.nc.u8 	%rs7, [%rd17+3];
	cvt.u16.u8 	%rs8, %rs7;
	st.shared.u8 	[%r218+3], %rs8;
	ld.global.nc.u8 	%rs9, [%rd17+128];
	cvt.u16.u8 	%rs10, %rs9;
	st.shared.u8 	[%r218+128], %rs10;
	ld.global.nc.u8 	%rs11, [%rd17+129];
	cvt.u16.u8 	%rs12, %rs11;
	st.shared.u8 	[%r218+129], %rs12;
	ld.global.nc.u8 	%rs13, [%rd17+130];
	cvt.u16.u8 	%rs14, %rs13;
	st.shared.u8 	[%r218+130], %rs14;
	ld.global.nc.u8 	%rs15, [%rd17+131];
	cvt.u16.u8 	%rs16, %rs15;
	st.shared.u8 	[%r218+131], %rs16;
	ld.global.nc.u8 	%rs17, [%rd17+256];
	cvt.u16.u8 	%rs18, %rs17;
	st.shared.u8 	[%r218+256], %rs18;
	ld.global.nc.u8 	%rs19, [%rd17+257];
	cvt.u16.u8 	%rs20, %rs19;
	st.shared.u8 	[%r218+257], %rs20;
	ld.global.nc.u8 	%rs21, [%rd17+258];
	cvt.u16.u8 	%rs22, %rs21;
	st.shared.u8 	[%r218+258], %rs22;
	ld.global.nc.u8 	%rs23, [%rd17+259];
	cvt.u16.u8 	%rs24, %rs23;
	st.shared.u8 	[%r218+259], %rs24;
	ld.global.nc.u8 	%rs25, [%rd17+384];
	cvt.u16.u8 	%rs26, %rs25;
	st.shared.u8 	[%r218+384], %rs26;
	ld.global.nc.u8 	%rs27, [%rd17+385];
	cvt.u16.u8 	%rs28, %rs27;
	st.shared.u8 	[%r218+385], %rs28;
	ld.global.nc.u8 	%rs29, [%rd17+386];
	cvt.u16.u8 	%rs30, %rs29;
	st.shared.u8 	[%r218+386], %rs30;
	ld.global.nc.u8 	%rs31, [%rd17+387];
	cvt.u16.u8 	%rs32, %rs31;
	st.shared.u8 	[%r218+387], %rs32;
	bar.sync 	0;
	shl.b32 	%r219, %r424, 11;
	shl.b32 	%r220, %r214, 4;
	mov.u32 	%r221, %ctaid.y;
	shl.b32 	%r222, %r221, 17;
	or.b32  	%r223, %r220, %r222;
	add.s32 	%r425, %r223, %r219;
	mov.b32 	%r491, 0;
	mov.u32 	%r426, %r209;
$L__BB34_2:
	ld.param.u64 	%rd28, [fused_nn_conv2d_add_cast_add_clip_cast_nn_relu_kernel1_param_1];
	cvt.u64.u32 	%rd18, %r425;
	cvta.to.global.u64 	%rd19, %rd28;
	add.s64 	%rd20, %rd19, %rd18;
	mov.b32 	%r224, 16;
	wmma.load.a.sync.aligned.row.m8n32k16.shared.s8 	{%r225}, [%r426], %r224;
	bar.sync 	0;
	ld.global.nc.v4.u32 	{%r226, %r227, %r228, %r229}, [%rd20];
	mov.u32 	%r134, %tid.x;
	shl.b32 	%r230, %r134, 4;
	mov.u32 	%r231, _ZZ54fused_nn_conv2d_add_cast_add_clip_cast_nn_relu_kernel1E18placeholder_shared;
	add.s32 	%r232, %r231, %r230;
	st.shared.v4.u32 	[%r232], {%r226, %r227, %r228, %r229};
	ld.global.nc.v4.u32 	{%r233, %r234, %r235, %r236}, [%rd20+16384];
	st.shared.v4.u32 	[%r232+512], {%r233, %r234, %r235, %r236};
	ld.global.nc.v4.u32 	{%r237, %r238, %r239, %r240}, [%rd20+32768];
	st.shared.v4.u32 	[%r232+1024], {%r237, %r238, %r239, %r240};
	ld.global.nc.v4.u32 	{%r241, %r242, %r243, %r244}, [%rd20+49152];
	st.shared.v4.u32 	[%r232+1536], {%r241, %r242, %r243, %r244};
	ld.global.nc.v4.u32 	{%r245, %r246, %r247, %r248}, [%rd20+65536];
	st.shared.v4.u32 	[%r232+2048], {%r245, %r246, %r247, %r248};
	ld.global.nc.v4.u32 	{%r249, %r250, %r251, %r252}, [%rd20+81920];
	st.shared.v4.u32 	[%r232+2560], {%r249, %r250, %r251, %r252};
	ld.global.nc.v4.u32 	{%r253, %r254, %r255, %r256}, [%rd20+98304];
	st.shared.v4.u32 	[%r232+3072], {%r253, %r254, %r255, %r256};
	ld.global.nc.v4.u32 	{%r257, %r258, %r259, %r260}, [%rd20+114688];
	st.shared.v4.u32 	[%r232+3584], {%r257, %r258, %r259, %r260};
	bar.sync 	0;
	wmma.load.b.sync.aligned.col.m8n32k16.shared.s8 	{%r261, %r262, %r263, %r264}, [%r231], %r224;
	add.s32 	%r265, %r231, 512;
	wmma.load.b.sync.aligned.col.m8n32k16.shared.s8 	{%r266, %r267, %r268, %r269}, [%r265], %r224;
	add.s32 	%r270, %r231, 1024;
	wmma.load.b.sync.aligned.col.m8n32k16.shared.s8 	{%r271, %r272, %r273, %r274}, [%r270], %r224;
	add.s32 	%r275, %r231, 1536;
	wmma.load.b.sync.aligned.col.m8n32k16.shared.s8 	{%r276, %r277, %r278, %r279}, [%r275], %r224;
	add.s32 	%r280, %r231, 2048;
	wmma.load.b.sync.aligned.col.m8n32k16.shared.s8 	{%r281, %r282, %r283, %r284}, [%r280], %r224;
	add.s32 	%r285, %r231, 2560;
	wmma.load.b.sync.aligned.col.m8n32k16.shared.s8 	{%r286, %r287, %r288, %r289}, [%r285], %r224;
	add.s32 	%r290, %r231, 3072;
	wmma.load.b.sync.aligned.col.m8n32k16.shared.s8 	{%r291, %r292, %r293, %r294}, [%r290], %r224;
	add.s32 	%r295, %r231, 3584;
	wmma.load.b.sync.aligned.col.m8n32k16.shared.s8 	{%r296, %r297, %r298, %r299}, [%r295], %r224;
	wmma.mma.sync.aligned.row.col.m8n32k16.s32.s8.s8.s32 {%r458, %r457, %r456, %r455, %r454, %r453, %r452, %r451}, {%r225}, {%r261, %r262, %r263, %r264}, {%r458, %r457, %r456, %r455, %r454, %r453, %r452, %r451};
	wmma.mma.sync.aligned.row.col.m8n32k16.s32.s8.s8.s32 {%r450, %r449, %r448, %r447, %r446, %r445, %r444, %r443}, {%r225}, {%r266, %r267, %r268, %r269}, {%r450, %r449, %r448, %r447, %r446, %r445, %r444, %r443};
	wmma.mma.sync.aligned.row.col.m8n32k16.s32.s8.s8.s32 {%r442, %r441, %r440, %r439, %r438, %r437, %r436, %r435}, {%r225}, {%r271, %r272, %r273, %r274}, {%r442, %r441, %r440, %r439, %r438, %r437, %r436, %r435};
	wmma.mma.sync.aligned.row.col.m8n32k16.s32.s8.s8.s32 {%r434, %r433, %r432, %r431, %r430, %r429, %r428, %r427}, {%r225}, {%r276, %r277, %r278, %r279}, {%r434, %r433, %r432, %r431, %r430, %r429, %r428, %r427};
	wmma.mma.sync.aligned.row.col.m8n32k16.s32.s8.s8.s32 {%r459, %r460, %r461, %r462, %r463, %r464, %r465, %r466}, {%r225}, {%r281, %r282, %r283, %r284}, {%r459, %r460, %r461, %r462, %r463, %r464, %r465, %r466};
	wmma.mma.sync.aligned.row.col.m8n32k16.s32.s8.s8.s32 {%r467, %r468, %r469, %r470, %r471, %r472, %r473, %r474}, {%r225}, {%r286, %r287, %r288, %r289}, {%r467, %r468, %r469, %r470, %r471, %r472, %r473, %r474};
	wmma.mma.sync.aligned.row.col.m8n32k16.s32.s8.s8.s32 {%r475, %r476, %r477, %r478, %r479, %r480, %r481, %r482}, {%r225}, {%r291, %r292, %r293, %r294}, {%r475, %r476, %r477, %r478, %r479, %r480, %r481, %r482};
	wmma.mma.sync.aligned.row.col.m8n32k16.s32.s8.s8.s32 {%r483, %r484, %r485, %r486, %r487, %r488, %r489, %r490}, {%r225}, {%r296, %r297, %r298, %r299}, {%r483, %r484, %r485, %r486, %r487, %r488, %r489, %r490};
	add.s32 	%r491, %r491, 1;
	add.s32 	%r426, %r426, 128;
	add.s32 	%r425, %r425, 512;
	setp.ne.s32 	%p1, %r491, 4;
	@%p1 bra 	$L__BB34_2;
	add.s32 	%r424, %r424, 1;
	setp.ne.s32 	%p2, %r424, 8;
	@%p2 bra 	$L__BB34_1;
	ld.param.u64 	%rd31, [fused_nn_conv2d_add_cast_add_clip_cast_nn_relu_kernel1_param_4];
	ld.param.u64 	%rd30, [fused_nn_conv2d_add_cast_add_clip_cast_nn_relu_kernel1_param_3];
	ld.param.u64 	%rd29, [fused_nn_conv2d_add_cast_add_clip_cast_nn_relu_kernel1_param_2];
	mov.u32 	%r301, _ZZ54fused_nn_conv2d_add_cast_add_clip_cast_nn_relu_kernel1E4Conv;
	mov.b32 	%r302, 32;
	wmma.store.d.sync.aligned.row.m8n32k16.shared.s32 	[%r301], {%r458, %r457, %r456, %r455, %r454, %r453, %r452, %r451}, %r302;
	add.s32 	%r303, %r301, 1024;
	wmma.store.d.sync.aligned.row.m8n32k16.shared.s32 	[%r303], {%r450, %r449, %r448, %r447, %r446, %r445, %r444, %r443}, %r302;
	add.s32 	%r304, %r301, 2048;
	wmma.store.d.sync.aligned.row.m8n32k16.shared.s32 	[%r304], {%r442, %r441, %r440, %r439, %r438, %r437, %r436, %r435}, %r302;
	add.s32 	%r305, %r301, 3072;
	wmma.store.d.sync.aligned.row.m8n32k16.shared.s32 	[%r305], {%r434, %r433, %r432, %r431, %r430, %r429, %r428, %r427}, %r302;
	add.s32 	%r306, %r301, 4096;
	wmma.store.d.sync.aligned.row.m8n32k16.shared.s32 	[%r306], {%r459, %r460, %r461, %r462, %r463, %r464, %r465, %r466}, %r302;
	add.s32 	%r307, %r301, 5120;
	wmma.store.d.sync.aligned.row.m8n32k16.shared.s32 	[%r307], {%r467, %r468, %r469, %r470, %r471, %r472, %r473, %r474}, %r302;
	add.s32 	%r308, %r301, 6144;
	wmma.store.d.sync.aligned.row.m8n32k16.shared.s32 	[%r308], {%r475, %r476, %r477, %r478, %r479, %r480, %r481, %r482}, %r302;
	add.s32 	%r309, %r301, 7168;
	wmma.store.d.sync.aligned.row.m8n32k16.shared.s32 	[%r309], {%r483, %r484, %r485, %r486, %r487, %r488, %r489, %r490}, %r302;
	bar.sync 	0;
	mov.u32 	%r310, %ctaid.y;
	shl.b32 	%r311, %r310, 8;
	add.s32 	%r312, %r311, %r134;
	mov.u32 	%r313, %ctaid.z;
	shl.b32 	%r314, %r313, 11;
	mul.wide.u32 	%rd21, %r312, 4;
	cvta.to.global.u64 	%rd22, %rd30;
	add.s64 	%rd34, %rd22, %rd21;
	or.b32  	%r315, %r134, %r314;
	add.s32 	%r316, %r315, %r311;
	mul.wide.u32 	%rd23, %r316, 4;
	add.s64 	%rd24, %rd23, 1605632;
	cvta.to.global.u64 	%rd25, %rd31;
	add.s64 	%rd33, %rd25, %rd24;
	cvta.to.global.u64 	%rd26, %rd29;
	add.s64 	%rd32, %rd26, %rd24;
	shl.b32 	%r317, %r134, 2;
	add.s32 	%r318, %r317, %r301;
	add.s32 	%r492, %r318, 512;
	mov.b32 	%r493, 512;
$L__BB34_5:
	ld.global.nc.u32 	%r319, [%rd34];
	ld.shared.u32 	%r320, [%r492+-512];
	add.s32 	%r321, %r319, %r320;
	ld.global.nc.u32 	%r322, [%rd33+-1605632];
	add.s32 	%r323, %r321, %r322;
	max.s32 	%r324, %r323, 0;
	st.global.u32 	[%rd32+-1605632], %r324;
	ld.shared.u32 	%r325, [%r492+-384];
	add.s32 	%r326, %r319, %r325;
	ld.global.nc.u32 	%r327, [%rd33+-1204224];
	add.s32 	%r328, %r326, %r327;
	max.s32 	%r329, %r328, 0;
	st.global.u32 	[%rd32+-1204224], %r329;
	ld.shared.u32 	%r330, [%r492+-256];
	add.s32 	%r331, %r319, %r330;
	ld.global.nc.u32 	%r332, [%rd33+-802816];
	add.s32 	%r333, %r331, %r332;
	max.s32 	%r334, %r333, 0;
	st.global.u32 	[%rd32+-802816], %r334;
	ld.shared.u32 	%r335, [%r492+-128];
	add.s32 	%r336, %r319, %r335;
	ld.global.nc.u32 	%r337, [%rd33+-401408];
	add.s32 	%r338, %r336, %r337;
	max.s32 	%r339, %r338, 0;
	st.global.u32 	[%rd32+-401408], %r339;
	ld.shared.u32 	%r340, [%r492];
	add.s32 	%r341, %r319, %r340;
	ld.global.nc.u32 	%r342, [%rd33];
	add.s32 	%r343, %r341, %r342;
	max.s32 	%r344, %r343, 0;
	st.global.u32 	[%rd32], %r344;
	ld.shared.u32 	%r345, [%r492+128];
	add.s32 	%r346, %r319, %r345;
	ld.global.nc.u32 	%r347, [%rd33+401408];
	add.s32 	%r348, %r346, %r347;
	max.s32 	%r349, %r348, 0;
	st.global.u32 	[%rd32+401408], %r349;
	ld.shared.u32 	%r350, [%r492+256];
	add.s32 	%r351, %r319, %r350;
	ld.global.nc.u32 	%r352, [%rd33+802816];
	add.s32 	%r353, %r351, %r352;
	max.s32 	%r354, %r353, 0;
	st.global.u32 	[%rd32+802816], %r354;
	ld.shared.u32 	%r355, [%r492+384];
	add.s32 	%r356, %r319, %r355;
	ld.global.nc.u32 	%r357, [%rd33+1204224];
	add.s32 	%r358, %r356, %r357;
	max.s32 	%r359, %r358, 0;
	st.global.u32 	[%rd32+1204224], %r359;
	add.s32 	%r493, %r493, 1024;
	add.s64 	%rd34, %rd34, 128;
	add.s64 	%rd33, %rd33, 128;
	add.s64 	%rd32, %rd32, 128;
	add.s32 	%r492, %r492, 1024;
	setp.ne.s32 	%p3, %r493, 8704;
	@%p3 bra 	$L__BB34_5;
	ret;

}
	// .globl	fused_cast_cast_left_shift_multiply_add_right_shift_cast_clip_cast_1_kernel0
.visible .entry fused_cast_cast_left_shift_multiply_add_right_shift_cast_clip_cast_1_kernel0(
	.param .u64 .ptr .align 1 fused_cast_cast_left_shift_multiply_add_right_shift_cast_clip_cast_1_kernel0_param_0,
	.param .u64 .ptr .align 1 fused_cast_cast_left_shift_multiply_add_right_shift_cast_clip_cast_1_kernel0_param_1
)
{
	.reg .pred 	%p<22>;
	.reg .b32 	%r<34>;
	.reg .b64 	%rd<30>;

	ld.param.u64 	%rd3, [fused_cast_cast_left_shift_multiply_add_right_shift_cast_clip_cast_1_kernel0_param_0];
	ld.param.u64 	%rd4, [fused_cast_cast_left_shift_multiply_add_right_shift_cast_clip_cast_1_kernel0_param_1];
	cvta.to.global.u64 	%rd5, %rd3;
	cvta.to.global.u64 	%rd6, %rd4;
	mov.u32 	%r1, %ctaid.x;
	shl.b32 	%r3, %r1, 10;
	mov.u32 	%r4, %tid.x;
	or.b32  	%r5, %r3, %r4;
	setp.gt.u32 	%p1, %r1, 1567;
	setp.gt.u32 	%p2, %r5, 1605631;
	cvt.u64.u32 	%rd7, %r5;
	mul.wide.u32 	%rd8, %r5, 4;
	add.s64 	%rd1, %rd6, %rd8;
	add.s64 	%rd2, %rd5, %rd7;
	or.pred  	%p3, %p1, %p2;
	@%p3 bra 	$L__BB35_2;
	ld.global.nc.u32 	%r6, [%rd1];
	cvt.s64.s32 	%rd9, %r6;
	mad.lo.s64 	%rd10, %rd9, 17448304640, 1073741824;
	shr.u64 	%rd11, %rd10, 31;
	cvt.u32.u64 	%r7, %rd11;
	min.s32 	%r8, %r7, 127;
	max.s32 	%r9, %r8, -128;
	st.global.u8 	[%rd2], %r9;
$L__BB35_2:
	setp.gt.u32 	%p4, %r1, 1311;
	setp.gt.u32 	%p5, %r5, 1343487;
	or.pred  	%p6, %p4, %p5;
	@%p6 bra 	$L__BB35_4;
	ld.global.nc.u32 	%r10, [%rd1+1048576];
	cvt.s64.s32 	%rd12, %r10;
	mad.lo.s64 	%rd13, %rd12, 17448304640, 1073741824;
	shr.u64 	%rd14, %rd13, 31;
	cvt.u32.u64 	%r11, %rd14;
	min.s32 	%r12, %r11, 127;
	max.s32 	%r13, %r12, -128;
	st.global.u8 	[%rd2+262144], %r13;
$L__BB35_4:
	setp.gt.u32 	%p7, %r1, 1055;
	setp.gt.u32 	%p8, %r5, 1081343;
	or.pred  	%p9, %p7, %p8;
	@%p9 bra 	$L__BB35_6;
	ld.global.nc.u32 	%r14, [%rd1+2097152];
	cvt.s64.s32 	%rd15, %r14;
	mad.lo.s64 	%rd16, %rd15, 17448304640, 1073741824;
	shr.u64 	%rd17, %rd16, 31;
	cvt.u32.u64 	%r15, %rd17;
	min.s32 	%r16, %r15, 127;
	max.s32 	%r17, %r16, -128;
	st.global.u8 	[%rd2+524288], %r17;
$L__BB35_6:
	setp.gt.u32 	%p10, %r1, 799;
	setp.gt.u32 	%p11, %r5, 819199;
	or.pred  	%p12, %p10, %p11;
	@%p12 bra 	$L__BB35_8;
	ld.global.nc.u32 	%r18, [%rd1+3145728];
	cvt.s64.s32 	%rd18, %r18;
	mad.lo.s64 	%rd19, %rd18, 17448304640, 1073741824;
	shr.u64 	%rd20, %rd19, 31;
	cvt.u32.u64 	%r19, %rd20;
	min.s32 	%r20, %r19, 127;
	max.s32 	%r21, %r20, -128;
	st.global.u8 	[%rd2+786432], %r21;
$L__BB35_8:
	setp.gt.u32 	%p13, %r1, 543;
	setp.gt.u32 	%p14, %r5, 557055;
	or.pred  	%p15, %p13, %p14;
	@%p15 bra 	$L__BB35_10;
	ld.global.nc.u32 	%r22, [%rd1+4194304];
	cvt.s64.s32 	%rd21, %r22;
	mad.lo.s64 	%rd22, %rd21, 17448304640, 1073741824;
	shr.u64 	%rd23, %rd22, 31;
	cvt.u32.u64 	%r23, %rd23;
	min.s32 	%r24, %r23, 127;
	max.s32 	%r25, %r24, -128;
	st.global.u8 	[%rd2+1048576], %r25;
$L__BB35_10:
	setp.gt.u32 	%p16, %r1, 287;
	setp.gt.u32 	%p17, %r5, 294911;
	or.pred  	%p18, %p16, %p17;
	@%p18 bra 	$L__BB35_12;
	ld.global.nc.u32 	%r26, [%rd1+5242880];
	cvt.s64.s32 	%rd24, %r26;
	mad.lo.s64 	%rd25, %rd24, 17448304640, 1073741824;
	shr.u64 	%rd26, %rd25, 31;
	cvt.u32.u64 	%r27, %rd26;
	min.s32 	%r28, %r27, 127;
	max.s32 	%r29, %r28, -128;
	st.global.u8 	[%rd2+1310720], %r29;
$L__BB35_12:
	setp.gt.u32 	%p19, %r1, 31;
	setp.gt.u32 	%p20, %r5, 32767;
	or.pred  	%p21, %p19, %p20;
	@%p21 bra 	$L__BB35_14;
	ld.global.nc.u32 	%r30, [%rd1+6291456];
	cvt.s64.s32 	%rd27, %r30;
	mad.lo.s64 	%rd28, %rd27, 17448304640, 1073741824;
	shr.u64 	%rd29, %rd28, 31;
	cvt.u32.u64 	%r31, %rd29;
	min.s32 	%r32, %r31, 127;
	max.s32 	%r33, %r32, -128;
	st.global.u8 	[%rd2+1572864], %r33;
$L__BB35_14:
	ret;

}
	// .globl	fused_nn_conv2d_add_cast_kernel0
.visible .entry fused_nn_conv2d_add_cast_kernel0(
	.param .u64 .ptr .align 1 fused_nn_conv2d_add_cast_kernel0_param_0,
	.param .u64 .ptr .align 1 fused_nn_conv2d_add_cast_kernel0_param_1,
	.param .u64 .ptr .align 1 fused_nn_conv2d_add_cast_kernel0_param_2,
	.param .u64 .ptr .align 1 fused_nn_conv2d_add_cast_kernel0_param_3
)
{
	.reg .b16 	%rs<33>;
	.reg .b32 	%r<366>;
	.reg .b64 	%rd<23>;
	// demoted variable
	.shared .align 1 .b8 _ZZ32fused_nn_conv2d_add_cast_kernel0E14compute_shared[512];
	// demoted variable
	.shared .align 1 .b8 _ZZ32fused_nn_conv2d_add_cast_kernel0E18placeholder_shared[2048];
	// demoted variable
	.shared .align 4 .b8 _ZZ32fused_nn_conv2d_add_cast_kernel0E4Conv[4096];
	ld.param.u64 	%rd1, [fused_nn_conv2d_add_cast_kernel0_param_0];
	ld.param.u64 	%rd2, [fused_nn_conv2d_add_cast_kernel0_param_1];
	ld.param.u64 	%rd3, [fused_nn_conv2d_add_cast_kernel0_param_2];
	ld.param.u64 	%rd4, [fused_nn_conv2d_add_cast_kernel0_param_3];
	cvta.to.global.u64 	%rd5, %rd1;
	cvta.to.global.u64 	%rd6, %rd2;
	cvta.to.global.u64 	%rd7, %rd3;
	cvta.to.global.u64 	%rd8, %rd4;
	mov.u32 	%r1, %tid.x;
	shl.b32 	%r2, %r1, 2;
	mov.u32 	%r3, %ctaid.z;
	shl.b32 	%r4, %r3, 6;
	shr.u32 	%r5, %r1, 2;
	and.b32  	%r6, %r2, 12;
	or.b32  	%r7, %r4, %r6;
	mad.lo.s32 	%r8, %r5, 200704, %r7;
	cvt.u64.u32 	%rd9, %r8;
	add.s64 	%rd10, %rd5, %rd9;
	ld.global.nc.u8 	%rs1, [%rd10];
	cvt.u16.u8 	%rs2, %rs1;
	mov.u32 	%r9, _ZZ32fused_nn_conv2d_add_cast_kernel0E14compute_shared;
	add.s32 	%r10, %r9, %r2;
	st.shared.u8 	[%r10], %rs2;
	or.b32  	%r11, %r8, 1;
	cvt.u64.u32 	%rd11, %r11;
	add.s64 	%rd12, %rd5, %rd11;
	ld.global.nc.u8 	%rs3, [%rd12];
	cvt.u16.u8 	%rs4, %rs3;
	st.shared.u8 	[%r10+1], %rs4;
	or.b32  	%r12, %r8, 2;
	cvt.u64.u32 	%rd13, %r12;
	add.s64 	%rd14, %rd5, %rd13;
	ld.global.nc.u8 	%rs5, [%rd14];
	cvt.u16.u8 	%rs6, %rs5;
	st.shared.u8 	[%r10+2], %rs6;
	or.b32  	%r13, %r8, 3;
	cvt.u64.u32 	%rd15, %r13;
	add.s64 	%rd16, %rd5, %rd15;
	ld.global.nc.u8 	%rs7, [%rd16];
	cvt.u16.u8 	%rs8, %rs7;
	st.shared.u8 	[%r10+3], %rs8;
	ld.global.nc.u8 	%rs9, [%rd10+16];
	cvt.u16.u8 	%rs10, %rs9;
	st.shared.u8 	[%r10+128], %rs10;
	ld.global.nc.u8 	%rs11, [%rd12+16];
	cvt.u16.u8 	%rs12, %rs11;
	st.shared.u8 	[%r10+129], %rs12;
	ld.global.nc.u8 	%rs13, [%rd14+16];
	cvt.u16.u8 	%rs14, %rs13;
	st.shared.u8 	[%r10+130], %rs14;
	ld.global.nc.u8 	%rs15, [%rd16+16];
	cvt.u16.u8 	%rs16, %rs15;
	st.shared.u8 	[%r10+131], %rs16;
	ld.global.nc.u8 	%rs17, [%rd10+32];
	cvt.u16.u8 	%rs18, %rs17;
	st.shared.u8 	[%r10+256], %rs18;
	ld.global.nc.u8 	%rs19, [%rd12+32];
	cvt.u16.u8 	%rs20, %rs19;
	st.shared.u8 	[%r10+257], %rs20;
	ld.global.nc.u8 	%rs21, [%rd14+32];
	cvt.u16.u8 	%rs22, %rs21;
	st.shared.u8 	[%r10+258], %rs22;
	ld.global.nc.u8 	%rs23, [%rd16+32];
	cvt.u16.u8 	%rs24, %rs23;
	st.shared.u8 	[%r10+259], %rs24;
	ld.global.nc.u8 	%rs25, [%rd10+48];
	cvt.u16.u8 	%rs26, %rs25;
	st.shared.u8 	[%r10+384], %rs26;
	ld.global.nc.u8 	%rs27, [%rd12+48];
	cvt.u16.u8 	%rs28, %rs27;
	st.shared.u8 	[%r10+385], %rs28;
	ld.global.nc.u8 	%rs29, [%rd14+48];
	cvt.u16.u8 	%rs30, %rs29;
	st.shared.u8 	[%r10+386], %rs30;
	ld.global.nc.u8 	%rs31, [%rd16+48];
	cvt.u16.u8 	%rs32, %rs31;
	st.shared.u8 	[%r10+387], %rs32;
	bar.sync 	0;
	shl.b32 	%r14, %r1, 4;
	mov.u32 	%r15, %ctaid.y;
	shl.b32 	%r16, %r15, 13;
	add.s32 	%r17, %r14, %r16;
	mov.b32 	%r18, 16;
	wmma.load.a.sync.aligned.row.m8n32k16.shared.s8 	{%r19}, [%r9], %r18;
	bar.sync 	0;
	mov.u32 	%r20, _ZZ32fused_nn_conv2d_add_cast_kernel0E18placeholder_shared;
	add.s32 	%r21, %r20, %r14;
	cvt.u64.u32 	%rd17, %r17;
	add.s64 	%rd18, %rd6, %rd17;
	ld.global.nc.v4.u32 	{%r22, %r23, %r24, %r25}, [%rd18];
	st.shared.v4.u32 	[%r21], {%r22, %r23, %r24, %r25};
	ld.global.nc.v4.u32 	{%r26, %r27, %r28, %r29}, [%rd18+2048];
	st.shared.v4.u32 	[%r21+512], {%r26, %r27, %r28, %r29};
	ld.global.nc.v4.u32 	{%r30, %r31, %r32, %r33}, [%rd18+4096];
	st.shared.v4.u32 	[%r21+1024], {%r30, %r31, %r32, %r33};
	ld.global.nc.v4.u32 	{%r34, %r35, %r36, %r37}, [%rd18+6144];
	st.shared.v4.u32 	[%r21+1536], {%r34, %r35, %r36, %r37};
	bar.sync 	0;
	wmma.load.b.sync.aligned.col.m8n32k16.shared.s8 	{%r38, %r39, %r40, %r41}, [%r20], %r18;
	add.s32 	%r42, %r20, 512;
	wmma.load.b.sync.aligned.col.m8n32k16.shared.s8 	{%r43, %r44, %r45, %r46}, [%r42], %r18;
	add.s32 	%r47, %r20, 1024;
	wmma.load.b.sync.aligned.col.m8n32k16.shared.s8 	{%r48, %r49, %r50, %r51}, [%r47], %r18;
	add.s32 	%r52, %r20, 1536;
	wmma.load.b.sync.aligned.col.m8n32k16.shared.s8 	{%r53, %r54, %r55, %r56}, [%r52], %r18;
	mov.b32 	%r57, 0;
	wmma.mma.sync.aligned.row.col.m8n32k16.s32.s8.s8.s32 {%r58, %r59, %r60, %r61, %r62, %r63, %r64, %r65}, {%r19}, {%r38, %r39, %r40, %r41}, {%r57, %r57, %r57, %r57, %r57, %r57, %r57, %r57};
	wmma.mma.sync.aligned.row.col.m8n32k16.s32.s8.s8.s32 {%r66, %r67, %r68, %r69, %r70, %r71, %r72, %r73}, {%r19}, {%r43, %r44, %r45, %r46}, {%r57, %r57, %r57, %r57, %r57, %r57, %r57, %r57};
	wmma.mma.sync.aligned.row.col.m8n32k16.s32.s8.s8.s32 {%r74, %r75, %r76, %r77, %r78, %r79, %r80, %r81}, {%r19}, {%r48, %r49, %r50, %r51}, {%r57, %r57, %r57, %r57, %r57, %r57, %r57, %r57};
	wmma.mma.sync.aligned.row.col.m8n32k16.s32.s8.s8.s32 {%r82, %r83, %r84, %r85, %r86, %r87, %r88, %r89}, {%r19}, {%r53, %r54, %r55, %r56}, {%r57, %r57, %r57, %r57, %r57, %r57, %r57, %r57};
	add.s32 	%r90, %r9, 128;
	wmma.load.a.sync.aligned.row.m8n32k16.shared.s8 	{%r91}, [%r90], %r18;
	bar.sync 	0;
	ld.global.nc.v4.u32 	{%r92, %r93, %r94, %r95}, [%rd18+512];
	st.shared.v4.u32 	[%r21], {%r92, %r93, %r94, %r95};
	ld.global.nc.v4.u32 	{%r96, %r97, %r98, %r99}, [%rd18+2560];
	st.shared.v4.u32 	[%r21+512], {%r96, %r97, %r98, %r99};
	ld.global.nc.v4.u32 	{%r100, %r101, %r102, %r103}, [%rd18+4608];
	st.shared.v4.u32 	[%r21+1024], {%r100, %r101, %r102, %r103};
	ld.global.nc.v4.u32 	{%r104, %r105, %r106, %r107}, [%rd18+6656];
	st.shared.v4.u32 	[%r21+1536], {%r104, %r105, %r106, %r107};
	bar.sync 	0;
	wmma.load.b.sync.aligned.col.m8n32k16.shared.s8 	{%r108, %r109, %r110, %r111}, [%r20], %r18;
	wmma.load.b.sync.aligned.col.m8n32k16.shared.s8 	{%r112, %r113, %r114, %r115}, [%r42], %r18;
	wmma.load.b.sync.aligned.col.m8n32k16.shared.s8 	{%r116, %r117, %r118, %r119}, [%r47], %r18;
	wmma.load.b.sync.aligned.col.m8n32k16.shared.s8 	{%r120, %r121, %r122, %r123}, [%r52], %r18;
	wmma.mma.sync.aligned.row.col.m8n32k16.s32.s8.s8.s32 {%r124, %r125, %r126, %r127, %r128, %r129, %r130, %r131}, {%r91}, {%r108, %r109, %r110, %r111}, {%r58, %r59, %r60, %r61, %r62, %r63, %r64, %r65};
	wmma.mma.sync.aligned.row.col.m8n32k16.s32.s8.s8.s32 {%r132, %r133, %r134, %r135, %r136, %r137, %r138, %r139}, {%r91}, {%r112, %r113, %r114, %r115}, {%r66, %r67, %r68, %r69, %r70, %r71, %r72, %r73};
	wmma.mma.sync.aligned.row.col.m8n32k16.s32.s8.s8.s32 {%r140, %r141, %r142, %r143, %r144, %r145, %r146, %r147}, {%r91}, {%r116, %r117, %r118, %r119}, {%r74, %r75, %r76, %r77, %r78, %r79, %r80, %r81};
	wmma.mma.sync.aligned.row.col.m8n32k16.s32.s8.s8.s32 {%r148, %r149, %r150, %r151, %r152, %r153, %r154, %r155}, {%r91}, {%r120, %r121, %r122, %r123}, {%r82, %r83, %r84, %r85, %r86, %r87, %r88, %r89};
	add.s32 	%r156, %r9, 256;
	wmma.load.a.sync.aligned.row.m8n32k16.shared.s8 	{%r157}, [%r156], %r18;
	bar.sync 	0;
	ld.global.nc.v4.u32 	{%r158, %r159, %r160, %r161}, [%rd18+1024];
	st.shared.v4.u32 	[%r21], {%r158, %r159, %r160, %r161};
	ld.global.nc.v4.u32 	{%r162, %r163, %r164, %r165}, [%rd18+3072];
	st.shared.v4.u32 	[%r21+512], {%r162, %r163, %r164, %r165};
	ld.global.nc.v4.u32 	{%r166, %r167, %r168, %r169}, [%rd18+5120];
	st.shared.v4.u32 	[%r21+1024], {%r166, %r167, %r168, %r169};
	ld.global.nc.v4.u32 	{%r170, %r171, %r172, %r173}, [%rd18+7168];
	st.shared.v4.u32 	[%r21+1536], {%r170, %r171, %r172, %r173};
	bar.sync 	0;
	wmma.load.b.sync.aligned.col.m8n32k16.shared.s8 	{%r174, %r175, %r176, %r177}, [%r20], %r18;
	wmma.load.b.sync.aligned.col.m8n32k16.shared.s8 	{%r178, %r179, %r180, %r181}, [%r42], %r18;
	wmma.load.b.sync.aligned.col.m8n32k16.shared.s8 	{%r182, %r183, %r184, %r185}, [%r47], %r18;
	wmma.load.b.sync.aligned.col.m8n32k16.shared.s8 	{%r186, %r187, %r188, %r189}, [%r52], %r18;
	wmma.mma.sync.aligned.row.col.m8n32k16.s32.s8.s8.s32 {%r190, %r191, %r192, %r193, %r194, %r195, %r196, %r197}, {%r157}, {%r174, %r175, %r176, %r177}, {%r124, %r125, %r126, %r127, %r128, %r129, %r130, %r131};
	wmma.mma.sync.aligned.row.col.m8n32k16.s32.s8.s8.s32 {%r198, %r199, %r200, %r201, %r202, %r203, %r204, %r205}, {%r157}, {%r178, %r179, %r180, %r181}, {%r132, %r133, %r134, %r135, %r136, %r137, %r138, %r139};
	wmma.mma.sync.aligned.row.col.m8n32k16.s32.s8.s8.s32 {%r206, %r207, %r208, %r209, %r210, %r211, %r212, %r213}, {%r157}, {%r182, %r183, %r184, %r185}, {%r140, %r141, %r142, %r143, %r144, %r145, %r146, %r147};
	wmma.mma.sync.aligned.row.col.m8n32k16.s32.s8.s8.s32 {%r214, %r215, %r216, %r217, %r218, %r219, %r220, %r221}, {%r157}, {%r186, %r187, %r188, %r189}, {%r148, %r149, %r150, %r151, %r152, %r153, %r154, %r155};
	add.s32 	%r222, %r9, 384;
	wmma.load.a.sync.aligned.row.m8n32k16.shared.s8 	{%r223}, [%r222], %r18;
	bar.sync 	0;
	ld.global.nc.v4.u32 	{%r224, %r225, %r226, %r227}, [%rd18+1536];
	st.shared.v4.u32 	[%r21], {%r224, %r225, %r226, %r227};
	ld.global.nc.v4.u32 	{%r228, %r229, %r230, %r231}, [%rd18+3584];
	st.shared.v4.u32 	[%r21+512], {%r228, %r229, %r230, %r231};
	ld.global.nc.v4.u32 	{%r232, %r233, %r234, %r235}, [%rd18+5632];
	st.shared.v4.u32 	[%r21+1024], {%r232, %r233, %r234, %r235};
	ld.global.nc.v4.u32 	{%r236, %r237, %r238, %r239}, [%rd18+7680];
	st.shared.v4.u32 	[%r21+1536], {%r236, %r237, %r238, %r239};
	bar.sync 	0;
	wmma.load.b.sync.aligned.col.m8n32k16.shared.s8 	{%r240, %r241, %r242, %r243}, [%r20], %r18;
	wmma.load.b.sync.aligned.col.m8n32k16.shared.s8 	{%r244, %r245, %r246, %r247}, [%r42], %r18;
	wmma.load.b.sync.aligned.col.m8n32k16.shared.s8 	{%r248, %r249, %r250, %r251}, [%r47], %r18;
	wmma.load.b.sync.aligned.col.m8n32k16.shared.s8 	{%r252, %r253, %r254, %r255}, [%r52], %r18;
	wmma.mma.sync.aligned.row.col.m8n32k16.s32.s8.s8.s32 {%r256, %r257, %r258, %r259, %r260, %r261, %r262, %r263}, {%r223}, {%r240, %r241, %r242, %r243}, {%r190, %r191, %r192, %r193, %r194, %r195, %r196, %r197};
	wmma.mma.sync.aligned.row.col.m8n32k16.s32.s8.s8.s32 {%r264, %r265, %r266, %r267, %r268, %r269, %r270, %r271}, {%r223}, {%r244, %r245, %r246, %r247}, {%r198, %r199, %r200, %r201, %r202, %r203, %r204, %r205};
	wmma.mma.sync.aligned.row.col.m8n32k16.s32.s8.s8.s32 {%r272, %r273, %r274, %r275, %r276, %r277, %r278, %r279}, {%r223}, {%r248, %r249, %r250, %r251}, {%r206, %r207, %r208, %r209, %r210, %r211, %r212, %r213};
	wmma.mma.sync.aligned.row.col.m8n32k16.s32.s8.s8.s32 {%r280, %r281, %r282, %r283, %r284, %r285, %r286, %r287}, {%r223}, {%r252, %r253, %r254, %r255}, {%r214, %r215, %r216, %r217, %r218, %r219, %r220, %r221};
	mov.u32 	%r288, _ZZ32fused_nn_conv2d_add_cast_kernel0E4Conv;
	mov.b32 	%r289, 32;
	wmma.store.d.sync.aligned.row.m8n32k16.shared.s32 	[%r288], {%r256, %r257, %r258, %r259, %r260, %r261, %r262, %r263}, %r289;
	add.s32 	%r290, %r288, 1024;
	wmma.store.d.sync.aligned.row.m8n32k16.shared.s32 	[%r290], {%r264, %r265, %r266, %r267, %r268, %r269, %r270, %r271}, %r289;
	add.s32 	%r291, %r288, 2048;
	wmma.store.d.sync.aligned.row.m8n32k16.shared.s32 	[%r291], {%r272, %r273, %r274, %r275, %r276, %r277, %r278, %r279}, %r289;
	add.s32 	%r292, %r288, 3072;
	wmma.store.d.sync.aligned.row.m8n32k16.shared.s32 	[%r292], {%r280, %r281, %r282, %r283, %r284, %r285, %r286, %r287}, %r289;
	bar.sync 	0;
	shl.b32 	%r293, %r15, 7;
	add.s32 	%r294, %r293, %r1;
	shl.b32 	%r295, %r3, 8;
	add.s32 	%r296, %r294, %r295;
	mul.wide.u32 	%rd19, %r294, 4;
	add.s64 	%rd20, %rd8, %rd19;
	ld.global.nc.u32 	%r297, [%rd20];
	add.s32 	%r298, %r288, %r2;
	ld.shared.u32 	%r299, [%r298];
	add.s32 	%r300, %r297, %r299;
	mul.wide.u32 	%rd21, %r296, 4;
	add.s64 	%rd22, %rd7, %rd21;
	st.global.u32 	[%rd22], %r300;
	ld.shared.u32 	%r301, [%r298+128];
	add.s32 	%r302, %r297, %r301;
	st.global.u32 	[%rd22+3211264], %r302;
	ld.shared.u32 	%r303, [%r298+256];
	add.s32 	%r304, %r297, %r303;
	st.global.u32 	[%rd22+6422528], %r304;
	ld.shared.u32 	%r305, [%r298+384];
	add.s32 	%r306, %r297, %r305;
	st.global.u32 	[%rd22+9633792], %r306;
	ld.shared.u32 	%r307, [%r298+512];
	add.s32 	%r308, %r297, %r307;
	st.global.u32 	[%rd22+12845056], %r308;
	ld.shared.u32 	%r309, [%r298+640];
	add.s32 	%r310, %r297, %r309;
	st.global.u32 	[%rd22+16056320], %r310;
	ld.shared.u32 	%r311, [%r298+768];
	add.s32 	%r312, %r297, %r311;
	st.global.u32 	[%rd22+19267584], %r312;
	ld.shared.u32 	%r313, [%r298+896];
	add.s32 	%r314, %r297, %r313;
	st.global.u32 	[%rd22+22478848], %r314;
	ld.global.nc.u32 	%r315, [%rd20+128];
	ld.shared.u32 	%r316, [%r298+1024];
	add.s32 	%r317, %r315, %r316;
	st.global.u32 	[%rd22+128], %r317;
	ld.shared.u32 	%r318, [%r298+1152];
	add.s32 	%r319, %r315, %r318;
	st.global.u32 	[%rd22+3211392], %r319;
	ld.shared.u32 	%r320, [%r298+1280];
	add.s32 	%r321, %r315, %r320;
	st.global.u32 	[%rd22+6422656], %r321;
	ld.shared.u32 	%r322, [%r298+1408];
	add.s32 	%r323, %r315, %r322;
	st.global.u32 	[%rd22+9633920], %r323;
	ld.shared.u32 	%r324, [%r298+1536];
	add.s32 	%r325, %r315, %r324;
	st.global.u32 	[%rd22+12845184], %r325;
	ld.shared.u32 	%r326, [%r298+1664];
	add.s32 	%r327, %r315, %r326;
	st.global.u32 	[%rd22+16056448], %r327;
	ld.shared.u32 	%r328, [%r298+1792];
	add.s32 	%r329, %r315, %r328;
	st.global.u32 	[%rd22+19267712], %r329;
	ld.shared.u32 	%r330, [%r298+1920];
	add.s32 	%r331, %r315, %r330;
	st.global.u32 	[%rd22+22478976], %r331;
	ld.global.nc.u32 	%r332, [%rd20+256];
	ld.shared.u32 	%r333, [%r298+2048];
	add.s32 	%r334, %r332, %r333;
	st.global.u32 	[%rd22+256], %r334;
	ld.shared.u32 	%r335, [%r298+2176];
	add.s32 	%r336, %r332, %r335;
	st.global.u32 	[%rd22+3211520], %r336;
	ld.shared.u32 	%r337, [%r298+2304];
	add.s32 	%r338, %r332, %r337;
	st.global.u32 	[%rd22+6422784], %r338;
	ld.shared.u32 	%r339, [%r298+2432];
	add.s32 	%r340, %r332, %r339;
	st.global.u32 	[%rd22+9634048], %r340;
	ld.shared.u32 	%r341, [%r298+2560];
	add.s32 	%r342, %r332, %r341;
	st.global.u32 	[%rd22+12845312], %r342;
	ld.shared.u32 	%r343, [%r298+2688];
	add.s32 	%r344, %r332, %r343;
	st.global.u32 	[%rd22+16056576], %r344;
	ld.shared.u32 	%r345, [%r298+2816];
	add.s32 	%r346, %r332, %r345;
	st.global.u32 	[%rd22+19267840], %r346;
	ld.shared.u32 	%r347, [%r298+2944];
	add.s32 	%r348, %r332, %r347;
	st.global.u32 	[%rd22+22479104], %r348;
	ld.global.nc.u32 	%r349, [%rd20+384];
	ld.shared.u32 	%r350, [%r298+3072];
	add.s32 	%r351, %r349, %r350;
	st.global.u32 	[%rd22+384], %r351;
	ld.shared.u32 	%r352, [%r298+3200];
	add.s32 	%r353, %r349, %r352;
	st.global.u32 	[%rd22+3211648], %r353;
	ld.shared.u32 	%r354, [%r298+3328];
	add.s32 	%r355, %r349, %r354;
	st.global.u32 	[%rd22+6422912], %r355;
	ld.shared.u32 	%r356, [%r298+3456];
	add.s32 	%r357, %r349, %r356;
	st.global.u32 	[%rd22+9634176], %r357;
	ld.shared.u32 	%r358, [%r298+3584];
	add.s32 	%r359, %r349, %r358;
	st.global.u32 	[%rd22+12845440], %r359;
	ld.shared.u32 	%r360, [%r298+3712];
	add.s32 	%r361, %r349, %r360;
	st.global.u32 	[%rd22+16056704], %r361;
	ld.shared.u32 	%r362, [%r298+3840];
	add.s32 	%r363, %r349, %r362;
	st.global.u32 	[%rd22+19267968], %r363;
	ld.shared.u32 	%r364, [%r298+3968];
	add.s32 	%r365, %r349, %r364;
	st.global.u32 	[%rd22+22479232], %r365;
	ret;

}
	// .globl	fused_nn_conv2d_add_nn_relu_cast_cast_left_shift_multiply_add_right_shift_cast_c_3441552496575213188__3_kernel0
.visible .entry fused_nn_conv2d_add_nn_relu_cast_cast_left_shift_multiply_add_right_shift_cast_c_3441552496575213188__3_kernel0(
	.param .u64 .ptr .align 1 fused_nn_conv2d_add_nn_relu_cast_cast_left_shift_multiply_add_right_shift_cast_c_3441552496575213188__3_kernel0_param_0,
	.param .u64 .ptr .align 1 fused_nn_conv2d_add_nn_relu_cast_cast_left_shift_multiply_add_right_shift_cast_c_3441552496575213188__3_kernel0_param_1
)
{
	.reg .b16 	%rs<5>;
	.reg .b32 	%r<14>;
	.reg .b64 	%rd<9>;

	ld.param.u64 	%rd1, [fused_nn_conv2d_add_nn_relu_cast_cast_left_shift_multiply_add_right_shift_cast_c_3441552496575213188__3_kernel0_param_0];
	ld.param.u64 	%rd2, [fused_nn_conv2d_add_nn_relu_cast_cast_left_shift_multiply_add_right_shift_cast_c_3441552496575213188__3_kernel0_param_1];
	mov.u32 	%r1, %tid.x;
	shl.b32 	%r2, %r1, 12;
	and.b32  	%r3, %r2, 458752;
	mov.u32 	%r4, %ctaid.x;
	shl.b32 	%r5, %r4, 7;
	shr.u32 	%r6, %r1, 3;
	and.b32  	%r7, %r6, 112;
	and.b32  	%r8, %r1, 15;
	or.b32  	%r9, %r8, %r5;
	or.b32  	%r10, %r9, %r7;
	add.s32 	%r11, %r10, %r3;
	shl.b32 	%r12, %r4, 10;
	or.b32  	%r13, %r12, %r1;
	cvta.to.global.u64 	%rd3, %rd2;
	cvta.to.global.u64 	%rd4, %rd1;
	cvt.u64.u32 	%rd5, %r11;
	add.s64 	%rd6, %rd3, %rd5;
	ld.global.nc.u8 	%rs1, [%rd6];
	cvt.u16.u8 	%rs2, %rs1;
	cvt.u64.u32 	%rd7, %r13;
	add.s64 	%rd8, %rd4, %rd7;
	st.global.u8 	[%rd8], %rs2;
	ld.global.nc.u8 	%rs3, [%rd6+32768];
	cvt.u16.u8 	%rs4, %rs3;
	st.global.u8 	[%rd8+262144], %rs4;
	ret;

}
	// .globl	fused_nn_conv2d_add_cast_cast_multiply_add_right_shift_cast_nn_relu_kernel2
.visible .entry fused_nn_conv2d_add_cast_cast_multiply_add_right_shift_cast_nn_relu_kernel2(
	.param .u64 .ptr .align 1 fused_nn_conv2d_add_cast_cast_multiply_add_right_shift_cast_nn_relu_kernel2_param_0,
	.param .u64 .ptr .align 1 fused_nn_conv2d_add_cast_cast_multiply_add_right_shift_cast_nn_relu_kernel2_param_1,
	.param .u64 .ptr .align 1 fused_nn_conv2d_add_cast_cast_multiply_add_right_shift_cast_nn_relu_kernel2_param_2
)
{
	.reg .pred 	%p<10>;
	.reg .b32 	%r<56>;
	.reg .b64 	%rd<38>;

	ld.param.u64 	%rd4, [fused_nn_conv2d_add_cast_cast_multiply_add_right_shift_cast_nn_relu_kernel2_param_0];
	ld.param.u64 	%rd5, [fused_nn_conv2d_add_cast_cast_multiply_add_right_shift_cast_nn_relu_kernel2_param_1];
	ld.param.u64 	%rd6, [fused_nn_conv2d_add_cast_cast_multiply_add_right_shift_cast_nn_relu_kernel2_param_2];
	cvta.to.global.u64 	%rd1, %rd4;
	cvta.to.global.u64 	%rd7, %rd6;
	cvta.to.global.u64 	%rd2, %rd5;
	mov.u32 	%r16, %ctaid.x;
	shl.b32 	%r52, %r16, 4;
	mov.u32 	%r17, %tid.x;
	shl.b32 	%r18, %r16, 10;
	shl.b32 	%r19, %r17, 4;
	and.b32  	%r20, %r19, 768;
	shr.u32 	%r21, %r17, 2;
	and.b32  	%r22, %r21, 240;
	and.b32  	%r23, %r17, 15;
	shl.b32 	%r24, %r17, 2;
	cvt.u64.u32 	%rd8, %r24;
	and.b64  	%rd9, %rd8, 252;
	add.s64 	%rd3, %rd7, %rd9;
	or.b32  	%r25, %r18, %r20;
	or.b32  	%r26, %r25, %r22;
	or.b32  	%r27, %r26, %r23;
	add.s32 	%r55, %r27, 524288;
	or.b32  	%r28, %r17, %r18;
	add.s32 	%r54, %r28, 524288;
	mov.b32 	%r53, 524288;
$L__BB38_1:
	setp.gt.u32 	%p1, %r52, 100351;
	@%p1 bra 	$L__BB38_4;
	add.s32 	%r8, %r54, -524288;
	setp.gt.u32 	%p2, %r8, 6422527;
	@%p2 bra 	$L__BB38_4;
	add.s32 	%r29, %r55, -524288;
	mul.wide.u32 	%rd10, %r29, 4;
	add.s64 	%rd11, %rd2, %rd10;
	ld.global.nc.u32 	%r30, [%rd11];
	ld.global.nc.u32 	%r31, [%rd3];
	add.s32 	%r32, %r31, %r30;
	mul.wide.s32 	%rd12, %r32, 1857283155;
	add.s64 	%rd13, %rd12, 1073741824;
	shr.u64 	%rd14, %rd13, 31;
	cvt.u32.u64 	%r33, %rd14;
	max.s32 	%r34, %r33, 0;
	mul.wide.u32 	%rd15, %r8, 4;
	add.s64 	%rd16, %rd1, %rd15;
	st.global.u32 	[%rd16], %r34;
$L__BB38_4:
	setp.eq.s32 	%p3, %r53, 6815744;
	@%p3 bra 	$L__BB38_15;
	setp.gt.u32 	%p4, %r52, 96255;
	@%p4 bra 	$L__BB38_8;
	add.s32 	%r9, %r54, -262144;
	setp.gt.u32 	%p5, %r9, 6422527;
	@%p5 bra 	$L__BB38_8;
	add.s32 	%r35, %r55, -262144;
	mul.wide.u32 	%rd17, %r35, 4;
	add.s64 	%rd18, %rd2, %rd17;
	ld.global.nc.u32 	%r36, [%rd18];
	ld.global.nc.u32 	%r37, [%rd3];
	add.s32 	%r38, %r37, %r36;
	mul.wide.s32 	%rd19, %r38, 1857283155;
	add.s64 	%rd20, %rd19, 1073741824;
	shr.u64 	%rd21, %rd20, 31;
	cvt.u32.u64 	%r39, %rd21;
	max.s32 	%r40, %r39, 0;
	mul.wide.u32 	%rd22, %r9, 4;
	add.s64 	%rd23, %rd1, %rd22;
	st.global.u32 	[%rd23], %r40;
$L__BB38_8:
	setp.gt.u32 	%p6, %r52, 92159;
	@%p6 bra 	$L__BB38_11;
	setp.gt.u32 	%p7, %r54, 6422527;
	@%p7 bra 	$L__BB38_11;
	mul.wide.u32 	%rd24, %r55, 4;
	add.s64 	%rd25, %rd2, %rd24;
	ld.global.nc.u32 	%r41, [%rd25];
	ld.global.nc.u32 	%r42, [%rd3];
	add.s32 	%r43, %r42, %r41;
	mul.wide.s32 	%rd26, %r43, 1857283155;
	add.s64 	%rd27, %rd26, 1073741824;
	shr.u64 	%rd28, %rd27, 31;
	cvt.u32.u64 	%r44, %rd28;
	max.s32 	%r45, %r44, 0;
	mul.wide.u32 	%rd29, %r54, 4;
	add.s64 	%rd30, %rd1, %rd29;
	st.global.u32 	[%rd30], %r45;
$L__BB38_11:
	setp.gt.u32 	%p8, %r52, 88063;
	@%p8 bra 	$L__BB38_14;
	add.s32 	%r10, %r54, 262144;
	setp.gt.u32 	%p9, %r10, 6422527;
	@%p9 bra 	$L__BB38_14;
	add.s32 	%r46, %r55, 262144;
	mul.wide.u32 	%rd31, %r46, 4;
	add.s64 	%rd32, %rd2, %rd31;
	ld.global.nc.u32 	%r47, [%rd32];
	ld.global.nc.u32 	%r48, [%rd3];
	add.s32 	%r49, %r48, %r47;
	mul.wide.s32 	%rd33, %r49, 1857283155;
	add.s64 	%rd34, %rd33, 1073741824;
	shr.u64 	%rd35, %rd34, 31;
	cvt.u32.u64 	%r50, %rd35;
	max.s32 	%r51, %r50, 0;
	mul.wide.u32 	%rd36, %r10, 4;
	add.s64 	%rd37, %rd1, %rd36;
	st.global.u32 	[%rd37], %r51;
$L__BB38_14:
	add.s32 	%r55, %r55, 1048576;
	add.s32 	%r54, %r54, 1048576;
	add.s32 	%r53, %r53, 1048576;
	add.s32 	%r52, %r52, 16384;
	bra.uni 	$L__BB38_1;
$L__BB38_15:
	ret;

}
	// .globl	fused_nn_conv2d_add_cast_add_clip_cast_nn_relu_2_kernel1
.visible .entry fused_nn_conv2d_add_cast_add_clip_cast_nn_relu_2_kernel1(
	.param .u64 .ptr .align 1 fused_nn_conv2d_add_cast_add_clip_cast_nn_relu_2_kernel1_param_0,
	.param .u64 .ptr .align 1 fused_nn_conv2d_add_cast_add_clip_cast_nn_relu_2_kernel1_param_1,
	.param .u64 .ptr .align 1 fused_nn_conv2d_add_cast_add_clip_cast_nn_relu_2_kernel1_param_2,
	.param .u64 .ptr .align 1 fused_nn_conv2d_add_cast_add_clip_cast_nn_relu_2_kernel1_param_3,
	.param .u64 .ptr .align 1 fused_nn_conv2d_add_cast_add_clip_cast_nn_relu_2_kernel1_param_4
)
{
	.reg .pred 	%p<6>;
	.reg .b16 	%rs<33>;
	.reg .b32 	%r<296>;
	.reg .b64 	%rd<22>;
	// demoted variable
	.shared .align 1 .b8 _ZZ56fused_nn_conv2d_add_cast_add_clip_cast_nn_relu_2_kernel1E14compute_shared[512];
	// demoted variable
	.shared .align 1 .b8 _ZZ56fused_nn_conv2d_add_cast_add_clip_cast_nn_relu_2_kernel1E18placeholder_shared[1024];
	// demoted variable
	.shared .align 4 .b8 _ZZ56fused_nn_conv2d_add_cast_add_clip_cast_nn_relu_2_kernel1E4Conv[2048];
	ld.param.u64 	%rd6, [fused_nn_conv2d_add_cast_add_clip_cast_nn_relu_2_kernel1_param_0];
	ld.param.u64 	%rd7, [fused_nn_conv2d_add_cast_add_clip_cast_nn_relu_2_kernel1_param_1];
	ld.param.u64 	%rd8, [fused_nn_conv2d_add_cast_add_clip_cast_nn_relu_2_kernel1_param_3];
	cvta.to.global.u64 	%rd1, %rd6;
	cvta.to.global.u64 	%rd2, %rd7;
	cvta.to.global.u64 	%rd9, %rd8;
	mov.u32 	%r42, %ctaid.z;
	mov.u32 	%r43, %tid.x;
	shl.b32 	%r44, %r43, 2;
	shl.b32 	%r45, %r43, 4;
	mov.u32 	%r46, %ctaid.y;
	shl.b32 	%r47, %r46, 13;
	add.s32 	%r1, %r45, %r47;
	shl.b32 	%r48, %r46, 6;
	add.s32 	%r49, %r48, %r43;
	shl.b32 	%r50, %r42, 12;
	add.s32 	%r2, %r49, %r50;
	mov.u32 	%r51, _ZZ56fused_nn_conv2d_add_cast_add_clip_cast_nn_relu_2_kernel1E14compute_shared;
	add.s32 	%r3, %r51, %r44;
	mov.u32 	%r52, _ZZ56fused_nn_conv2d_add_cast_add_clip_cast_nn_relu_2_kernel1E18placeholder_shared;
	add.s32 	%r4, %r52, %r45;
	mul.wide.u32 	%rd10, %r49, 4;
	add.s64 	%rd3, %rd9, %rd10;
	mov.b32 	%r278, 0;
$L__BB39_1:
	shl.b32 	%r54, %r278, 10;
	mov.u32 	%r55, %tid.x;
	shl.b32 	%r56, %r55, 2;
	mov.u32 	%r57, %ctaid.z;
	shl.b32 	%r58, %r57, 13;
	or.b32  	%r59, %r56, %r58;
	add.s32 	%r6, %r59, %r54;
	mov.pred 	%p5, -1;
	mov.b32 	%r279, 0;
	mov.u32 	%r280, %r279;
	mov.u32 	%r281, %r279;
	mov.u32 	%r282, %r279;
	mov.u32 	%r283, %r279;
	mov.u32 	%r284, %r279;
	mov.u32 	%r285, %r279;
	mov.u32 	%r286, %r279;
	mov.u32 	%r287, %r279;
	mov.u32 	%r288, %r279;
	mov.u32 	%r289, %r279;
	mov.u32 	%r290, %r279;
	mov.u32 	%r291, %r279;
	mov.u32 	%r292, %r279;
	mov.u32 	%r293, %r279;
	mov.u32 	%r294, %r279;
	mov.u32 	%r295, %r279;
$L__BB39_2:
	mov.pred 	%p1, %p5;
	shl.b32 	%r61, %r295, 9;
	add.s32 	%r62, %r6, %r61;
	cvt.u64.u32 	%rd11, %r62;
	add.s64 	%rd12, %rd1, %rd11;
	ld.global.nc.u8 	%rs1, [%rd12];
	cvt.u16.u8 	%rs2, %rs1;
	st.shared.u8 	[%r3], %rs2;
	ld.global.nc.u8 	%rs3, [%rd12+1];
	cvt.u16.u8 	%rs4, %rs3;
	st.shared.u8 	[%r3+1], %rs4;
	ld.global.nc.u8 	%rs5, [%rd12+2];
	cvt.u16.u8 	%rs6, %rs5;
	st.shared.u8 	[%r3+2], %rs6;
	ld.global.nc.u8 	%rs7, [%rd12+3];
	cvt.u16.u8 	%rs8, %rs7;
	st.shared.u8 	[%r3+3], %rs8;
	ld.global.nc.u8 	%rs9, [%rd12+128];
	cvt.u16.u8 	%rs10, %rs9;
	st.shared.u8 	[%r3+128], %rs10;
	ld.global.nc.u8 	%rs11, [%rd12+129];
	cvt.u16.u8 	%rs12, %rs11;
	st.shared.u8 	[%r3+129], %rs12;
	ld.global.nc.u8 	%rs13, [%rd12+130];
	cvt.u16.u8 	%rs14, %rs13;
	st.shared.u8 	[%r3+130], %rs14;
	ld.global.nc.u8 	%rs15, [%rd12+131];
	cvt.u16.u8 	%rs16, %rs15;
	st.shared.u8 	[%r3+131], %rs16;
	ld.global.nc.u8 	%rs17, [%rd12+256];
	cvt.u16.u8 	%rs18, %rs17;
	st.shared.u8 	[%r3+256], %rs18;
	ld.global.nc.u8 	%rs19, [%rd12+257];
	cvt.u16.u8 	%rs20, %rs19;
	st.shared.u8 	[%r3+257], %rs20;
	ld.global.nc.u8 	%rs21, [%rd12+258];
	cvt.u16.u8 	%rs22, %rs21;
	st.shared.u8 	[%r3+258], %rs22;
	ld.global.nc.u8 	%rs23, [%rd12+259];
	cvt.u16.u8 	%rs24, %rs23;
	st.shared.u8 	[%r3+259], %rs24;
	ld.global.nc.u8 	%rs25, [%rd12+384];
	cvt.u16.u8 	%rs26, %rs25;
	st.shared.u8 	[%r3+384], %rs26;
	ld.global.nc.u8 	%rs27, [%rd12+385];
	cvt.u16.u8 	%rs28, %rs27;
	st.shared.u8 	[%r3+385], %rs28;
	ld.global.nc.u8 	%rs29, [%rd12+386];
	cvt.u16.u8 	%rs30, %rs29;
	st.shared.u8 	[%r3+386], %rs30;
	ld.global.nc.u8 	%rs31, [%rd12+387];
	cvt.u16.u8 	%rs32, %rs31;
	st.shared.u8 	[%r3+387], %rs32;
	bar.sync 	0;
	shl.b32 	%r63, %r295, 11;
	add.s32 	%r64, %r1, %r63;
	mov.u32 	%r65, _ZZ56fused_nn_conv2d_add_cast_add_clip_cast_nn_relu_2_kernel1E14compute_shared;
	mov.b32 	%r66, 16;
	wmma.load.a.sync.aligned.row.m8n32k16.shared.s8 	{%r67}, [%r65], %r66;
	bar.sync 	0;
	cvt.u64.u32 	%rd13, %r64;
	add.s64 	%rd14, %rd2, %rd13;
	ld.global.nc.v4.u32 	{%r68, %r69, %r70, %r71}, [%rd14];
	st.shared.v4.u32 	[%r4], {%r68, %r69, %r70, %r71};
	ld.global.nc.v4.u32 	{%r72, %r73, %r74, %r75}, [%rd14+4096];
	st.shared.v4.u32 	[%r4+512], {%r72, %r73, %r74, %r75};
	bar.sync 	0;
	mov.u32 	%r76, _ZZ56fused_nn_conv2d_add_cast_add_clip_cast_nn_relu_2_kernel1E18placeholder_shared;
	wmma.load.b.sync.aligned.col.m8n32k16.shared.s8 	{%r77, %r78, %r79, %r80}, [%r76], %r66;
	add.s32 	%r81, %r76, 512;
	wmma.load.b.sync.aligned.col.m8n32k16.shared.s8 	{%r82, %r83, %r84, %r85}, [%r81], %r66;
	wmma.mma.sync.aligned.row.col.m8n32k16.s32.s8.s8.s32 {%r86, %r87, %r88, %r89, %r90, %r91, %r92, %r93}, {%r67}, {%r77, %r78, %r79, %r80}, {%r286, %r285, %r284, %r283, %r282, %r281, %r280, %r279};
	wmma.mma.sync.aligned.row.col.m8n32k16.s32.s8.s8.s32 {%r94, %r95, %r96, %r97, %r98, %r99, %r100, %r101}, {%r67}, {%r82, %r83, %r84, %r85}, {%r287, %r288, %r289, %r290, %r291, %r292, %r293, %r294};
	add.s32 	%r102, %r65, 128;
	wmma.load.a.sync.aligned.row.m8n32k16.shared.s8 	{%r103}, [%r102], %r66;
	bar.sync 	0;
	ld.global.nc.v4.u32 	{%r104, %r105, %r106, %r107}, [%rd14+512];
	st.shared.v4.u32 	[%r4], {%r104, %r105, %r106, %r107};
	ld.global.nc.v4.u32 	{%r108, %r109, %r110, %r111}, [%rd14+4608];
	st.shared.v4.u32 	[%r4+512], {%r108, %r109, %r110, %r111};
	bar.sync 	0;
	wmma.load.b.sync.aligned.col.m8n32k16.shared.s8 	{%r112, %r113, %r114, %r115}, [%r76], %r66;
	wmma.load.b.sync.aligned.col.m8n32k16.shared.s8 	{%r116, %r117, %r118, %r119}, [%r81], %r66;
	wmma.mma.sync.aligned.row.col.m8n32k16.s32.s8.s8.s32 {%r120, %r121, %r122, %r123, %r124, %r125, %r126, %r127}, {%r103}, {%r112, %r113, %r114, %r115}, {%r86, %r87, %r88, %r89, %r90, %r91, %r92, %r93};
	wmma.mma.sync.aligned.row.col.m8n32k16.s32.s8.s8.s32 {%r128, %r129, %r130, %r131, %r132, %r133, %r134, %r135}, {%r103}, {%r116, %r117, %r118, %r119}, {%r94, %r95, %r96, %r97, %r98, %r99, %r100, %r101};
	add.s32 	%r136, %r65, 256;
	wmma.load.a.sync.aligned.row.m8n32k16.shared.s8 	{%r137}, [%r136], %r66;
	bar.sync 	0;
	ld.global.nc.v4.u32 	{%r138, %r139, %r140, %r141}, [%rd14+1024];
	st.shared.v4.u32 	[%r4], {%r138, %r139, %r140, %r141};
	ld.global.nc.v4.u32 	{%r142, %r143, %r144, %r145}, [%rd14+5120];
	st.shared.v4.u32 	[%r4+512], {%r142, %r143, %r144, %r145};
	bar.sync 	0;
	wmma.load.b.sync.aligned.col.m8n32k16.shared.s8 	{%r146, %r147, %r148, %r149}, [%r76], %r66;
	wmma.load.b.sync.aligned.col.m8n32k16.shared.s8 	{%r150, %r151, %r152, %r153}, [%r81], %r66;
	wmma.mma.sync.aligned.row.col.m8n32k16.s32.s8.s8.s32 {%r154, %r155, %r156, %r157, %r158, %r159, %r160, %r161}, {%r137}, {%r146, %r147, %r148, %r149}, {%r120, %r121, %r122, %r123, %r124, %r125, %r126, %r127};
	wmma.mma.sync.aligned.row.col.m8n32k16.s32.s8.s8.s32 {%r162, %r163, %r164, %r165, %r166, %r167, %r168, %r169}, {%r137}, {%r150, %r151, %r152, %r153}, {%r128, %r129, %r130, %r131, %r132, %r133, %r134, %r135};
	add.s32 	%r170, %r65, 384;
	wmma.load.a.sync.aligned.row.m8n32k16.shared.s8 	{%r171}, [%r170], %r66;
	bar.sync 	0;
	ld.global.nc.v4.u32 	{%r172, %r173, %r174, %r175}, [%rd14+1536];
	st.shared.v4.u32 	[%r4], {%r172, %r173, %r174, %r175};
	ld.global.nc.v4.u32 	{%r176, %r177, %r178, %r179}, [%rd14+5632];
	st.shared.v4.u32 	[%r4+512], {%r176, %r177, %r178, %r179};
	bar.sync 	0;
	wmma.load.b.sync.aligned.col.m8n32k16.shared.s8 	{%r180, %r181, %r182, %r183}, [%r76], %r66;
	wmma.load.b.sync.aligned.col.m8n32k16.shared.s8 	{%r184, %r185, %r186, %r187}, [%r81], %r66;
	wmma.mma.sync.aligned.row.col.m8n32k16.s32.s8.s8.s32 {%r286, %r285, %r284, %r283, %r282, %r281, %r280, %r279}, {%r171}, {%r180, %r181, %r182, %r183}, {%r154, %r155, %r156, %r157, %r158, %r159, %r160, %r161};
	wmma.mma.sync.aligned.row.col.m8n32k16.s32.s8.s8.s32 {%r287, %r288, %r289, %r290, %r291, %r292, %r293, %r294}, {%r171}, {%r184, %r185, %r186, %r187}, {%r162, %r163, %r164, %r165, %r166, %r167, %r168, %r169};
	mov.b32 	%r295, 1;
	mov.pred 	%p5, 0;
	@%p1 bra 	$L__BB39_2;
	ld.param.u64 	%rd21, [fused_nn_conv2d_add_cast_add_clip_cast_nn_relu_2_kernel1_param_4];
	ld.param.u64 	%rd20, [fused_nn_conv2d_add_cast_add_clip_cast_nn_relu_2_kernel1_param_2];
	mov.u32 	%r188, _ZZ56fused_nn_conv2d_add_cast_add_clip_cast_nn_relu_2_kernel1E4Conv;
	mov.b32 	%r189, 32;
	wmma.store.d.sync.aligned.row.m8n32k16.shared.s32 	[%r188], {%r286, %r285, %r284, %r283, %r282, %r281, %r280, %r279}, %r189;
	add.s32 	%r190, %r188, 1024;
	wmma.store.d.sync.aligned.row.m8n32k16.shared.s32 	[%r190], {%r287, %r288, %r289, %r290, %r291, %r292, %r293, %r294}, %r189;
	bar.sync 	0;
	shl.b32 	%r191, %r278, 9;
	add.s32 	%r192, %r2, %r191;
	ld.global.nc.u32 	%r193, [%rd3];
	mov.u32 	%r194, %tid.x;
	shl.b32 	%r195, %r194, 2;
	add.s32 	%r196, %r188, %r195;
	ld.shared.u32 	%r197, [%r196];
	add.s32 	%r198, %r193, %r197;
	cvta.to.global.u64 	%rd15, %rd21;
	mul.wide.u32 	%rd16, %r192, 4;
	add.s64 	%rd17, %rd15, %rd16;
	ld.global.nc.u32 	%r199, [%rd17];
	add.s32 	%r200, %r198, %r199;
	max.s32 	%r201, %r200, 0;
	cvta.to.global.u64 	%rd18, %rd20;
	add.s64 	%rd19, %rd18, %rd16;
	st.global.u32 	[%rd19], %r201;
	ld.shared.u32 	%r202, [%r196+128];
	add.s32 	%r203, %r193, %r202;
	ld.global.nc.u32 	%r204, [%rd17+1605632];
	add.s32 	%r205, %r203, %r204;
	max.s32 	%r206, %r205, 0;
	st.global.u32 	[%rd19+1605632], %r206;
	ld.shared.u32 	%r207, [%r196+256];
	add.s32 	%r208, %r193, %r207;
	ld.global.nc.u32 	%r209, [%rd17+3211264];
	add.s32 	%r210, %r208, %r209;
	max.s32 	%r211, %r210, 0;
	st.global.u32 	[%rd19+3211264], %r211;
	ld.shared.u32 	%r212, [%r196+384];
	add.s32 	%r213, %r193, %r212;
	ld.global.nc.u32 	%r214, [%rd17+4816896];
	add.s32 	%r215, %r213, %r214;
	max.s32 	%r216, %r215, 0;
	st.global.u32 	[%rd19+4816896], %r216;
	ld.shared.u32 	%r217, [%r196+512];
	add.s32 	%r218, %r193, %r217;
	ld.global.nc.u32 	%r219, [%rd17+6422528];
	add.s32 	%r220, %r218, %r219;
	max.s32 	%r221, %r220, 0;
	st.global.u32 	[%rd19+6422528], %r221;
	ld.shared.u32 	%r222, [%r196+640];
	add.s32 	%r223, %r193, %r222;
	ld.global.nc.u32 	%r224, [%rd17+8028160];
	add.s32 	%r225, %r223, %r224;
	max.s32 	%r226, %r225, 0;
	st.global.u32 	[%rd19+8028160], %r226;
	ld.shared.u32 	%r227, [%r196+768];
	add.s32 	%r228, %r193, %r227;
	ld.global.nc.u32 	%r229, [%rd17+9633792];
	add.s32 	%r230, %r228, %r229;
	max.s32 	%r231, %r230, 0;
	st.global.u32 	[%rd19+9633792], %r231;
	ld.shared.u32 	%r232, [%r196+896];
	add.s32 	%r233, %r193, %r232;
	ld.global.nc.u32 	%r234, [%rd17+11239424];
	add.s32 	%r235, %r233, %r234;
	max.s32 	%r236, %r235, 0;
	st.global.u32 	[%rd19+11239424], %r236;
	ld.global.nc.u32 	%r237, [%rd3+128];
	ld.shared.u32 	%r238, [%r196+1024];
	add.s32 	%r239, %r237, %r238;
	ld.global.nc.u32 	%r240, [%rd17+128];
	add.s32 	%r241, %r239, %r240;
	max.s32 	%r242, %r241, 0;
	st.global.u32 	[%rd19+128], %r242;
	ld.shared.u32 	%r243, [%r196+1152];
	add.s32 	%r244, %r237, %r243;
	ld.global.nc.u32 	%r245, [%rd17+1605760];
	add.s32 	%r246, %r244, %r245;
	max.s32 	%r247, %r246, 0;
	st.global.u32 	[%rd19+1605760], %r247;
	ld.shared.u32 	%r248, [%r196+1280];
	add.s32 	%r249, %r237, %r248;
	ld.global.nc.u32 	%r250, [%rd17+3211392];
	add.s32 	%r251, %r249, %r250;
	max.s32 	%r252, %r251, 0;
	st.global.u32 	[%rd19+3211392], %r252;
	ld.shared.u32 	%r253, [%r196+1408];
	add.s32 	%r254, %r237, %r253;
	ld.global.nc.u32 	%r255, [%rd17+4817024];
	add.s32 	%r256, %r254, %r255;
	max.s32 	%r257, %r256, 0;
	st.global.u32 	[%rd19+4817024], %r257;
	ld.shared.u32 	%r258, [%r196+1536];
	add.s32 	%r259, %r237, %r258;
	ld.global.nc.u32 	%r260, [%rd17+6422656];
	add.s32 	%r261, %r259, %r260;
	max.s32 	%r262, %r261, 0;
	st.global.u32 	[%rd19+6422656], %r262;
	ld.shared.u32 	%r263, [%r196+1664];
	add.s32 	%r264, %r237, %r263;
	ld.global.nc.u32 	%r265, [%rd17+8028288];
	add.s32 	%r266, %r264, %r265;
	max.s32 	%r267, %r266, 0;
	st.global.u32 	[%rd19+8028288], %r267;
	ld.shared.u32 	%r268, [%r196+1792];
	add.s32 	%r269, %r237, %r268;
	ld.global.nc.u32 	%r270, [%rd17+9633920];
	add.s32 	%r271, %r269, %r270;
	max.s32 	%r272, %r271, 0;
	st.global.u32 	[%rd19+9633920], %r272;
	ld.shared.u32 	%r273, [%r196+1920];
	add.s32 	%r274, %r237, %r273;
	ld.global.nc.u32 	%r275, [%rd17+11239552];
	add.s32 	%r276, %r274, %r275;
	max.s32 	%r277, %r276, 0;
	st.global.u32 	[%rd19+11239552], %r277;
	add.s32 	%r278, %r278, 1;
	setp.ne.s32 	%p4, %r278, 8;
	@%p4 bra 	$L__BB39_1;
	ret;

}
	// .globl	fused_nn_conv2d_add_cast_1_kernel0
.visible .entry fused_nn_conv2d_add_cast_1_kernel0(
	.param .u64 .ptr .align 1 fused_nn_conv2d_add_cast_1_kernel0_param_0,
	.param .u64 .ptr .align 1 fused_nn_conv2d_add_cast_1_kernel0_param_1,
	.param .u64 .ptr .align 1 fused_nn_conv2d_add_cast_1_kernel0_param_2,
	.param .u64 .ptr .align 1 fused_nn_conv2d_add_cast_1_kernel0_param_3
)
{
	.reg .pred 	%p<4>;
	.reg .b16 	%rs<40>;
	.reg .b32 	%r<504>;
	.reg .b64 	%rd<45>;
	// demoted variable
	.shared .align 1 .b8 _ZZ34fused_nn_conv2d_add_cast_1_kernel0E14compute_shared[512];
	// demoted variable
	.shared .align 1 .b8 _ZZ34fused_nn_conv2d_add_cast_1_kernel0E18placeholder_shared[4096];
	// demoted variable
	.shared .align 4 .b8 _ZZ34fused_nn_conv2d_add_cast_1_kernel0E4Conv[8192];
	mov.u32 	%r208, %ctaid.z;
	cvt.u16.u32 	%rs1, %r208;
	shr.u16 	%rs2, %rs1, 2;
	mul.hi.u16 	%rs3, %rs2, 18725;
	shr.u16 	%rs4, %rs3, 1;
	mul.wide.u16 	%r209, %rs4, 28672;
	mul.lo.s16 	%rs5, %rs4, 28;
	sub.s16 	%rs6, %rs1, %rs5;
	shl.b16 	%rs7, %rs6, 9;
	cvt.u32.u16 	%r210, %rs7;
	add.s32 	%r1, %r209, %r210;
	mov.b32 	%r438, 0;
	mov.u32 	%r215, %tid.x;
	shl.b32 	%r216, %r215, 2;
	and.b32  	%r217, %r216, 12;
	shr.u32 	%r218, %r215, 2;
	mul.lo.s32 	%r219, %r218, 802816;
	or.b32  	%r220, %r217, %r219;
	mov.u32 	%r439, %r438;
	mov.u32 	%r440, %r438;
	mov.u32 	%r441, %r438;
	mov.u32 	%r442, %r438;
	mov.u32 	%r443, %r438;
	mov.u32 	%r444, %r438;
	mov.u32 	%r445, %r438;
	mov.u32 	%r446, %r438;
	mov.u32 	%r447, %r438;
	mov.u32 	%r448, %r438;
	mov.u32 	%r449, %r438;
	mov.u32 	%r450, %r438;
	mov.u32 	%r451, %r438;
	mov.u32 	%r452, %r438;
	mov.u32 	%r453, %r438;
	mov.u32 	%r454, %r438;
	mov.u32 	%r455, %r438;
	mov.u32 	%r456, %r438;
	mov.u32 	%r457, %r438;
	mov.u32 	%r458, %r438;
	mov.u32 	%r459, %r438;
	mov.u32 	%r460, %r438;
	mov.u32 	%r461, %r438;
	mov.u32 	%r462, %r438;
	mov.u32 	%r463, %r438;
	mov.u32 	%r464, %r438;
	mov.u32 	%r465, %r438;
	mov.u32 	%r466, %r438;
	mov.u32 	%r467, %r438;
	mov.u32 	%r468, %r438;
	mov.u32 	%r469, %r438;
	mov.u32 	%r470, %r438;
	mov.u32 	%r471, %r438;
	mov.u32 	%r472, %r438;
	mov.u32 	%r473, %r438;
	mov.u32 	%r474, %r438;
	mov.u32 	%r475, %r438;
	mov.u32 	%r476, %r438;
	mov.u32 	%r477, %r438;
	mov.u32 	%r478, %r438;
	mov.u32 	%r479, %r438;
	mov.u32 	%r480, %r438;
	mov.u32 	%r481, %r438;
	mov.u32 	%r482, %r438;
	mov.u32 	%r483, %r438;
	mov.u32 	%r484, %r438;
	mov.u32 	%r485, %r438;
	mov.u32 	%r486, %r438;
	mov.u32 	%r487, %r438;
	mov.u32 	%r488, %r438;
	mov.u32 	%r489, %r438;
	mov.u32 	%r490, %r438;
	mov.u32 	%r491, %r438;
	mov.u32 	%r492, %r438;
	mov.u32 	%r493, %r438;
	mov.u32 	%r494, %r438;
	mov.u32 	%r495, %r438;
	mov.u32 	%r496, %r438;
	mov.u32 	%r497, %r438;
	mov.u32 	%r498, %r438;
	mov.u32 	%r499, %r438;
	mov.u32 	%r500, %r438;
	mov.u32 	%r501, %r438;
	mov.u32 	%r435, %r438;
$L__BB40_1:
	ld.param.u64 	%rd37, [fused_nn_conv2d_add_cast_1_kernel0_param_0];
	shl.b32 	%r213, %r435, 6;
	add.s32 	%r214, %r1, %r213;
	add.s32 	%r221, %r214, %r220;
	cvt.u64.u32 	%rd17, %r221;
	cvta.to.global.u64 	%rd18, %rd37;
	add.s64 	%rd19, %rd18, %rd17;
	ld.global.nc.u8 	%rs8, [%rd19];
	cvt.u16.u8 	%rs9, %rs8;
	mov.u32 	%r437, _ZZ34fused_nn_conv2d_add_cast_1_kernel0E14compute_shared;
	add.s32 	%r222, %r437, %r216;
	st.shared.u8 	[%r222], %rs9;
	or.b32  	%r223, %r216, 1;
	and.b32  	%r224, %r223, 13;
	or.b32  	%r225, %r224, %r219;
	add.s32 	%r226, %r214, %r225;
	cvt.u64.u32 	%rd20, %r226;
	add.s64 	%rd21, %rd18, %rd20;
	ld.global.nc.u8 	%rs10, [%rd21];
	cvt.u16.u8 	%rs11, %rs10;
	st.shared.u8 	[%r222+1], %rs11;
	or.b32  	%r227, %r216, 2;
	and.b32  	%r228, %r227, 14;
	or.b32  	%r229, %r228, %r219;
	add.s32 	%r230, %r214, %r229;
	cvt.u64.u32 	%rd22, %r230;
	add.s64 	%rd23, %rd18, %rd22;
	ld.global.nc.u8 	%rs12, [%rd23];
	cvt.u16.u8 	%rs13, %rs12;
	st.shared.u8 	[%r222+2], %rs13;
	or.b32  	%r231, %r216, 3;
	and.b32  	%r232, %r231, 15;
	or.b32  	%r233, %r232, %r219;
	add.s32 	%r234, %r214, %r233;
	cvt.u64.u32 	%rd24, %r234;
	add.s64 	%rd25, %rd18, %rd24;
	ld.global.nc.u8 	%rs14, [%rd25];
	cvt.u16.u8 	%rs15, %rs14;
	st.shared.u8 	[%r222+3], %rs15;
	ld.global.nc.u8 	%rs16, [%rd19+16];
	cvt.u16.u8 	%rs17, %rs16;
	st.shared.u8 	[%r222+128], %rs17;
	ld.global.nc.u8 	%rs18, [%rd21+16];
	cvt.u16.u8 	%rs19, %rs18;
	st.shared.u8 	[%r222+129], %rs19;
	ld.global.nc.u8 	%rs20, [%rd23+16];
	cvt.u16.u8 	%rs21, %rs20;
	st.shared.u8 	[%r222+130], %rs21;
	ld.global.nc.u8 	%rs22, [%rd25+16];
	cvt.u16.u8 	%rs23, %rs22;
	st.shared.u8 	[%r222+131], %rs23;
	ld.global.nc.u8 	%rs24, [%rd19+32];
	cvt.u16.u8 	%rs25, %rs24;
	st.shared.u8 	[%r222+256], %rs25;
	ld.global.nc.u8 	%rs26, [%rd21+32];
	cvt.u16.u8 	%rs27, %rs26;
	st.shared.u8 	[%r222+257], %rs27;
	ld.global.nc.u8 	%rs28, [%rd23+32];
	cvt.u16.u8 	%rs29, %rs28;
	st.shared.u8 	[%r222+258], %rs29;
	ld.global.nc.u8 	%rs30, [%rd25+32];
	cvt.u16.u8 	%rs31, %rs30;
	st.shared.u8 	[%r222+259], %rs31;
	ld.global.nc.u8 	%rs32, [%rd19+48];
	cvt.u16.u8 	%rs33, %rs32;
	st.shared.u8 	[%r222+384], %rs33;
	ld.global.nc.u8 	%rs34, [%rd21+48];
	cvt.u16.u8 	%rs35, %rs34;
	st.shared.u8 	[%r222+385], %rs35;
	ld.global.nc.u8 	%rs36, [%rd23+48];
	cvt.u16.u8 	%rs37, %rs36;
	st.shared.u8 	[%r222+386], %rs37;
	ld.global.nc.u8 	%rs38, [%rd25+48];
	cvt.u16.u8 	%rs39, %rs38;
	st.shared.u8 	[%r222+387], %rs39;
	bar.sync 	0;
	shl.b32 	%r235, %r435, 11;
	shl.b32 	%r236, %r215, 4;
	mov.u32 	%r237, %ctaid.y;
	shl.b32 	%r238, %r237, 16;
	or.b32  	%r239, %r236, %r238;
	add.s32 	%r436, %r239, %r235;
	mov.b32 	%r502, 0;
$L__BB40_2:
	ld.param.u64 	%rd38, [fused_nn_conv2d_add_cast_1_kernel0_param_1];
	cvt.u64.u32 	%rd26, %r436;
	cvta.to.global.u64 	%rd27, %rd38;
	add.s64 	%rd28, %rd27, %rd26;
	mov.b32 	%r240, 16;
	wmma.load.a.sync.aligned.row.m8n32k16.shared.s8 	{%r241}, [%r437], %r240;
	bar.sync 	0;
	ld.global.nc.v4.u32 	{%r242, %r243, %r244, %r245}, [%rd28];
	mov.u32 	%r135, %tid.x;
	shl.b32 	%r246, %r135, 4;
	mov.u32 	%r247, _ZZ34fused_nn_conv2d_add_cast_1_kernel0E18placeholder_shared;
	add.s32 	%r248, %r247, %r246;
	st.shared.v4.u32 	[%r248], {%r242, %r243, %r244, %r245};
	ld.global.nc.v4.u32 	{%r249, %r250, %r251, %r252}, [%rd28+8192];
	st.shared.v4.u32 	[%r248+512], {%r249, %r250, %r251, %r252};
	ld.global.nc.v4.u32 	{%r253, %r254, %r255, %r256}, [%rd28+16384];
	st.shared.v4.u32 	[%r248+1024], {%r253, %r254, %r255, %r256};
	ld.global.nc.v4.u32 	{%r257, %r258, %r259, %r260}, [%rd28+24576];
	st.shared.v4.u32 	[%r248+1536], {%r257, %r258, %r259, %r260};
	ld.global.nc.v4.u32 	{%r261, %r262, %r263, %r264}, [%rd28+32768];
	st.shared.v4.u32 	[%r248+2048], {%r261, %r262, %r263, %r264};
	ld.global.nc.v4.u32 	{%r265, %r266, %r267, %r268}, [%rd28+40960];
	st.shared.v4.u32 	[%r248+2560], {%r265, %r266, %r267, %r268};
	ld.global.nc.v4.u32 	{%r269, %r270, %r271, %r272}, [%rd28+49152];
	st.shared.v4.u32 	[%r248+3072], {%r269, %r270, %r271, %r272};
	ld.global.nc.v4.u32 	{%r273, %r274, %r275, %r276}, [%rd28+57344];
	st.shared.v4.u32 	[%r248+3584], {%r273, %r274, %r275, %r276};
	bar.sync 	0;
	wmma.load.b.sync.aligned.col.m8n32k16.shared.s8 	{%r277, %r278, %r279, %r280}, [%r247], %r240;
	add.s32 	%r281, %r247, 512;
	wmma.load.b.sync.aligned.col.m8n32k16.shared.s8 	{%r282, %r283, %r284, %r285}, [%r281], %r240;
	add.s32 	%r286, %r247, 1024;
	wmma.load.b.sync.aligned.col.m8n32k16.shared.s8 	{%r287, %r288, %r289, %r290}, [%r286], %r240;
	add.s32 	%r291, %r247, 1536;
	wmma.load.b.sync.aligned.col.m8n32k16.shared.s8 	{%r292, %r293, %r294, %r295}, [%r291], %r240;
	add.s32 	%r296, %r247, 2048;
	wmma.load.b.sync.aligned.col.m8n32k16.shared.s8 	{%r297, %r298, %r299, %r300}, [%r296], %r240;
	add.s32 	%r301, %r247, 2560;
	wmma.load.b.sync.aligned.col.m8n32k16.shared.s8 	{%r302, %r303, %r304, %r305}, [%r301], %r240;
	add.s32 	%r306, %r247, 3072;
	wmma.load.b.sync.aligned.col.m8n32k16.shared.s8 	{%r307, %r308, %r309, %r310}, [%r306], %r240;
	add.s32 	%r311, %r247, 3584;
	wmma.load.b.sync.aligned.col.m8n32k16.shared.s8 	{%r312, %r313, %r314, %r315}, [%r311], %r240;
	wmma.mma.sync.aligned.row.col.m8n32k16.s32.s8.s8.s32 {%r469, %r468, %r467, %r466, %r465, %r464, %r463, %r462}, {%r241}, {%r277, %r278, %r279, %r280}, {%r469, %r468, %r467, %r466, %r465, %r464, %r463, %r462};
	wmma.mma.sync.aligned.row.col.m8n32k16.s32.s8.s8.s32 {%r461, %r460, %r459, %r458, %r457, %r456, %r455, %r454}, {%r241}, {%r282, %r283, %r284, %r285}, {%r461, %r460, %r459, %r458, %r457, %r456, %r455, %r454};
	wmma.mma.sync.aligned.row.col.m8n32k16.s32.s8.s8.s32 {%r453, %r452, %r451, %r450, %r449, %r448, %r447, %r446}, {%r241}, {%r287, %r288, %r289, %r290}, {%r453, %r452, %r451, %r450, %r449, %r448, %r447, %r446};
	wmma.mma.sync.aligned.row.col.m8n32k16.s32.s8.s8.s32 {%r445, %r444, %r443, %r442, %r441, %r440, %r439, %r438}, {%r241}, {%r292, %r293, %r294, %r295}, {%r445, %r444, %r443, %r442, %r441, %r440, %r439, %r438};
	wmma.mma.sync.aligned.row.col.m8n32k16.s32.s8.s8.s32 {%r470, %r471, %r472, %r473, %r474, %r475, %r476, %r477}, {%r241}, {%r297, %r298, %r299, %r300}, {%r470, %r471, %r472, %r473, %r474, %r475, %r476, %r477};
	wmma.mma.sync.aligned.row.col.m8n32k16.s32.s8.s8.s32 {%r478, %r479, %r480, %r481, %r482, %r483, %r484, %r485}, {%r241}, {%r302, %r303, %r304, %r305}, {%r478, %r479, %r480, %r481, %r482, %r483, %r484, %r485};
	wmma.mma.sync.aligned.row.col.m8n32k16.s32.s8.s8.s32 {%r486, %r487, %r488, %r489, %r490, %r491, %r492, %r493}, {%r241}, {%r307, %r308, %r309, %r310}, {%r486, %r487, %r488, %r489, %r490, %r491, %r492, %r493};
	wmma.mma.sync.aligned.row.col.m8n32k16.s32.s8.s8.s32 {%r494, %r495, %r496, %r497, %r498, %r499, %r500, %r501}, {%r241}, {%r312, %r313, %r314, %r315}, {%r494, %r495, %r496, %r497, %r498, %r499, %r500, %r501};
	add.s32 	%r502, %r502, 1;
	add.s32 	%r437, %r437, 128;
	add.s32 	%r436, %r436, 512;
	setp.ne.s32 	%p1, %r502, 4;
	@%p1 bra 	$L__BB40_2;
	add.s32 	%r435, %r435, 1;
	setp.ne.s32 	%p2, %r435, 4;
	@%p2 bra 	$L__BB40_1;
	ld.param.u64 	%rd40, [fused_nn_conv2d_add_cast_1_kernel0_param_3];
	ld.param.u64 	%rd39, [fused_nn_conv2d_add_cast_1_kernel0_param_2];
	cvta.to.global.u64 	%rd29, %rd39;
	cvta.to.global.u64 	%rd30, %rd40;
	mov.u32 	%r317, _ZZ34fused_nn_conv2d_add_cast_1_kernel0E4Conv;
	mov.b32 	%r318, 32;
	wmma.store.d.sync.aligned.row.m8n32k16.shared.s32 	[%r317], {%r469, %r468, %r467, %r466, %r465, %r464, %r463, %r462}, %r318;
	add.s32 	%r319, %r317, 1024;
	wmma.store.d.sync.aligned.row.m8n32k16.shared.s32 	[%r319], {%r461, %r460, %r459, %r458, %r457, %r456, %r455, %r454}, %r318;
	add.s32 	%r320, %r317, 2048;
	wmma.store.d.sync.aligned.row.m8n32k16.shared.s32 	[%r320], {%r453, %r452, %r451, %r450, %r449, %r448, %r447, %r446}, %r318;
	add.s32 	%r321, %r317, 3072;
	wmma.store.d.sync.aligned.row.m8n32k16.shared.s32 	[%r321], {%r445, %r444, %r443, %r442, %r441, %r440, %r439, %r438}, %r318;
	add.s32 	%r322, %r317, 4096;
	wmma.store.d.sync.aligned.row.m8n32k16.shared.s32 	[%r322], {%r470, %r471, %r472, %r473, %r474, %r475, %r476, %r477}, %r318;
	add.s32 	%r323, %r317, 5120;
	wmma.store.d.sync.aligned.row.m8n32k16.shared.s32 	[%r323], {%r478, %r479, %r480, %r481, %r482, %r483, %r484, %r485}, %r318;
	add.s32 	%r324, %r317, 6144;
	wmma.store.d.sync.aligned.row.m8n32k16.shared.s32 	[%r324], {%r486, %r487, %r488, %r489, %r490, %r491, %r492, %r493}, %r318;
	add.s32 	%r325, %r317, 7168;
	wmma.store.d.sync.aligned.row.m8n32k16.shared.s32 	[%r325], {%r494, %r495, %r496, %r497, %r498, %r499, %r500, %r501}, %r318;
	bar.sync 	0;
	mov.u32 	%r326, %ctaid.y;
	shl.b32 	%r327, %r326, 8;
	add.s32 	%r328, %r327, %r135;
	mov.u32 	%r329, %ctaid.z;
	shl.b32 	%r330, %r329, 9;
	mul.wide.u32 	%rd31, %r328, 4;
	add.s64 	%rd44, %rd30, %rd31;
	add.s32 	%r331, %r328, 32;
	mul.wide.u32 	%rd32, %r331, 4;
	add.s64 	%rd43, %rd30, %rd32;
	add.s32 	%r332, %r135, %r330;
	add.s32 	%r333, %r332, %r327;
	add.s32 	%r334, %r333, 32;
	mul.wide.u32 	%rd33, %r334, 4;
	add.s64 	%rd34, %rd33, %rd29;
	add.s64 	%rd42, %rd34, 6422528;
	mul.wide.u32 	%rd35, %r333, 4;
	add.s64 	%rd36, %rd35, %rd29;
	add.s64 	%rd41, %rd36, 6422528;
	shl.b32 	%r335, %r135, 2;
	add.s32 	%r204, %r317, %r335;
	mov.b32 	%r503, 1024;
$L__BB40_5:
	ld.global.nc.u32 	%r336, [%rd44];
	add.s32 	%r337, %r204, %r503;
	ld.shared.u32 	%r338, [%r337+-1024];
	add.s32 	%r339, %r336, %r338;
	st.global.u32 	[%rd41+-6422528], %r339;
	ld.shared.u32 	%r340, [%r337+-896];
	add.s32 	%r341, %r336, %r340;
	st.global.u32 	[%rd41+-4816896], %r341;
	ld.shared.u32 	%r342, [%r337+-768];
	add.s32 	%r343, %r336, %r342;
	st.global.u32 	[%rd41+-3211264], %r343;
	ld.shared.u32 	%r344, [%r337+-640];
	add.s32 	%r345, %r336, %r344;
	st.global.u32 	[%rd41+-1605632], %r345;
	ld.shared.u32 	%r346, [%r337+-512];
	add.s32 	%r347, %r336, %r346;
	st.global.u32 	[%rd41], %r347;
	ld.shared.u32 	%r348, [%r337+-384];
	add.s32 	%r349, %r336, %r348;
	st.global.u32 	[%rd41+1605632], %r349;
	ld.shared.u32 	%r350, [%r337+-256];
	add.s32 	%r351, %r336, %r350;
	st.global.u32 	[%rd41+3211264], %r351;
	ld.shared.u32 	%r352, [%r337+-128];
	add.s32 	%r353, %r336, %r352;
	st.global.u32 	[%rd41+4816896], %r353;
	ld.global.nc.u32 	%r354, [%rd43];
	ld.shared.u32 	%r355, [%r337];
	add.s32 	%r356, %r354, %r355;
	st.global.u32 	[%rd42+-6422528], %r356;
	ld.shared.u32 	%r357, [%r337+128];
	add.s32 	%r358, %r354, %r357;
	st.global.u32 	[%rd42+-4816896], %r358;
	ld.shared.u32 	%r359, [%r337+256];
	add.s32 	%r360, %r354, %r359;
	st.global.u32 	[%rd42+-3211264], %r360;
	ld.shared.u32 	%r361, [%r337+384];
	add.s32 	%r362, %r354, %r361;
	st.global.u32 	[%rd42+-1605632], %r362;
	ld.shared.u32 	%r363, [%r337+512];
	add.s32 	%r364, %r354, %r363;
	st.global.u32 	[%rd42], %r364;
	ld.shared.u32 	%r365, [%r337+640];
	add.s32 	%r366, %r354, %r365;
	st.global.u32 	[%rd42+1605632], %r366;
	ld.shared.u32 	%r367, [%r337+768];
	add.s32 	%r368, %r354, %r367;
	st.global.u32 	[%rd42+3211264], %r368;
	ld.shared.u32 	%r369, [%r337+896];
	add.s32 	%r370, %r354, %r369;
	st.global.u32 	[%rd42+4816896], %r370;
	add.s32 	%r503, %r503, 2048;
	add.s64 	%rd44, %rd44, 256;
	add.s64 	%rd43, %rd43, 256;
	add.s64 	%rd42, %rd42, 256;
	add.s64 	%rd41, %rd41, 256;
	setp.ne.s32 	%p3, %r503, 9216;
	@%p3 bra 	$L__BB40_5;
	ret;

}
	// .globl	fused_nn_conv2d_add_cast_cast_multiply_add_right_shift_cast_nn_relu_kernel1
.visible .entry fused_nn_conv2d_add_cast_cast_multiply_add_right_shift_cast_nn_relu_kernel1(
	.param .u64 .ptr .align 1 fused_nn_conv2d_add_cast_cast_multiply_add_right_shift_cast_nn_relu_kernel1_param_0,
	.param .u64 .ptr .align 1 fused_nn_conv2d_add_cast_cast_multiply_add_right_shift_cast_nn_relu_kernel1_param_1,
	.param .u64 .ptr .align 1 fused_nn_conv2d_add_cast_cast_multiply_add_right_shift_cast_nn_relu_kernel1_param_2
)
{
	.reg .pred 	%p<10>;
	.reg .b16 	%rs<149>;
	.reg .b32 	%r<438>;
	.reg .b64 	%rd<29>;
	// demoted variable
	.shared .align 1 .b8 _ZZ75fused_nn_conv2d_add_cast_cast_multiply_add_right_shift_cast_nn_relu_kernel1E23data_im2col_pack_shared[10240];
	// demoted variable
	.shared .align 1 .b8 _ZZ75fused_nn_conv2d_add_cast_cast_multiply_add_right_shift_cast_nn_relu_kernel1E25kernel_im2col_pack_shared[10240];
	ld.param.u64 	%rd4, [fused_nn_conv2d_add_cast_cast_multiply_add_right_shift_cast_nn_relu_kernel1_param_0];
	ld.param.u64 	%rd3, [fused_nn_conv2d_add_cast_cast_multiply_add_right_shift_cast_nn_relu_kernel1_param_2];
	cvta.to.global.u64 	%rd1, %rd4;
	mov.u32 	%r1, %tid.z;
	mul.lo.s32 	%r39, %r1, 80;
	mov.u32 	%r40, %tid.x;
	shl.b32 	%r41, %r40, 3;
	mov.u32 	%r2, %ctaid.x;
	shl.b32 	%r42, %r2, 6;
	mov.u32 	%r3, %tid.y;
	shl.b32 	%r43, %r3, 4;
	add.s32 	%r44, %r42, %r43;
	mul.lo.s32 	%r4, %r3, 2560;
	mad.lo.s32 	%r45, %r1, 1280, %r4;
	add.s32 	%r5, %r45, %r41;
	and.b32  	%r46, %r41, 8;
	shr.u32 	%r47, %r40, 1;
	add.s32 	%r48, %r44, %r47;
	mul.hi.u32 	%r49, %r48, 1402438301;
	shr.u32 	%r50, %r49, 12;
	mul.lo.s32 	%r6, %r50, 158700;
	mul.lo.s32 	%r51, %r50, 12544;
	sub.s32 	%r52, %r48, %r51;
	cvt.u16.u32 	%rs17, %r52;
	mul.hi.u16 	%rs18, %rs17, 18725;
	shr.u16 	%rs19, %rs18, 5;
	cvt.u32.u16 	%r7, %rs19;
	mul.hi.u32 	%r53, %r48, -1840700269;
	shr.u32 	%r54, %r53, 6;
	mul.lo.s32 	%r55, %r54, 112;
	sub.s32 	%r56, %r48, %r55;
	mul.lo.s32 	%r8, %r56, 6;
	shr.u32 	%r57, %r41, 4;
	add.s32 	%r58, %r44, %r57;
	mul.hi.u32 	%r59, %r58, 1402438301;
	shr.u32 	%r60, %r59, 12;
	mul.lo.s32 	%r9, %r60, 158700;
	mul.lo.s32 	%r61, %r60, 12544;
	sub.s32 	%r62, %r58, %r61;
	cvt.u16.u32 	%rs20, %r62;
	mul.hi.u16 	%rs21, %rs20, 18725;
	shr.u16 	%rs22, %rs21, 5;
	cvt.u32.u16 	%r10, %rs22;
	mul.hi.u32 	%r63, %r58, -1840700269;
	shr.u32 	%r64, %r63, 6;
	mul.lo.s32 	%r65, %r64, 112;
	sub.s32 	%r66, %r58, %r65;
	mul.lo.s32 	%r11, %r66, 6;
	or.b32  	%r436, %r39, %r46;
	mov.u32 	%r67, _ZZ75fused_nn_conv2d_add_cast_cast_multiply_add_right_shift_cast_nn_relu_kernel1E23data_im2col_pack_shared;
	add.s32 	%r68, %r5, %r67;
	add.s32 	%r435, %r68, 3;
	mov.b32 	%r437, 0;
	prmt.b32 	%r73, %r74, %r75, 0x3340U;
	prmt.b32 	%r85, %r86, %r87, 0x3340U;
	prmt.b32 	%r97, %r98, %r99, 0x3340U;
	prmt.b32 	%r109, %r110, %r111, 0x3340U;
	prmt.b32 	%r121, %r122, %r123, 0x3340U;
	prmt.b32 	%r133, %r134, %r135, 0x3340U;
	prmt.b32 	%r145, %r146, %r147, 0x3340U;
	prmt.b32 	%r157, %r158, %r159, 0x3340U;
$L__BB41_1:
	setp.gt.u32 	%p1, %r436, 146;
	mov.b16 	%rs141, 0;
	@%p1 bra 	$L__BB41_3;
	cvt.u16.u32 	%rs24, %r436;
	mul.lo.s16 	%rs25, %rs24, 135;
	shr.u16 	%rs26, %rs25, 8;
	sub.s16 	%rs27, %rs24, %rs26;
	and.b16  	%rs28, %rs27, 254;
	shr.u16 	%rs29, %rs28, 1;
	add.s16 	%rs30, %rs29, %rs26;
	and.b16  	%rs31, %rs30, 240;
	shr.u16 	%rs32, %rs31, 4;
	mul.lo.s16 	%rs33, %rs32, 21;
	sub.s16 	%rs34, %rs24, %rs33;
	cvt.u32.u16 	%r69, %rs34;
	and.b32  	%r70, %r69, 255;
	cvt.u32.u16 	%r71, %rs32;
	prmt.b32 	%r72, %r71, %r7, 0x3340U;
	prmt.b32 	%r76, %r72, %r73, 0x5410U;
	mov.b32 	%r77, 90440370;
	dp2a.lo.u32.u32 	%r78, %r77, %r76, %r70;
	add.s32 	%r79, %r78, %r6;
	add.s32 	%r80, %r79, %r8;
	cvt.u64.u32 	%rd5, %r80;
	add.s64 	%rd6, %rd1, %rd5;
	ld.global.nc.u8 	%rs35, [%rd6];
	cvt.u16.u8 	%rs141, %rs35;
$L__BB41_3:
	st.shared.u8 	[%r435+-3], %rs141;
	setp.gt.u32 	%p2, %r436, 145;
	mov.b16 	%rs142, 0;
	@%p2 bra 	$L__BB41_5;
	cvt.u16.u32 	%rs37, %r436;
	add.s16 	%rs38, %rs37, 1;
	and.b16  	%rs39, %rs38, 255;
	mul.lo.s16 	%rs40, %rs39, 135;
	shr.u16 	%rs41, %rs40, 8;
	sub.s16 	%rs42, %rs38, %rs41;
	and.b16  	%rs43, %rs42, 254;
	shr.u16 	%rs44, %rs43, 1;
	add.s16 	%rs45, %rs44, %rs41;
	and.b16  	%rs46, %rs45, 240;
	shr.u16 	%rs47, %rs46, 4;
	mul.lo.s16 	%rs48, %rs47, 21;
	sub.s16 	%rs49, %rs38, %rs48;
	cvt.u32.u16 	%r81, %rs49;
	and.b32  	%r82, %r81, 255;
	cvt.u32.u16 	%r83, %rs47;
	prmt.b32 	%r84, %r83, %r10, 0x3340U;
	prmt.b32 	%r88, %r84, %r85, 0x5410U;
	mov.b32 	%r89, 90440370;
	dp2a.lo.u32.u32 	%r90, %r89, %r88, %r82;
	add.s32 	%r91, %r90, %r9;
	add.s32 	%r92, %r91, %r11;
	cvt.u64.u32 	%rd7, %r92;
	add.s64 	%rd8, %rd1, %rd7;
	ld.global.nc.u8 	%rs50, [%rd8];
	cvt.u16.u8 	%rs142, %rs50;
$L__BB41_5:
	st.shared.u8 	[%r435+-2], %rs142;
	setp.gt.u32 	%p3, %r436, 144;
	mov.b16 	%rs143, 0;
	@%p3 bra 	$L__BB41_7;
	cvt.u16.u32 	%rs52, %r436;
	add.s16 	%rs53, %rs52, 2;
	and.b16  	%rs54, %rs53, 255;
	mul.lo.s16 	%rs55, %rs54, 135;
	shr.u16 	%rs56, %rs55, 8;
	sub.s16 	%rs57, %rs53, %rs56;
	and.b16  	%rs58, %rs57, 254;
	shr.u16 	%rs59, %rs58, 1;
	add.s16 	%rs60, %rs59, %rs56;
	and.b16  	%rs61, %rs60, 240;
	shr.u16 	%rs62, %rs61, 4;
	mul.lo.s16 	%rs63, %rs62, 21;
	sub.s16 	%rs64, %rs53, %rs63;
	cvt.u32.u16 	%r93, %rs64;
	and.b32  	%r94, %r93, 255;
	cvt.u32.u16 	%r95, %rs62;
	prmt.b32 	%r96, %r95, %r10, 0x3340U;
	prmt.b32 	%r100, %r96, %r97, 0x5410U;
	mov.b32 	%r101, 90440370;
	dp2a.lo.u32.u32 	%r102, %r101, %r100, %r94;
	add.s32 	%r103, %r102, %r9;
	add.s32 	%r104, %r103, %r11;
	cvt.u64.u32 	%rd9, %r104;
	add.s64 	%rd10, %rd1, %rd9;
	ld.global.nc.u8 	%rs65, [%rd10];
	cvt.u16.u8 	%rs143, %rs65;
$L__BB41_7:
	st.shared.u8 	[%r435+-1], %rs143;
	setp.gt.u32 	%p4, %r436, 143;
	mov.b16 	%rs144, 0;
	@%p4 bra 	$L__BB41_9;
	cvt.u16.u32 	%rs67, %r436;
	add.s16 	%rs68, %rs67, 3;
	and.b16  	%rs69, %rs68, 255;
	mul.lo.s16 	%rs70, %rs69, 135;
	shr.u16 	%rs71, %rs70, 8;
	sub.s16 	%rs72, %rs68, %rs71;
	and.b16  	%rs73, %rs72, 254;
	shr.u16 	%rs74, %rs73, 1;
	add.s16 	%rs75, %rs74, %rs71;
	and.b16  	%rs76, %rs75, 240;
	shr.u16 	%rs77, %rs76, 4;
	mul.lo.s16 	%rs78, %rs77, 21;
	sub.s16 	%rs79, %rs68, %rs78;
	cvt.u32.u16 	%r105, %rs79;
	and.b32  	%r106, %r105, 255;
	cvt.u32.u16 	%r107, %rs77;
	prmt.b32 	%r108, %r107, %r10, 0x3340U;
	prmt.b32 	%r112, %r108, %r109, 0x5410U;
	mov.b32 	%r113, 90440370;
	dp2a.lo.u32.u32 	%r114, %r113, %r112, %r106;
	add.s32 	%r115, %r114, %r9;
	add.s32 	%r116, %r115, %r11;
	cvt.u64.u32 	%rd11, %r116;
	add.s64 	%rd12, %rd1, %rd11;
	ld.global.nc.u8 	%rs80, [%rd12];
	cvt.u16.u8 	%rs144, %rs80;
$L__BB41_9:
	st.shared.u8 	[%r435], %rs144;
	setp.gt.u32 	%p5, %r436, 142;
	mov.b16 	%rs145, 0;
	@%p5 bra 	$L__BB41_11;
	cvt.u16.u32 	%rs82, %r436;
	add.s16 	%rs83, %rs82, 4;
	and.b16  	%rs84, %rs83, 255;
	mul.lo.s16 	%rs85, %rs84, 135;
	shr.u16 	%rs86, %rs85, 8;
	sub.s16 	%rs87, %rs83, %rs86;
	and.b16  	%rs88, %rs87, 254;
	shr.u16 	%rs89, %rs88, 1;
	add.s16 	%rs90, %rs89, %rs86;
	and.b16  	%rs91, %rs90, 240;
	shr.u16 	%rs92, %rs91, 4;
	mul.lo.s16 	%rs93, %rs92, 21;
	sub.s16 	%rs94, %rs83, %rs93;
	cvt.u32.u16 	%r117, %rs94;
	and.b32  	%r118, %r117, 255;
	cvt.u32.u16 	%r119, %rs92;
	prmt.b32 	%r120, %r119, %r10, 0x3340U;
	prmt.b32 	%r124, %r120, %r121, 0x5410U;
	mov.b32 	%r125, 90440370;
	dp2a.lo.u32.u32 	%r126, %r125, %r124, %r118;
	add.s32 	%r127, %r126, %r9;
	add.s32 	%r128, %r127, %r11;
	cvt.u64.u32 	%rd13, %r128;
	add.s64 	%rd14, %rd1, %rd13;
	ld.global.nc.u8 	%rs95, [%rd14];
	cvt.u16.u8 	%rs145, %rs95;
$L__BB41_11:
	st.shared.u8 	[%r435+1], %rs145;
	setp.gt.u32 	%p6, %r436, 141;
	mov.b16 	%rs146, 0;
	@%p6 bra 	$L__BB41_13;
	cvt.u16.u32 	%rs97, %r436;
	add.s16 	%rs98, %rs97, 5;
	and.b16  	%rs99, %rs98, 255;
	mul.lo.s16 	%rs100, %rs99, 135;
	shr.u16 	%rs101, %rs100, 8;
	sub.s16 	%rs102, %rs98, %rs101;
	and.b16  	%rs103, %rs102, 254;
	shr.u16 	%rs104, %rs103, 1;
	add.s16 	%rs105, %rs104, %rs101;
	and.b16  	%rs106, %rs105, 240;
	shr.u16 	%rs107, %rs106, 4;
	mul.lo.s16 	%rs108, %rs107, 21;
	sub.s16 	%rs109, %rs98, %rs108;
	cvt.u32.u16 	%r129, %rs109;
	and.b32  	%r130, %r129, 255;
	cvt.u32.u16 	%r131, %rs107;
	prmt.b32 	%r132, %r131, %r10, 0x3340U;
	prmt.b32 	%r136, %r132, %r133, 0x5410U;
	mov.b32 	%r137, 90440370;
	dp2a.lo.u32.u32 	%r138, %r137, %r136, %r130;
	add.s32 	%r139, %r138, %r9;
	add.s32 	%r140, %r139, %r11;
	cvt.u64.u32 	%rd15, %r140;
	add.s64 	%rd16, %rd1, %rd15;
	ld.global.nc.u8 	%rs110, [%rd16];
	cvt.u16.u8 	%rs146, %rs110;
$L__BB41_13:
	st.shared.u8 	[%r435+2], %rs146;
	setp.gt.u32 	%p7, %r436, 140;
	mov.b16 	%rs147, 0;
	@%p7 bra 	$L__BB41_15;
	cvt.u16.u32 	%rs112, %r436;
	add.s16 	%rs113, %rs112, 6;
	and.b16  	%rs114, %rs113, 255;
	mul.lo.s16 	%rs115, %rs114, 135;
	shr.u16 	%rs116, %rs115, 8;
	sub.s16 	%rs117, %rs113, %rs116;
	and.b16  	%rs118, %rs117, 254;
	shr.u16 	%rs119, %rs118, 1;
	add.s16 	%rs120, %rs119, %rs116;
	and.b16  	%rs121, %rs120, 240;
	shr.u16 	%rs122, %rs121, 4;
	mul.lo.s16 	%rs123, %rs122, 21;
	sub.s16 	%rs124, %rs113, %rs123;
	cvt.u32.u16 	%r141, %rs124;
	and.b32  	%r142, %r141, 255;
	cvt.u32.u16 	%r143, %rs122;
	prmt.b32 	%r144, %r143, %r10, 0x3340U;
	prmt.b32 	%r148, %r144, %r145, 0x5410U;
	mov.b32 	%r149, 90440370;
	dp2a.lo.u32.u32 	%r150, %r149, %r148, %r142;
	add.s32 	%r151, %r150, %r9;
	add.s32 	%r152, %r151, %r11;
	cvt.u64.u32 	%rd17, %r152;
	add.s64 	%rd18, %rd1, %rd17;
	ld.global.nc.u8 	%rs125, [%rd18];
	cvt.u16.u8 	%rs147, %rs125;
$L__BB41_15:
	st.shared.u8 	[%r435+3], %rs147;
	setp.gt.u32 	%p8, %r436, 139;
	mov.b16 	%rs148, 0;
	@%p8 bra 	$L__BB41_17;
	cvt.u16.u32 	%rs127, %r436;
	add.s16 	%rs128, %rs127, 7;
	and.b16  	%rs129, %rs128, 255;
	mul.lo.s16 	%rs130, %rs129, 135;
	shr.u16 	%rs131, %rs130, 8;
	sub.s16 	%rs132, %rs128, %rs131;
	and.b16  	%rs133, %rs132, 254;
	shr.u16 	%rs134, %rs133, 1;
	add.s16 	%rs135, %rs134, %rs131;
	and.b16  	%rs136, %rs135, 240;
	shr.u16 	%rs137, %rs136, 4;
	mul.lo.s16 	%rs138, %rs137, 21;
	sub.s16 	%rs139, %rs128, %rs138;
	cvt.u32.u16 	%r153, %rs139;
	and.b32  	%r154, %r153, 255;
	cvt.u32.u16 	%r155, %rs137;
	prmt.b32 	%r156, %r155, %r10, 0x3340U;
	prmt.b32 	%r160, %r156, %r157, 0x5410U;
	mov.b32 	%r161, 90440370;
	dp2a.lo.u32.u32 	%r162, %r161, %r160, %r154;
	add.s32 	%r163, %r162, %r9;
	add.s32 	%r164, %r163, %r11;
	cvt.u64.u32 	%rd19, %r164;
	add.s64 	%rd20, %rd1, %rd19;
	ld.global.nc.u8 	%rs140, [%rd20];
	cvt.u16.u8 	%rs148, %rs140;
$L__BB41_17:
	st.shared.u8 	[%r435+4], %rs148;
	add.s32 	%r437, %r437, 1;
	add.s32 	%r436, %r436, 16;
	add.s32 	%r435, %r435, 256;
	setp.ne.s32 	%p9, %r437, 5;
	@%p9 bra 	$L__BB41_1;
	ld.param.u64 	%rd28, [fused_nn_conv2d_add_cast_cast_multiply_add_right_shift_cast_nn_relu_kernel1_param_1];
	cvta.to.global.u64 	%rd21, %rd28;
	mov.u32 	%r165, _ZZ75fused_nn_conv2d_add_cast_cast_multiply_add_right_shift_cast_nn_relu_kernel1E25kernel_im2col_pack_shared;
	add.s32 	%r166, %r165, %r5;
	cvt.u64.u32 	%rd22, %r5;
	add.s64 	%rd23, %rd21, %rd22;
	ld.global.nc.v2.u32 	{%r167, %r168}, [%rd23];
	st.shared.v2.u32 	[%r166], {%r167, %r168};
	ld.global.nc.v2.u32 	{%r169, %r170}, [%rd23+256];
	st.shared.v2.u32 	[%r166+256], {%r169, %r170};
	ld.global.nc.v2.u32 	{%r171, %r172}, [%rd23+512];
	st.shared.v2.u32 	[%r166+512], {%r171, %r172};
	ld.global.nc.v2.u32 	{%r173, %r174}, [%rd23+768];
	st.shared.v2.u32 	[%r166+768], {%r173, %r174};
	ld.global.nc.v2.u32 	{%r175, %r176}, [%rd23+1024];
	st.shared.v2.u32 	[%r166+1024], {%r175, %r176};
	bar.sync 	0;
	add.s32 	%r178, %r67, %r4;
	mov.b32 	%r179, 16;
	wmma.load.a.sync.aligned.row.m16n16k16.shared.s8 	{%r180, %r181}, [%r178], %r179;
	mad.lo.s32 	%r182, %r1, 5120, %r165;
	wmma.load.b.sync.aligned.col.m16n16k16.shared.s8 	{%r183, %r184}, [%r182], %r179;
	add.s32 	%r185, %r182, 2560;
	wmma.load.b.sync.aligned.col.m16n16k16.shared.s8 	{%r186, %r187}, [%r185], %r179;
	mov.b32 	%r188, 0;
	wmma.mma.sync.aligned.row.col.m16n16k16.s32.s8.s8.s32 {%r189, %r190, %r191, %r192, %r193, %r194, %r195, %r196}, {%r180, %r181}, {%r183, %r184}, {%r188, %r188, %r188, %r188, %r188, %r188, %r188, %r188};
	wmma.mma.sync.aligned.row.col.m16n16k16.s32.s8.s8.s32 {%r197, %r198, %r199, %r200, %r201, %r202, %r203, %r204}, {%r180, %r181}, {%r186, %r187}, {%r188, %r188, %r188, %r188, %r188, %r188, %r188, %r188};
	add.s32 	%r205, %r178, 256;
	wmma.load.a.sync.aligned.row.m16n16k16.shared.s8 	{%r206, %r207}, [%r205], %r179;
	add.s32 	%r208, %r182, 256;
	wmma.load.b.sync.aligned.col.m16n16k16.shared.s8 	{%r209, %r210}, [%r208], %r179;
	add.s32 	%r211, %r182, 2816;
	wmma.load.b.sync.aligned.col.m16n16k16.shared.s8 	{%r212, %r213}, [%r211], %r179;
	wmma.mma.sync.aligned.row.col.m16n16k16.s32.s8.s8.s32 {%r214, %r215, %r216, %r217, %r218, %r219, %r220, %r221}, {%r206, %r207}, {%r209, %r210}, {%r189, %r190, %r191, %r192, %r193, %r194, %r195, %r196};
	wmma.mma.sync.aligned.row.col.m16n16k16.s32.s8.s8.s32 {%r222, %r223, %r224, %r225, %r226, %r227, %r228, %r229}, {%r206, %r207}, {%r212, %r213}, {%r197, %r198, %r199, %r200, %r201, %r202, %r203, %r204};
	add.s32 	%r230, %r178, 512;
	wmma.load.a.sync.aligned.row.m16n16k16.shared.s8 	{%r231, %r232}, [%r230], %r179;
	add.s32 	%r233, %r182, 512;
	wmma.load.b.sync.aligned.col.m16n16k16.shared.s8 	{%r234, %r235}, [%r233], %r179;
	add.s32 	%r236, %r182, 3072;
	wmma.load.b.sync.aligned.col.m16n16k16.shared.s8 	{%r237, %r238}, [%r236], %r179;
	wmma.mma.sync.aligned.row.col.m16n16k16.s32.s8.s8.s32 {%r239, %r240, %r241, %r242, %r243, %r244, %r245, %r246}, {%r231, %r232}, {%r234, %r235}, {%r214, %r215, %r216, %r217, %r218, %r219, %r220, %r221};
	wmma.mma.sync.aligned.row.col.m16n16k16.s32.s8.s8.s32 {%r247, %r248, %r249, %r250, %r251, %r252, %r253, %r254}, {%r231, %r232}, {%r237, %r238}, {%r222, %r223, %r224, %r225, %r226, %r227, %r228, %r229};
	add.s32 	%r255, %r178, 768;
	wmma.load.a.sync.aligned.row.m16n16k16.shared.s8 	{%r256, %r257}, [%r255], %r179;
	add.s32 	%r258, %r182, 768;
	wmma.load.b.sync.aligned.col.m16n16k16.shared.s8 	{%r259, %r260}, [%r258], %r179;
	add.s32 	%r261, %r182, 3328;
	wmma.load.b.sync.aligned.col.m16n16k16.shared.s8 	{%r262, %r263}, [%r261], %r179;
	wmma.mma.sync.aligned.row.col.m16n16k16.s32.s8.s8.s32 {%r264, %r265, %r266, %r267, %r268, %r269, %r270, %r271}, {%r256, %r257}, {%r259, %r260}, {%r239, %r240, %r241, %r242, %r243, %r244, %r245, %r246};
	wmma.mma.sync.aligned.row.col.m16n16k16.s32.s8.s8.s32 {%r272, %r273, %r274, %r275, %r276, %r277, %r278, %r279}, {%r256, %r257}, {%r262, %r263}, {%r247, %r248, %r249, %r250, %r251, %r252, %r253, %r254};
	add.s32 	%r280, %r178, 1024;
	wmma.load.a.sync.aligned.row.m16n16k16.shared.s8 	{%r281, %r282}, [%r280], %r179;
	add.s32 	%r283, %r182, 1024;
	wmma.load.b.sync.aligned.col.m16n16k16.shared.s8 	{%r284, %r285}, [%r283], %r179;
	add.s32 	%r286, %r182, 3584;
	wmma.load.b.sync.aligned.col.m16n16k16.shared.s8 	{%r287, %r288}, [%r286], %r179;
	wmma.mma.sync.aligned.row.col.m16n16k16.s32.s8.s8.s32 {%r289, %r290, %r291, %r292, %r293, %r294, %r295, %r296}, {%r281, %r282}, {%r284, %r285}, {%r264, %r265, %r266, %r267, %r268, %r269, %r270, %r271};
	wmma.mma.sync.aligned.row.col.m16n16k16.s32.s8.s8.s32 {%r297, %r298, %r299, %r300, %r301, %r302, %r303, %r304}, {%r281, %r282}, {%r287, %r288}, {%r272, %r273, %r274, %r275, %r276, %r277, %r278, %r279};
	add.s32 	%r305, %r178, 1280;
	wmma.load.a.sync.aligned.row.m16n16k16.shared.s8 	{%r306, %r307}, [%r305], %r179;
	add.s32 	%r308, %r182, 1280;
	wmma.load.b.sync.aligned.col.m16n16k16.shared.s8 	{%r309, %r310}, [%r308], %r179;
	add.s32 	%r311, %r182, 3840;
	wmma.load.b.sync.aligned.col.m16n16k16.shared.s8 	{%r312, %r313}, [%r311], %r179;
	wmma.mma.sync.aligned.row.col.m16n16k16.s32.s8.s8.s32 {%r314, %r315, %r316, %r317, %r318, %r319, %r320, %r321}, {%r306, %r307}, {%r309, %r310}, {%r289, %r290, %r291, %r292, %r293, %r294, %r295, %r296};
	wmma.mma.sync.aligned.row.col.m16n16k16.s32.s8.s8.s32 {%r322, %r323, %r324, %r325, %r326, %r327, %r328, %r329}, {%r306, %r307}, {%r312, %r313}, {%r297, %r298, %r299, %r300, %r301, %r302, %r303, %r304};
	add.s32 	%r330, %r178, 1536;
	wmma.load.a.sync.aligned.row.m16n16k16.shared.s8 	{%r331, %r332}, [%r330], %r179;
	add.s32 	%r333, %r182, 1536;
	wmma.load.b.sync.aligned.col.m16n16k16.shared.s8 	{%r334, %r335}, [%r333], %r179;
	add.s32 	%r336, %r182, 4096;
	wmma.load.b.sync.aligned.col.m16n16k16.shared.s8 	{%r337, %r338}, [%r336], %r179;
	wmma.mma.sync.aligned.row.col.m16n16k16.s32.s8.s8.s32 {%r339, %r340, %r341, %r342, %r343, %r344, %r345, %r346}, {%r331, %r332}, {%r334, %r335}, {%r314, %r315, %r316, %r317, %r318, %r319, %r320, %r321};
	wmma.mma.sync.aligned.row.col.m16n16k16.s32.s8.s8.s32 {%r347, %r348, %r349, %r350, %r351, %r352, %r353, %r354}, {%r331, %r332}, {%r337, %r338}, {%r322, %r323, %r324, %r325, %r326, %r327, %r328, %r329};
	add.s32 	%r355, %r178, 1792;
	wmma.load.a.sync.aligned.row.m16n16k16.shared.s8 	{%r356, %r357}, [%r355], %r179;
	add.s32 	%r358, %r182, 1792;
	wmma.load.b.sync.aligned.col.m16n16k16.shared.s8 	{%r359, %r360}, [%r358], %r179;
	add.s32 	%r361, %r182, 4352;
	wmma.load.b.sync.aligned.col.m16n16k16.shared.s8 	{%r362, %r363}, [%r361], %r179;
	wmma.mma.sync.aligned.row.col.m16n16k16.s32.s8.s8.s32 {%r364, %r365, %r366, %r367, %r368, %r369, %r370, %r371}, {%r356, %r357}, {%r359, %r360}, {%r339, %r340, %r341, %r342, %r343, %r344, %r345, %r346};
	wmma.mma.sync.aligned.row.col.m16n16k16.s32.s8.s8.s32 {%r372, %r373, %r374, %r375, %r376, %r377, %r378, %r379}, {%r356, %r357}, {%r362, %r363}, {%r347, %r348, %r349, %r350, %r351, %r352, %r353, %r354};
	add.s32 	%r380, %r178, 2048;
	wmma.load.a.sync.aligned.row.m16n16k16.shared.s8 	{%r381, %r382}, [%r380], %r179;
	add.s32 	%r383, %r182, 2048;
	wmma.load.b.sync.aligned.col.m16n16k16.shared.s8 	{%r384, %r385}, [%r383], %r179;
	add.s32 	%r386, %r182, 4608;
	wmma.load.b.sync.aligned.col.m16n16k16.shared.s8 	{%r387, %r388}, [%r386], %r179;
	wmma.mma.sync.aligned.row.col.m16n16k16.s32.s8.s8.s32 {%r389, %r390, %r391, %r392, %r393, %r394, %r395, %r396}, {%r381, %r382}, {%r384, %r385}, {%r364, %r365, %r366, %r367, %r368, %r369, %r370, %r371};
	wmma.mma.sync.aligned.row.col.m16n16k16.s32.s8.s8.s32 {%r397, %r398, %r399, %r400, %r401, %r402, %r403, %r404}, {%r381, %r382}, {%r387, %r388}, {%r372, %r373, %r374, %r375, %r376, %r377, %r378, %r379};
	add.s32 	%r405, %r178, 2304;
	wmma.load.a.sync.aligned.row.m16n16k16.shared.s8 	{%r406, %r407}, [%r405], %r179;
	add.s32 	%r408, %r182, 2304;
	wmma.load.b.sync.aligned.col.m16n16k16.shared.s8 	{%r409, %r410}, [%r408], %r179;
	add.s32 	%r411, %r182, 4864;
	wmma.load.b.sync.aligned.col.m16n16k16.shared.s8 	{%r412, %r413}, [%r411], %r179;
	wmma.mma.sync.aligned.row.col.m16n16k16.s32.s8.s8.s32 {%r414, %r415, %r416, %r417, %r418, %r419, %r420, %r421}, {%r406, %r407}, {%r409, %r410}, {%r389, %r390, %r391, %r392, %r393, %r394, %r395, %r396};
	wmma.mma.sync.aligned.row.col.m16n16k16.s32.s8.s8.s32 {%r422, %r423, %r424, %r425, %r426, %r427, %r428, %r429}, {%r406, %r407}, {%r412, %r413}, {%r397, %r398, %r399, %r400, %r401, %r402, %r403, %r404};
	shl.b32 	%r430, %r2, 12;
	shl.b32 	%r431, %r3, 10;
	add.s32 	%r432, %r430, %r431;
	shl.b32 	%r433, %r1, 9;
	add.s32 	%r434, %r432, %r433;
	cvta.to.global.u64 	%rd24, %rd3;
	mul.wide.u32 	%rd25, %r434, 4;
	add.s64 	%rd26, %rd24, %rd25;
	wmma.store.d.sync.aligned.row.m16n16k16.global.s32 	[%rd26], {%r414, %r415, %r416, %r417, %r418, %r419, %r420, %r421}, %r179;
	add.s64 	%rd27, %rd26, 1024;
	wmma.store.d.sync.aligned.row.m16n16k16.global.s32 	[%rd27], {%r422, %r423, %r424, %r425, %r426, %r427, %r428, %r429}, %r179;
	ret;

}
	// .globl	fused_nn_conv2d_add_cast_cast_cast_multiply_add_right_shift_cast_add_clip_cast_n_16373524651668054328__2_kernel0
.visible .entry fused_nn_conv2d_add_cast_cast_cast_multiply_add_right_shift_cast_add_clip_cast_n_16373524651668054328__2_kernel0(
	.param .u64 .ptr .align 1 fused_nn_conv2d_add_cast_cast_cast_multiply_add_right_shift_cast_add_clip_cast_n_16373524651668054328__2_kernel0_param_0,
	.param .u64 .ptr .align 1 fused_nn_conv2d_add_cast_cast_cast_multiply_add_right_shift_cast_add_clip_cast_n_16373524651668054328__2_kernel0_param_1
)
{
	.reg .pred 	%p<13>;
	.reg .b16 	%rs<9>;
	.reg .b32 	%r<15>;
	.reg .b64 	%rd<9>;

	ld.param.u64 	%rd3, [fused_nn_conv2d_add_cast_cast_cast_multiply_add_right_shift_cast_add_clip_cast_n_16373524651668054328__2_kernel0_param_0];
	ld.param.u64 	%rd4, [fused_nn_conv2d_add_cast_cast_cast_multiply_add_right_shift_cast_add_clip_cast_n_16373524651668054328__2_kernel0_param_1];
	cvta.to.global.u64 	%rd5, %rd3;
	cvta.to.global.u64 	%rd6, %rd4;
	mov.u32 	%r1, %ctaid.x;
	mov.u32 	%r3, %tid.x;
	shr.u32 	%r4, %r3, 4;
	shl.b32 	%r5, %r1, 10;
	or.b32  	%r6, %r5, %r3;
	and.b32  	%r7, %r4, 7;
	shl.b32 	%r8, %r1, 7;
	shr.u32 	%r9, %r3, 3;
	and.b32  	%r10, %r9, 112;
	and.b32  	%r11, %r3, 15;
	or.b32  	%r12, %r11, %r8;
	or.b32  	%r13, %r12, %r10;
	mad.lo.s32 	%r14, %r7, 100352, %r13;
	setp.gt.u32 	%p1, %r1, 783;
	setp.gt.u32 	%p2, %r6, 802815;
	cvt.u64.u32 	%rd7, %r14;
	add.s64 	%rd1, %rd6, %rd7;
	cvt.u64.u32 	%rd8, %r6;
	add.s64 	%rd2, %rd5, %rd8;
	or.pred  	%p3, %p1, %p2;
	@%p3 bra 	$L__BB42_2;
	ld.global.nc.u8 	%rs1, [%rd1];
	cvt.u16.u8 	%rs2, %rs1;
	st.global.u8 	[%rd2], %rs2;
$L__BB42_2:
	setp.gt.u32 	%p4, %r1, 527;
	setp.gt.u32 	%p5, %r6, 540671;
	or.pred  	%p6, %p4, %p5;
	@%p6 bra 	$L__BB42_4;
	ld.global.nc.u8 	%rs3, [%rd1+32768];
	cvt.u16.u8 	%rs4, %rs3;
	st.global.u8 	[%rd2+262144], %rs4;
$L__BB42_4:
	setp.gt.u32 	%p7, %r1, 271;
	setp.gt.u32 	%p8, %r6, 278527;
	or.pred  	%p9, %p7, %p8;
	@%p9 bra 	$L__BB42_6;
	ld.global.nc.u8 	%rs5, [%rd1+65536];
	cvt.u16.u8 	%rs6, %rs5;
	st.global.u8 	[%rd2+524288], %rs6;
$L__BB42_6:
	setp.gt.u32 	%p10, %r1, 15;
	setp.gt.u32 	%p11, %r6, 16383;
	or.pred  	%p12, %p10, %p11;
	@%p12 bra 	$L__BB42_8;
	ld.global.nc.u8 	%rs7, [%rd1+98304];
	cvt.u16.u8 	%rs8, %rs7;
	st.global.u8 	[%rd2+786432], %rs8;
$L__BB42_8:
	ret;

}
	// .globl	fused_nn_conv2d_add_nn_relu_cast_cast_left_shift_multiply_add_right_shift_cast_c_3441552496575213188__6_kernel0
.visible .entry fused_nn_conv2d_add_nn_relu_cast_cast_left_shift_multiply_add_right_shift_cast_c_3441552496575213188__6_kernel0(
	.param .u64 .ptr .align 1 fused_nn_conv2d_add_nn_relu_cast_cast_left_shift_multiply_add_right_shift_cast_c_3441552496575213188__6_kernel0_param_0,
	.param .u64 .ptr .align 1 fused_nn_conv2d_add_nn_relu_cast_cast_left_shift_multiply_add_right_shift_cast_c_3441552496575213188__6_kernel0_param_1
)
{
	.reg .pred 	%p<13>;
	.reg .b16 	%rs<9>;
	.reg .b32 	%r<15>;
	.reg .b64 	%rd<9>;

	ld.param.u64 	%rd3, [fused_nn_conv2d_add_nn_relu_cast_cast_left_shift_multiply_add_right_shift_cast_c_3441552496575213188__6_kernel0_param_0];
	ld.param.u64 	%rd4, [fused_nn_conv2d_add_nn_relu_cast_cast_left_shift_multiply_add_right_shift_cast_c_3441552496575213188__6_kernel0_param_1];
	cvta.to.global.u64 	%rd5, %rd3;
	cvta.to.global.u64 	%rd6, %rd4;
	mov.u32 	%r1, %ctaid.x;
	mov.u32 	%r3, %tid.x;
	shr.u32 	%r4, %r3, 4;
	shl.b32 	%r5, %r1, 10;
	or.b32  	%r6, %r5, %r3;
	and.b32  	%r7, %r4, 7;
	shl.b32 	%r8, %r1, 7;
	shr.u32 	%r9, %r3, 3;
	and.b32  	%r10, %r9, 112;
	and.b32  	%r11, %r3, 15;
	or.b32  	%r12, %r11, %r8;
	or.b32  	%r13, %r12, %r10;
	mad.lo.s32 	%r14, %r7, 115200, %r13;
	setp.gt.u32 	%p1, %r1, 899;
	setp.gt.u32 	%p2, %r6, 921599;
	cvt.u64.u32 	%rd7, %r14;
	add.s64 	%rd1, %rd6, %rd7;
	cvt.u64.u32 	%rd8, %r6;
	add.s64 	%rd2, %rd5, %rd8;
	or.pred  	%p3, %p1, %p2;
	@%p3 bra 	$L__BB43_2;
	ld.global.nc.u8 	%rs1, [%rd1];
	cvt.u16.u8 	%rs2, %rs1;
	st.global.u8 	[%rd2], %rs2;
$L__BB43_2:
	setp.gt.u32 	%p4, %r1, 643;
	setp.gt.u32 	%p5, %r6, 659455;
	or.pred  	%p6, %p4, %p5;
	@%p6 bra 	$L__BB43_4;
	ld.global.nc.u8 	%rs3, [%rd1+32768];
	cvt.u16.u8 	%rs4, %rs3;
	st.global.u8 	[%rd2+262144], %rs4;
$L__BB43_4:
	setp.gt.u32 	%p7, %r1, 387;
	setp.gt.u32 	%p8, %r6, 397311;
	or.pred  	%p9, %p7, %p8;
	@%p9 bra 	$L__BB43_6;
	ld.global.nc.u8 	%rs5, [%rd1+65536];
	cvt.u16.u8 	%rs6, %rs5;
	st.global.u8 	[%rd2+524288], %rs6;
$L__BB43_6:
	setp.gt.u32 	%p10, %r1, 131;
	setp.gt.u32 	%p11, %r6, 135167;
	or.pred  	%p12, %p10, %p11;
	@%p12 bra 	$L__BB43_8;
	ld.global.nc.u8 	%rs7, [%rd1+98304];
	cvt.u16.u8 	%rs8, %rs7;
	st.global.u8 	[%rd2+786432], %rs8;
$L__BB43_8:
	ret;

}
	// .globl	fused_nn_pad_2_kernel0
.visible .entry fused_nn_pad_2_kernel0(
	.param .u64 .ptr .align 1 fused_nn_pad_2_kernel0_param_0,
	.param .u64 .ptr .align 1 fused_nn_pad_2_kernel0_param_1
)
{
	.reg .pred 	%p<18>;
	.reg .b16 	%rs<92>;
	.reg .b32 	%r<35>;
	.reg .b64 	%rd<15>;

	ld.param.u64 	%rd3, [fused_nn_pad_2_kernel0_param_0];
	ld.param.u64 	%rd4, [fused_nn_pad_2_kernel0_param_1];
	cvta.to.global.u64 	%rd5, %rd3;
	cvta.to.global.u64 	%rd1, %rd4;
	mov.u32 	%r4, %ctaid.x;
	shl.b32 	%r5, %r4, 3;
	mov.u32 	%r6, %tid.x;
	shr.u32 	%r7, %r6, 7;
	or.b32  	%r1, %r7, %r5;
	shl.b32 	%r8, %r4, 10;
	or.b32  	%r9, %r8, %r6;
	and.b32  	%r10, %r6, 127;
	or.b32  	%r3, %r10, -3712;
	setp.gt.u32 	%p1, %r1, 7199;
	setp.gt.u32 	%p2, %r9, 921599;
	cvt.u64.u32 	%rd6, %r9;
	add.s64 	%rd2, %rd5, %rd6;
	or.pred  	%p3, %p1, %p2;
	@%p3 bra 	$L__BB44_5;
	cvt.u16.u32 	%rs1, %r1;
	mul.hi.u16 	%rs22, %rs1, -28253;
	shr.u16 	%rs23, %rs22, 9;
	mul.lo.s16 	%rs24, %rs23, 900;
	sub.s16 	%rs2, %rs1, %rs24;
	add.s16 	%rs25, %rs2, -30;
	setp.gt.u16 	%p4, %rs25, 839;
	mov.b16 	%rs88, 0;
	@%p4 bra 	$L__BB44_4;
	mul.hi.u16 	%rs27, %rs1, -30583;
	shr.u16 	%rs28, %rs27, 4;
	mul.lo.s16 	%rs29, %rs28, 30;
	sub.s16 	%rs3, %rs1, %rs29;
	add.s16 	%rs30, %rs3, -1;
	setp.gt.u16 	%p5, %rs30, 27;
	@%p5 bra 	$L__BB44_4;
	cvt.u32.u16 	%r11, %rs23;
	mul.hi.u16 	%rs33, %rs2, -30583;
	shr.u16 	%rs34, %rs33, 4;
	mul.wide.u16 	%r12, %rs34, 3584;
	shl.b16 	%rs35, %rs3, 7;
	cvt.u32.u16 	%r13, %rs35;
	mad.lo.s32 	%r14, %r11, 100352, %r3;
	add.s32 	%r15, %r14, %r13;
	add.s32 	%r16, %r15, %r12;
	cvt.u64.u32 	%rd7, %r16;
	add.s64 	%rd8, %rd1, %rd7;
	ld.global.nc.u8 	%rs36, [%rd8];
	cvt.u16.u8 	%rs88, %rs36;
$L__BB44_4:
	st.global.u8 	[%rd2], %rs88;
$L__BB44_5:
	setp.gt.u32 	%p6, %r1, 5151;
	@%p6 bra 	$L__BB44_11;
	setp.gt.u32 	%p7, %r9, 659455;
	@%p7 bra 	$L__BB44_11;
	cvt.u16.u32 	%rs38, %r1;
	add.s16 	%rs6, %rs38, 2048;
	mul.hi.u16 	%rs39, %rs6, -28253;
	shr.u16 	%rs40, %rs39, 9;
	mul.lo.s16 	%rs41, %rs40, 900;
	sub.s16 	%rs7, %rs6, %rs41;
	add.s16 	%rs42, %rs7, -30;
	setp.gt.u16 	%p8, %rs42, 839;
	mov.b16 	%rs89, 0;
	@%p8 bra 	$L__BB44_10;
	mul.hi.u16 	%rs44, %rs6, -30583;
	shr.u16 	%rs45, %rs44, 4;
	mul.lo.s16 	%rs46, %rs45, 30;
	sub.s16 	%rs8, %rs6, %rs46;
	add.s16 	%rs47, %rs8, -1;
	setp.gt.u16 	%p9, %rs47, 27;
	@%p9 bra 	$L__BB44_10;
	cvt.u32.u16 	%r17, %rs40;
	mul.hi.u16 	%rs50, %rs7, -30583;
	shr.u16 	%rs51, %rs50, 4;
	mul.wide.u16 	%r18, %rs51, 3584;
	shl.b16 	%rs52, %rs8, 7;
	cvt.u32.u16 	%r19, %rs52;
	mad.lo.s32 	%r20, %r17, 100352, %r3;
	add.s32 	%r21, %r20, %r19;
	add.s32 	%r22, %r21, %r18;
	cvt.u64.u32 	%rd9, %r22;
	add.s64 	%rd10, %rd1, %rd9;
	ld.global.nc.u8 	%rs53, [%rd10];
	cvt.u16.u8 	%rs89, %rs53;
$L__BB44_10:
	st.global.u8 	[%rd2+262144], %rs89;
$L__BB44_11:
	setp.gt.u32 	%p10, %r1, 3103;
	@%p10 bra 	$L__BB44_17;
	setp.gt.u32 	%p11, %r9, 397311;
	@%p11 bra 	$L__BB44_17;
	cvt.u16.u32 	%rs55, %r1;
	add.s16 	%rs11, %rs55, 4096;
	mul.hi.u16 	%rs56, %rs11, -28253;
	shr.u16 	%rs57, %rs56, 9;
	mul.lo.s16 	%rs58, %rs57, 900;
	sub.s16 	%rs12, %rs11, %rs58;
	add.s16 	%rs59, %rs12, -30;
	setp.gt.u16 	%p12, %rs59, 839;
	mov.b16 	%rs90, 0;
	@%p12 bra 	$L__BB44_16;
	mul.hi.u16 	%rs61, %rs11, -30583;
	shr.u16 	%rs62, %rs61, 4;
	mul.lo.s16 	%rs63, %rs62, 30;
	sub.s16 	%rs13, %rs11, %rs63;
	add.s16 	%rs64, %rs13, -1;
	setp.gt.u16 	%p13, %rs64, 27;
	@%p13 bra 	$L__BB44_16;
	cvt.u32.u16 	%r23, %rs57;
	mul.hi.u16 	%rs67, %rs12, -30583;
	shr.u16 	%rs68, %rs67, 4;
	mul.wide.u16 	%r24, %rs68, 3584;
	shl.b16 	%rs69, %rs13, 7;
	cvt.u32.u16 	%r25, %rs69;
	mad.lo.s32 	%r26, %r23, 100352, %r3;
	add.s32 	%r27, %r26, %r25;
	add.s32 	%r28, %r27, %r24;
	cvt.u64.u32 	%rd11, %r28;
	add.s64 	%rd12, %rd1, %rd11;
	ld.global.nc.u8 	%rs70, [%rd12];
	cvt.u16.u8 	%rs90, %rs70;
$L__BB44_16:
	st.global.u8 	[%rd2+524288], %rs90;
$L__BB44_17:
	setp.gt.u32 	%p14, %r1, 1055;
	@%p14 bra 	$L__BB44_23;
	setp.gt.u32 	%p15, %r9, 135167;
	@%p15 bra 	$L__BB44_23;
	cvt.u16.u32 	%rs72, %r1;
	add.s16 	%rs16, %rs72, 6144;
	mul.hi.u16 	%rs73, %rs16, -28253;
	shr.u16 	%rs74, %rs73, 9;
	mul.lo.s16 	%rs75, %rs74, 900;
	sub.s16 	%rs17, %rs16, %rs75;
	add.s16 	%rs76, %rs17, -30;
	setp.gt.u16 	%p16, %rs76, 839;
	mov.b16 	%rs91, 0;
	@%p16 bra 	$L__BB44_22;
	mul.hi.u16 	%rs78, %rs16, -30583;
	shr.u16 	%rs79, %rs78, 4;
	mul.lo.s16 	%rs80, %rs79, 30;
	sub.s16 	%rs18, %rs16, %rs80;
	add.s16 	%rs81, %rs18, -1;
	setp.gt.u16 	%p17, %rs81, 27;
	@%p17 bra 	$L__BB44_22;
	cvt.u32.u16 	%r29, %rs74;
	mul.hi.u16 	%rs84, %rs17, -30583;
	shr.u16 	%rs85, %rs84, 4;
	mul.wide.u16 	%r30, %rs85, 3584;
	shl.b16 	%rs86, %rs18, 7;
	cvt.u32.u16 	%r31, %rs86;
	mad.lo.s32 	%r32, %r29, 100352, %r3;
	add.s32 	%r33, %r32, %r31;
	add.s32 	%r34, %r33, %r30;
	cvt.u64.u32 	%rd13, %r34;
	add.s64 	%rd14, %rd1, %rd13;
	ld.global.nc.u8 	%rs87, [%rd14];
	cvt.u16.u8 	%rs91, %rs87;
$L__BB44_22:
	st.global.u8 	[%rd2+786432], %rs91;
$L__BB44_23:
	ret;

}
	// .globl	fused_nn_dense_add_cast_subtract_cast_multiply_kernel0
.visible .entry fused_nn_dense_add_cast_subtract_cast_multiply_kernel0(
	.param .u64 .ptr .align 1 fused_nn_dense_add_cast_subtract_cast_multiply_kernel0_param_0,
	.param .u64 .ptr .align 1 fused_nn_dense_add_cast_subtract_cast_multiply_kernel0_param_1,
	.param .u64 .ptr .align 1 fused_nn_dense_add_cast_subtract_cast_multiply_kernel0_param_2,
	.param .u64 .ptr .align 1 fused_nn_dense_add_cast_subtract_cast_multiply_kernel0_param_3
)
{
	.reg .pred 	%p<2>;
	.reg .b32 	%r<1403>;
	.reg .b32 	%f<11>;
	.reg .b64 	%rd<21>;
	// demoted variable
	.shared .align 1 .b8 _ZZ54fused_nn_dense_add_cast_subtract_cast_multiply_kernel0E18placeholder_shared[2048];
	// demoted variable
	.shared .align 1 .b8 _ZZ54fused_nn_dense_add_cast_subtract_cast_multiply_kernel0E19placeholder_shared1[2560];
	ld.param.u64 	%rd7, [fused_nn_dense_add_cast_subtract_cast_multiply_kernel0_param_0];
	ld.param.u64 	%rd8, [fused_nn_dense_add_cast_subtract_cast_multiply_kernel0_param_1];
	ld.param.u64 	%rd5, [fused_nn_dense_add_cast_subtract_cast_multiply_kernel0_param_2];
	ld.param.u64 	%rd6, [fused_nn_dense_add_cast_subtract_cast_multiply_kernel0_param_3];
	cvta.to.global.u64 	%rd9, %rd7;
	cvta.to.global.u64 	%rd1, %rd8;
	mov.u32 	%r1, %tid.y;
	shl.b32 	%r24, %r1, 5;
	mov.u32 	%r2, %tid.x;
	shl.b32 	%r25, %r2, 4;
	add.s32 	%r26, %r25, %r24;
	mov.u32 	%r3, %ctaid.x;
	shl.b32 	%r27, %r1, 8;
	shl.b32 	%r28, %r2, 8;
	mov.u32 	%r29, _ZZ54fused_nn_dense_add_cast_subtract_cast_multiply_kernel0E18placeholder_shared;
	add.s32 	%r4, %r29, %r27;
	add.s32 	%r5, %r29, %r26;
	mov.u32 	%r30, _ZZ54fused_nn_dense_add_cast_subtract_cast_multiply_kernel0E19placeholder_shared1;
	add.s32 	%r6, %r30, %r26;
	add.s32 	%r7, %r30, %r28;
	mad.lo.s32 	%r31, %r3, 20480, %r24;
	add.s32 	%r1396, %r31, %r25;
	cvt.u64.u32 	%rd10, %r26;
	add.s64 	%rd11, %rd10, %rd9;
	add.s64 	%rd20, %rd11, 8192;
	mov.b32 	%r1397, 0;
	mov.u32 	%r1398, %r1397;
	mov.u32 	%r1399, %r1397;
	mov.u32 	%r1400, %r1397;
	mov.u32 	%r1401, %r1397;
	mov.u32 	%r1402, %r1397;
$L__BB45_1:
	bar.sync 	0;
	ld.global.nc.v4.u32 	{%r1312, %r1313, %r1314, %r1315}, [%rd20+-8192];
	st.shared.v4.u32 	[%r5], {%r1312, %r1313, %r1314, %r1315};
	ld.global.nc.v4.u32 	{%r1316, %r1317, %r1318, %r1319}, [%rd20+-6144];
	st.shared.v4.u32 	[%r5+256], {%r1316, %r1317, %r1318, %r1319};
	ld.global.nc.v4.u32 	{%r1320, %r1321, %r1322, %r1323}, [%rd20+-4096];
	st.shared.v4.u32 	[%r5+512], {%r1320, %r1321, %r1322, %r1323};
	ld.global.nc.v4.u32 	{%r1324, %r1325, %r1326, %r1327}, [%rd20+-2048];
	st.shared.v4.u32 	[%r5+768], {%r1324, %r1325, %r1326, %r1327};
	ld.global.nc.v4.u32 	{%r1328, %r1329, %r1330, %r1331}, [%rd20];
	st.shared.v4.u32 	[%r5+1024], {%r1328, %r1329, %r1330, %r1331};
	ld.global.nc.v4.u32 	{%r1332, %r1333, %r1334, %r1335}, [%rd20+2048];
	st.shared.v4.u32 	[%r5+1280], {%r1332, %r1333, %r1334, %r1335};
	ld.global.nc.v4.u32 	{%r1336, %r1337, %r1338, %r1339}, [%rd20+4096];
	st.shared.v4.u32 	[%r5+1536], {%r1336, %r1337, %r1338, %r1339};
	ld.global.nc.v4.u32 	{%r1340, %r1341, %r1342, %r1343}, [%rd20+6144];
	st.shared.v4.u32 	[%r5+1792], {%r1340, %r1341, %r1342, %r1343};
	cvt.u64.u32 	%rd12, %r1396;
	add.s64 	%rd13, %rd1, %rd12;
	ld.global.nc.v4.u32 	{%r1344, %r1345, %r1346, %r1347}, [%rd13];
	st.shared.v4.u32 	[%r6], {%r1344, %r1345, %r1346, %r1347};
	ld.global.nc.v4.u32 	{%r1348, %r1349, %r1350, %r1351}, [%rd13+2048];
	st.shared.v4.u32 	[%r6+256], {%r1348, %r1349, %r1350, %r1351};
	ld.global.nc.v4.u32 	{%r1352, %r1353, %r1354, %r1355}, [%rd13+4096];
	st.shared.v4.u32 	[%r6+512], {%r1352, %r1353, %r1354, %r1355};
	ld.global.nc.v4.u32 	{%r1356, %r1357, %r1358, %r1359}, [%rd13+6144];
	st.shared.v4.u32 	[%r6+768], {%r1356, %r1357, %r1358, %r1359};
	ld.global.nc.v4.u32 	{%r1360, %r1361, %r1362, %r1363}, [%rd13+8192];
	st.shared.v4.u32 	[%r6+1024], {%r1360, %r1361, %r1362, %r1363};
	ld.global.nc.v4.u32 	{%r1364, %r1365, %r1366, %r1367}, [%rd13+10240];
	st.shared.v4.u32 	[%r6+1280], {%r1364, %r1365, %r1366, %r1367};
	ld.global.nc.v4.u32 	{%r1368, %r1369, %r1370, %r1371}, [%rd13+12288];
	st.shared.v4.u32 	[%r6+1536], {%r1368, %r1369, %r1370, %r1371};
	ld.global.nc.v4.u32 	{%r1372, %r1373, %r1374, %r1375}, [%rd13+14336];
	st.shared.v4.u32 	[%r6+1792], {%r1372, %r1373, %r1374, %r1375};
	ld.global.nc.v4.u32 	{%r1376, %r1377, %r1378, %r1379}, [%rd13+16384];
	st.shared.v4.u32 	[%r6+2048], {%r1376, %r1377, %r1378, %r1379};
	ld.global.nc.v4.u32 	{%r1380, %r1381, %r1382, %r1383}, [%rd13+18432];
	st.shared.v4.u32 	[%r6+2304], {%r1380, %r1381, %r1382, %r1383};
	bar.sync 	0;
	ld.shared.u32 	%r33, [%r4];
	ld.shared.u32 	%r34, [%r7];
	// begin inline asm
	dp4a.s32.s32 %r32, %r33, %r34, %r1398;
	// end inline asm
	ld.shared.u32 	%r37, [%r4];
	ld.shared.u32 	%r38, [%r7+512];
	// begin inline asm
	dp4a.s32.s32 %r36, %r37, %r38, %r1399;
	// end inline asm
	ld.shared.u32 	%r41, [%r4];
	ld.shared.u32 	%r42, [%r7+1024];
	// begin inline asm
	dp4a.s32.s32 %r40, %r41, %r42, %r1400;
	// end inline asm
	ld.shared.u32 	%r45, [%r4];
	ld.shared.u32 	%r46, [%r7+1536];
	// begin inline asm
	dp4a.s32.s32 %r44, %r45, %r46, %r1401;
	// end inline asm
	ld.shared.u32 	%r49, [%r4];
	ld.shared.u32 	%r50, [%r7+2048];
	// begin inline asm
	dp4a.s32.s32 %r48, %r49, %r50, %r1402;
	// end inline asm
	ld.shared.u32 	%r53, [%r4+4];
	ld.shared.u32 	%r54, [%r7+4];
	// begin inline asm
	dp4a.s32.s32 %r52, %r53, %r54, %r32;
	// end inline asm
	ld.shared.u32 	%r57, [%r4+4];
	ld.shared.u32 	%r58, [%r7+516];
	// begin inline asm
	dp4a.s32.s32 %r56, %r57, %r58, %r36;
	// end inline asm
	ld.shared.u32 	%r61, [%r4+4];
	ld.shared.u32 	%r62, [%r7+1028];
	// begin inline asm
	dp4a.s32.s32 %r60, %r61, %r62, %r40;
	// end inline asm
	ld.shared.u32 	%r65, [%r4+4];
	ld.shared.u32 	%r66, [%r7+1540];
	// begin inline asm
	dp4a.s32.s32 %r64, %r65, %r66, %r44;
	// end inline asm
	ld.shared.u32 	%r69, [%r4+4];
	ld.shared.u32 	%r70, [%r7+2052];
	// begin inline asm
	dp4a.s32.s32 %r68, %r69, %r70, %r48;
	// end inline asm
	ld.shared.u32 	%r73, [%r4+8];
	ld.shared.u32 	%r74, [%r7+8];
	// begin inline asm
	dp4a.s32.s32 %r72, %r73, %r74, %r52;
	// end inline asm
	ld.shared.u32 	%r77, [%r4+8];
	ld.shared.u32 	%r78, [%r7+520];
	// begin inline asm
	dp4a.s32.s32 %r76, %r77, %r78, %r56;
	// end inline asm
	ld.shared.u32 	%r81, [%r4+8];
	ld.shared.u32 	%r82, [%r7+1032];
	// begin inline asm
	dp4a.s32.s32 %r80, %r81, %r82, %r60;
	// end inline asm
	ld.shared.u32 	%r85, [%r4+8];
	ld.shared.u32 	%r86, [%r7+1544];
	// begin inline asm
	dp4a.s32.s32 %r84, %r85, %r86, %r64;
	// end inline asm
	ld.shared.u32 	%r89, [%r4+8];
	ld.shared.u32 	%r90, [%r7+2056];
	// begin inline asm
	dp4a.s32.s32 %r88, %r89, %r90, %r68;
	// end inline asm
	ld.shared.u32 	%r93, [%r4+12];
	ld.shared.u32 	%r94, [%r7+12];
	// begin inline asm
	dp4a.s32.s32 %r92, %r93, %r94, %r72;
	// end inline asm
	ld.shared.u32 	%r97, [%r4+12];
	ld.shared.u32 	%r98, [%r7+524];
	// begin inline asm
	dp4a.s32.s32 %r96, %r97, %r98, %r76;
	// end inline asm
	ld.shared.u32 	%r101, [%r4+12];
	ld.shared.u32 	%r102, [%r7+1036];
	// begin inline asm
	dp4a.s32.s32 %r100, %r101, %r102, %r80;
	// end inline asm
	ld.shared.u32 	%r105, [%r4+12];
	ld.shared.u32 	%r106, [%r7+1548];
	// begin inline asm
	dp4a.s32.s32 %r104, %r105, %r106, %r84;
	// end inline asm
	ld.shared.u32 	%r109, [%r4+12];
	ld.shared.u32 	%r110, [%r7+2060];
	// begin inline asm
	dp4a.s32.s32 %r108, %r109, %r110, %r88;
	// end inline asm
	ld.shared.u32 	%r113, [%r4+16];
	ld.shared.u32 	%r114, [%r7+16];
	// begin inline asm
	dp4a.s32.s32 %r112, %r113, %r114, %r92;
	// end inline asm
	ld.shared.u32 	%r117, [%r4+16];
	ld.shared.u32 	%r118, [%r7+528];
	// begin inline asm
	dp4a.s32.s32 %r116, %r117, %r118, %r96;
	// end inline asm
	ld.shared.u32 	%r121, [%r4+16];
	ld.shared.u32 	%r122, [%r7+1040];
	// begin inline asm
	dp4a.s32.s32 %r120, %r121, %r122, %r100;
	// end inline asm
	ld.shared.u32 	%r125, [%r4+16];
	ld.shared.u32 	%r126, [%r7+1552];
	// begin inline asm
	dp4a.s32.s32 %r124, %r125, %r126, %r104;
	// end inline asm
	ld.shared.u32 	%r129, [%r4+16];
	ld.shared.u32 	%r130, [%r7+2064];
	// begin inline asm
	dp4a.s32.s32 %r128, %r129, %r130, %r108;
	// end inline asm
	ld.shared.u32 	%r133, [%r4+20];
	ld.shared.u32 	%r134, [%r7+20];
	// begin inline asm
	dp4a.s32.s32 %r132, %r133, %r134, %r112;
	// end inline asm
	ld.shared.u32 	%r137, [%r4+20];
	ld.shared.u32 	%r138, [%r7+532];
	// begin inline asm
	dp4a.s32.s32 %r136, %r137, %r138, %r116;
	// end inline asm
	ld.shared.u32 	%r141, [%r4+20];
	ld.shared.u32 	%r142, [%r7+1044];
	// begin inline asm
	dp4a.s32.s32 %r140, %r141, %r142, %r120;
	// end inline asm
	ld.shared.u32 	%r145, [%r4+20];
	ld.shared.u32 	%r146, [%r7+1556];
	// begin inline asm
	dp4a.s32.s32 %r144, %r145, %r146, %r124;
	// end inline asm
	ld.shared.u32 	%r149, [%r4+20];
	ld.shared.u32 	%r150, [%r7+2068];
	// begin inline asm
	dp4a.s32.s32 %r148, %r149, %r150, %r128;
	// end inline asm
	ld.shared.u32 	%r153, [%r4+24];
	ld.shared.u32 	%r154, [%r7+24];
	// begin inline asm
	dp4a.s32.s32 %r152, %r153, %r154, %r132;
	// end inline asm
	ld.shared.u32 	%r157, [%r4+24];
	ld.shared.u32 	%r158, [%r7+536];
	// begin inline asm
	dp4a.s32.s32 %r156, %r157, %r158, %r136;
	// end inline asm
	ld.shared.u32 	%r161, [%r4+24];
	ld.shared.u32 	%r162, [%r7+1048];
	// begin inline asm
	dp4a.s32.s32 %r160, %r161, %r162, %r140;
	// end inline asm
	ld.shared.u32 	%r165, [%r4+24];
	ld.shared.u32 	%r166, [%r7+1560];
	// begin inline asm
	dp4a.s32.s32 %r164, %r165, %r166, %r144;
	// end inline asm
	ld.shared.u32 	%r169, [%r4+24];
	ld.shared.u32 	%r170, [%r7+2072];
	// begin inline asm
	dp4a.s32.s32 %r168, %r169, %r170, %r148;
	// end inline asm
	ld.shared.u32 	%r173, [%r4+28];
	ld.shared.u32 	%r174, [%r7+28];
	// begin inline asm
	dp4a.s32.s32 %r172, %r173, %r174, %r152;
	// end inline asm
	ld.shared.u32 	%r177, [%r4+28];
	ld.shared.u32 	%r178, [%r7+540];
	// begin inline asm
	dp4a.s32.s32 %r176, %r177, %r178, %r156;
	// end inline asm
	ld.shared.u32 	%r181, [%r4+28];
	ld.shared.u32 	%r182, [%r7+1052];
	// begin inline asm
	dp4a.s32.s32 %r180, %r181, %r182, %r160;
	// end inline asm
	ld.shared.u32 	%r185, [%r4+28];
	ld.shared.u32 	%r186, [%r7+1564];
	// begin inline asm
	dp4a.s32.s32 %r184, %r185, %r186, %r164;
	// end inline asm
	ld.shared.u32 	%r189, [%r4+28];
	ld.shared.u32 	%r190, [%r7+2076];
	// begin inline asm
	dp4a.s32.s32 %r188, %r189, %r190, %r168;
	// end inline asm
	ld.shared.u32 	%r193, [%r4+32];
	ld.shared.u32 	%r194, [%r7+32];
	// begin inline asm
	dp4a.s32.s32 %r192, %r193, %r194, %r172;
	// end inline asm
	ld.shared.u32 	%r197, [%r4+32];
	ld.shared.u32 	%r198, [%r7+544];
	// begin inline asm
	dp4a.s32.s32 %r196, %r197, %r198, %r176;
	// end inline asm
	ld.shared.u32 	%r201, [%r4+32];
	ld.shared.u32 	%r202, [%r7+1056];
	// begin inline asm
	dp4a.s32.s32 %r200, %r201, %r202, %r180;
	// end inline asm
	ld.shared.u32 	%r205, [%r4+32];
	ld.shared.u32 	%r206, [%r7+1568];
	// begin inline asm
	dp4a.s32.s32 %r204, %r205, %r206, %r184;
	// end inline asm
	ld.shared.u32 	%r209, [%r4+32];
	ld.shared.u32 	%r210, [%r7+2080];
	// begin inline asm
	dp4a.s32.s32 %r208, %r209, %r210, %r188;
	// end inline asm
	ld.shared.u32 	%r213, [%r4+36];
	ld.shared.u32 	%r214, [%r7+36];
	// begin inline asm
	dp4a.s32.s32 %r212, %r213, %r214, %r192;
	// end inline asm
	ld.shared.u32 	%r217, [%r4+36];
	ld.shared.u32 	%r218, [%r7+548];
	// begin inline asm
	dp4a.s32.s32 %r216, %r217, %r218, %r196;
	// end inline asm
	ld.shared.u32 	%r221, [%r4+36];
	ld.shared.u32 	%r222, [%r7+1060];
	// begin inline asm
	dp4a.s32.s32 %r220, %r221, %r222, %r200;
	// end inline asm
	ld.shared.u32 	%r225, [%r4+36];
	ld.shared.u32 	%r226, [%r7+1572];
	// begin inline asm
	dp4a.s32.s32 %r224, %r225, %r226, %r204;
	// end inline asm
	ld.shared.u32 	%r229, [%r4+36];
	ld.shared.u32 	%r230, [%r7+2084];
	// begin inline asm
	dp4a.s32.s32 %r228, %r229, %r230, %r208;
	// end inline asm
	ld.shared.u32 	%r233, [%r4+40];
	ld.shared.u32 	%r234, [%r7+40];
	// begin inline asm
	dp4a.s32.s32 %r232, %r233, %r234, %r212;
	// end inline asm
	ld.shared.u32 	%r237, [%r4+40];
	ld.shared.u32 	%r238, [%r7+552];
	// begin inline asm
	dp4a.s32.s32 %r236, %r237, %r238, %r216;
	// end inline asm
	ld.shared.u32 	%r241, [%r4+40];
	ld.shared.u32 	%r242, [%r7+1064];
	// begin inline asm
	dp4a.s32.s32 %r240, %r241, %r242, %r220;
	// end inline asm
	ld.shared.u32 	%r245, [%r4+40];
	ld.shared.u32 	%r246, [%r7+1576];
	// begin inline asm
	dp4a.s32.s32 %r244, %r245, %r246, %r224;
	// end inline asm
	ld.shared.u32 	%r249, [%r4+40];
	ld.shared.u32 	%r250, [%r7+2088];
	// begin inline asm
	dp4a.s32.s32 %r248, %r249, %r250, %r228;
	// end inline asm
	ld.shared.u32 	%r253, [%r4+44];
	ld.shared.u32 	%r254, [%r7+44];
	// begin inline asm
	dp4a.s32.s32 %r252, %r253, %r254, %r232;
	// end inline asm
	ld.shared.u32 	%r257, [%r4+44];
	ld.shared.u32 	%r258, [%r7+556];
	// begin inline asm
	dp4a.s32.s32 %r256, %r257, %r258, %r236;
	// end inline asm
	ld.shared.u32 	%r261, [%r4+44];
	ld.shared.u32 	%r262, [%r7+1068];
	// begin inline asm
	dp4a.s32.s32 %r260, %r261, %r262, %r240;
	// end inline asm
	ld.shared.u32 	%r265, [%r4+44];
	ld.shared.u32 	%r266, [%r7+1580];
	// begin inline asm
	dp4a.s32.s32 %r264, %r265, %r266, %r244;
	// end inline asm
	ld.shared.u32 	%r269, [%r4+44];
	ld.shared.u32 	%r270, [%r7+2092];
	// begin inline asm
	dp4a.s32.s32 %r268, %r269, %r270, %r248;
	// end inline asm
	ld.shared.u32 	%r273, [%r4+48];
	ld.shared.u32 	%r274, [%r7+48];
	// begin inline asm
	dp4a.s32.s32 %r272, %r273, %r274, %r252;
	// end inline asm
	ld.shared.u32 	%r277, [%r4+48];
	ld.shared.u32 	%r278, [%r7+560];
	// begin inline asm
	dp4a.s32.s32 %r276, %r277, %r278, %r256;
	// end inline asm
	ld.shared.u32 	%r281, [%r4+48];
	ld.shared.u32 	%r282, [%r7+1072];
	// begin inline asm
	dp4a.s32.s32 %r280, %r281, %r282, %r260;
	// end inline asm
	ld.shared.u32 	%r285, [%r4+48];
	ld.shared.u32 	%r286, [%r7+1584];
	// begin inline asm
	dp4a.s32.s32 %r284, %r285, %r286, %r264;
	// end inline asm
	ld.shared.u32 	%r289, [%r4+48];
	ld.shared.u32 	%r290, [%r7+2096];
	// begin inline asm
	dp4a.s32.s32 %r288, %r289, %r290, %r268;
	// end inline asm
	ld.shared.u32 	%r293, [%r4+52];
	ld.shared.u32 	%r294, [%r7+52];
	// begin inline asm
	dp4a.s32.s32 %r292, %r293, %r294, %r272;
	// end inline asm
	ld.shared.u32 	%r297, [%r4+52];
	ld.shared.u32 	%r298, [%r7+564];
	// begin inline asm
	dp4a.s32.s32 %r296, %r297, %r298, %r276;
	// end inline asm
	ld.shared.u32 	%r301, [%r4+52];
	ld.shared.u32 	%r302, [%r7+1076];
	// begin inline asm
	dp4a.s32.s32 %r300, %r301, %r302, %r280;
	// end inline asm
	ld.shared.u32 	%r305, [%r4+52];
	ld.shared.u32 	%r306, [%r7+1588];
	// begin inline asm
	dp4a.s32.s32 %r304, %r305, %r306, %r284;
	// end inline asm
	ld.shared.u32 	%r309, [%r4+52];
	ld.shared.u32 	%r310, [%r7+2100];
	// begin inline asm
	dp4a.s32.s32 %r308, %r309, %r310, %r288;
	// end inline asm
	ld.shared.u32 	%r313, [%r4+56];
	ld.shared.u32 	%r314, [%r7+56];
	// begin inline asm
	dp4a.s32.s32 %r312, %r313, %r314, %r292;
	// end inline asm
	ld.shared.u32 	%r317, [%r4+56];
	ld.shared.u32 	%r318, [%r7+568];
	// begin inline asm
	dp4a.s32.s32 %r316, %r317, %r318, %r296;
	// end inline asm
	ld.shared.u32 	%r321, [%r4+56];
	ld.shared.u32 	%r322, [%r7+1080];
	// begin inline asm
	dp4a.s32.s32 %r320, %r321, %r322, %r300;
	// end inline asm
	ld.shared.u32 	%r325, [%r4+56];
	ld.shared.u32 	%r326, [%r7+1592];
	// begin inline asm
	dp4a.s32.s32 %r324, %r325, %r326, %r304;
	// end inline asm
	ld.shared.u32 	%r329, [%r4+56];
	ld.shared.u32 	%r330, [%r7+2104];
	// begin inline asm
	dp4a.s32.s32 %r328, %r329, %r330, %r308;
	// end inline asm
	ld.shared.u32 	%r333, [%r4+60];
	ld.shared.u32 	%r334, [%r7+60];
	// begin inline asm
	dp4a.s32.s32 %r332, %r333, %r334, %r312;
	// end inline asm
	ld.shared.u32 	%r337, [%r4+60];
	ld.shared.u32 	%r338, [%r7+572];
	// begin inline asm
	dp4a.s32.s32 %r336, %r337, %r338, %r316;
	// end inline asm
	ld.shared.u32 	%r341, [%r4+60];
	ld.shared.u32 	%r342, [%r7+1084];
	// begin inline asm
	dp4a.s32.s32 %r340, %r341, %r342, %r320;
	// end inline asm
	ld.shared.u32 	%r345, [%r4+60];
	ld.shared.u32 	%r346, [%r7+1596];
	// begin inline asm
	dp4a.s32.s32 %r344, %r345, %r346, %r324;
	// end inline asm
	ld.shared.u32 	%r349, [%r4+60];
	ld.shared.u32 	%r350, [%r7+2108];
	// begin inline asm
	dp4a.s32.s32 %r348, %r349, %r350, %r328;
	// end inline asm
	ld.shared.u32 	%r353, [%r4+64];
	ld.shared.u32 	%r354, [%r7+64];
	// begin inline asm
	dp4a.s32.s32 %r352, %r353, %r354, %r332;
	// end inline asm
	ld.shared.u32 	%r357, [%r4+64];
	ld.shared.u32 	%r358, [%r7+576];
	// begin inline asm
	dp4a.s32.s32 %r356, %r357, %r358, %r336;
	// end inline asm
	ld.shared.u32 	%r361, [%r4+64];
	ld.shared.u32 	%r362, [%r7+1088];
	// begin inline asm
	dp4a.s32.s32 %r360, %r361, %r362, %r340;
	// end inline asm
	ld.shared.u32 	%r365, [%r4+64];
	ld.shared.u32 	%r366, [%r7+1600];
	// begin inline asm
	dp4a.s32.s32 %r364, %r365, %r366, %r344;
	// end inline asm
	ld.shared.u32 	%r369, [%r4+64];
	ld.shared.u32 	%r370, [%r7+2112];
	// begin inline asm
	dp4a.s32.s32 %r368, %r369, %r370, %r348;
	// end inline asm
	ld.shared.u32 	%r373, [%r4+68];
	ld.shared.u32 	%r374, [%r7+68];
	// begin inline asm
	dp4a.s32.s32 %r372, %r373, %r374, %r352;
	// end inline asm
	ld.shared.u32 	%r377, [%r4+68];
	ld.shared.u32 	%r378, [%r7+580];
	// begin inline asm
	dp4a.s32.s32 %r376, %r377, %r378, %r356;
	// end inline asm
	ld.shared.u32 	%r381, [%r4+68];
	ld.shared.u32 	%r382, [%r7+1092];
	// begin inline asm
	dp4a.s32.s32 %r380, %r381, %r382, %r360;
	// end inline asm
	ld.shared.u32 	%r385, [%r4+68];
	ld.shared.u32 	%r386, [%r7+1604];
	// begin inline asm
	dp4a.s32.s32 %r384, %r385, %r386, %r364;
	// end inline asm
	ld.shared.u32 	%r389, [%r4+68];
	ld.shared.u32 	%r390, [%r7+2116];
	// begin inline asm
	dp4a.s32.s32 %r388, %r389, %r390, %r368;
	// end inline asm
	ld.shared.u32 	%r393, [%r4+72];
	ld.shared.u32 	%r394, [%r7+72];
	// begin inline asm
	dp4a.s32.s32 %r392, %r393, %r394, %r372;
	// end inline asm
	ld.shared.u32 	%r397, [%r4+72];
	ld.shared.u32 	%r398, [%r7+584];
	// begin inline asm
	dp4a.s32.s32 %r396, %r397, %r398, %r376;
	// end inline asm
	ld.shared.u32 	%r401, [%r4+72];
	ld.shared.u32 	%r402, [%r7+1096];
	// begin inline asm
	dp4a.s32.s32 %r400, %r401, %r402, %r380;
	// end inline asm
	ld.shared.u32 	%r405, [%r4+72];
	ld.shared.u32 	%r406, [%r7+1608];
	// begin inline asm
	dp4a.s32.s32 %r404, %r405, %r406, %r384;
	// end inline asm
	ld.shared.u32 	%r409, [%r4+72];
	ld.shared.u32 	%r410, [%r7+2120];
	// begin inline asm
	dp4a.s32.s32 %r408, %r409, %r410, %r388;
	// end inline asm
	ld.shared.u32 	%r413, [%r4+76];
	ld.shared.u32 	%r414, [%r7+76];
	// begin inline asm
	dp4a.s32.s32 %r412, %r413, %r414, %r392;
	// end inline asm
	ld.shared.u32 	%r417, [%r4+76];
	ld.shared.u32 	%r418, [%r7+588];
	// begin inline asm
	dp4a.s32.s32 %r416, %r417, %r418, %r396;
	// end inline asm
	ld.shared.u32 	%r421, [%r4+76];
	ld.shared.u32 	%r422, [%r7+1100];
	// begin inline asm
	dp4a.s32.s32 %r420, %r421, %r422, %r400;
	// end inline asm
	ld.shared.u32 	%r425, [%r4+76];
	ld.shared.u32 	%r426, [%r7+1612];
	// begin inline asm
	dp4a.s32.s32 %r424, %r425, %r426, %r404;
	// end inline asm
	ld.shared.u32 	%r429, [%r4+76];
	ld.shared.u32 	%r430, [%r7+2124];
	// begin inline asm
	dp4a.s32.s32 %r428, %r429, %r430, %r408;
	// end inline asm
	ld.shared.u32 	%r433, [%r4+80];
	ld.shared.u32 	%r434, [%r7+80];
	// begin inline asm
	dp4a.s32.s32 %r432, %r433, %r434, %r412;
	// end inline asm
	ld.shared.u32 	%r437, [%r4+80];
	ld.shared.u32 	%r438, [%r7+592];
	// begin inline asm
	dp4a.s32.s32 %r436, %r437, %r438, %r416;
	// end inline asm
	ld.shared.u32 	%r441, [%r4+80];
	ld.shared.u32 	%r442, [%r7+1104];
	// begin inline asm
	dp4a.s32.s32 %r440, %r441, %r442, %r420;
	// end inline asm
	ld.shared.u32 	%r445, [%r4+80];
	ld.shared.u32 	%r446, [%r7+1616];
	// begin inline asm
	dp4a.s32.s32 %r444, %r445, %r446, %r424;
	// end inline asm
	ld.shared.u32 	%r449, [%r4+80];
	ld.shared.u32 	%r450, [%r7+2128];
	// begin inline asm
	dp4a.s32.s32 %r448, %r449, %r450, %r428;
	// end inline asm
	ld.shared.u32 	%r453, [%r4+84];
	ld.shared.u32 	%r454, [%r7+84];
	// begin inline asm
	dp4a.s32.s32 %r452, %r453, %r454, %r432;
	// end inline asm
	ld.shared.u32 	%r457, [%r4+84];
	ld.shared.u32 	%r458, [%r7+596];
	// begin inline asm
	dp4a.s32.s32 %r456, %r457, %r458, %r436;
	// end inline asm
	ld.shared.u32 	%r461, [%r4+84];
	ld.shared.u32 	%r462, [%r7+1108];
	// begin inline asm
	dp4a.s32.s32 %r460, %r461, %r462, %r440;
	// end inline asm
	ld.shared.u32 	%r465, [%r4+84];
	ld.shared.u32 	%r466, [%r7+1620];
	// begin inline asm
	dp4a.s32.s32 %r464, %r465, %r466, %r444;
	// end inline asm
	ld.shared.u32 	%r469, [%r4+84];
	ld.shared.u32 	%r470, [%r7+2132];
	// begin inline asm
	dp4a.s32.s32 %r468, %r469, %r470, %r448;
	// end inline asm
	ld.shared.u32 	%r473, [%r4+88];
	ld.shared.u32 	%r474, [%r7+88];
	// begin inline asm
	dp4a.s32.s32 %r472, %r473, %r474, %r452;
	// end inline asm
	ld.shared.u32 	%r477, [%r4+88];
	ld.shared.u32 	%r478, [%r7+600];
	// begin inline asm
	dp4a.s32.s32 %r476, %r477, %r478, %r456;
	// end inline asm
	ld.shared.u32 	%r481, [%r4+88];
	ld.shared.u32 	%r482, [%r7+1112];
	// begin inline asm
	dp4a.s32.s32 %r480, %r481, %r482, %r460;
	// end inline asm
	ld.shared.u32 	%r485, [%r4+88];
	ld.shared.u32 	%r486, [%r7+1624];
	// begin inline asm
	dp4a.s32.s32 %r484, %r485, %r486, %r464;
	// end inline asm
	ld.shared.u32 	%r489, [%r4+88];
	ld.shared.u32 	%r490, [%r7+2136];
	// begin inline asm
	dp4a.s32.s32 %r488, %r489, %r490, %r468;
	// end inline asm
	ld.shared.u32 	%r493, [%r4+92];
	ld.shared.u32 	%r494, [%r7+92];
	// begin inline asm
	dp4a.s32.s32 %r492, %r493, %r494, %r472;
	// end inline asm
	ld.shared.u32 	%r497, [%r4+92];
	ld.shared.u32 	%r498, [%r7+604];
	// begin inline asm
	dp4a.s32.s32 %r496, %r497, %r498, %r476;
	// end inline asm
	ld.shared.u32 	%r501, [%r4+92];
	ld.shared.u32 	%r502, [%r7+1116];
	// begin inline asm
	dp4a.s32.s32 %r500, %r501, %r502, %r480;
	// end inline asm
	ld.shared.u32 	%r505, [%r4+92];
	ld.shared.u32 	%r506, [%r7+1628];
	// begin inline asm
	dp4a.s32.s32 %r504, %r505, %r506, %r484;
	// end inline asm
	ld.shared.u32 	%r509, [%r4+92];
	ld.shared.u32 	%r510, [%r7+2140];
	// begin inline asm
	dp4a.s32.s32 %r508, %r509, %r510, %r488;
	// end inline asm
	ld.shared.u32 	%r513, [%r4+96];
	ld.shared.u32 	%r514, [%r7+96];
	// begin inline asm
	dp4a.s32.s32 %r512, %r513, %r514, %r492;
	// end inline asm
	ld.shared.u32 	%r517, [%r4+96];
	ld.shared.u32 	%r518, [%r7+608];
	// begin inline asm
	dp4a.s32.s32 %r516, %r517, %r518, %r496;
	// end inline asm
	ld.shared.u32 	%r521, [%r4+96];
	ld.shared.u32 	%r522, [%r7+1120];
	// begin inline asm
	dp4a.s32.s32 %r520, %r521, %r522, %r500;
	// end inline asm
	ld.shared.u32 	%r525, [%r4+96];
	ld.shared.u32 	%r526, [%r7+1632];
	// begin inline asm
	dp4a.s32.s32 %r524, %r525, %r526, %r504;
	// end inline asm
	ld.shared.u32 	%r529, [%r4+96];
	ld.shared.u32 	%r530, [%r7+2144];
	// begin inline asm
	dp4a.s32.s32 %r528, %r529, %r530, %r508;
	// end inline asm
	ld.shared.u32 	%r533, [%r4+100];
	ld.shared.u32 	%r534, [%r7+100];
	// begin inline asm
	dp4a.s32.s32 %r532, %r533, %r534, %r512;
	// end inline asm
	ld.shared.u32 	%r537, [%r4+100];
	ld.shared.u32 	%r538, [%r7+612];
	// begin inline asm
	dp4a.s32.s32 %r536, %r537, %r538, %r516;
	// end inline asm
	ld.shared.u32 	%r541, [%r4+100];
	ld.shared.u32 	%r542, [%r7+1124];
	// begin inline asm
	dp4a.s32.s32 %r540, %r541, %r542, %r520;
	// end inline asm
	ld.shared.u32 	%r545, [%r4+100];
	ld.shared.u32 	%r546, [%r7+1636];
	// begin inline asm
	dp4a.s32.s32 %r544, %r545, %r546, %r524;
	// end inline asm
	ld.shared.u32 	%r549, [%r4+100];
	ld.shared.u32 	%r550, [%r7+2148];
	// begin inline asm
	dp4a.s32.s32 %r548, %r549, %r550, %r528;
	// end inline asm
	ld.shared.u32 	%r553, [%r4+104];
	ld.shared.u32 	%r554, [%r7+104];
	// begin inline asm
	dp4a.s32.s32 %r552, %r553, %r554, %r532;
	// end inline asm
	ld.shared.u32 	%r557, [%r4+104];
	ld.shared.u32 	%r558, [%r7+616];
	// begin inline asm
	dp4a.s32.s32 %r556, %r557, %r558, %r536;
	// end inline asm
	ld.shared.u32 	%r561, [%r4+104];
	ld.shared.u32 	%r562, [%r7+1128];
	// begin inline asm
	dp4a.s32.s32 %r560, %r561, %r562, %r540;
	// end inline asm
	ld.shared.u32 	%r565, [%r4+104];
	ld.shared.u32 	%r566, [%r7+1640];
	// begin inline asm
	dp4a.s32.s32 %r564, %r565, %r566, %r544;
	// end inline asm
	ld.shared.u32 	%r569, [%r4+104];
	ld.shared.u32 	%r570, [%r7+2152];
	// begin inline asm
	dp4a.s32.s32 %r568, %r569, %r570, %r548;
	// end inline asm
	ld.shared.u32 	%r573, [%r4+108];
	ld.shared.u32 	%r574, [%r7+108];
	// begin inline asm
	dp4a.s32.s32 %r572, %r573, %r574, %r552;
	// end inline asm
	ld.shared.u32 	%r577, [%r4+108];
	ld.shared.u32 	%r578, [%r7+620];
	// begin inline asm
	dp4a.s32.s32 %r576, %r577, %r578, %r556;
	// end inline asm
	ld.shared.u32 	%r581, [%r4+108];
	ld.shared.u32 	%r582, [%r7+1132];
	// begin inline asm
	dp4a.s32.s32 %r580, %r581, %r582, %r560;
	// end inline asm
	ld.shared.u32 	%r585, [%r4+108];
	ld.shared.u32 	%r586, [%r7+1644];
	// begin inline asm
	dp4a.s32.s32 %r584, %r585, %r586, %r564;
	// end inline asm
	ld.shared.u32 	%r589, [%r4+108];
	ld.shared.u32 	%r590, [%r7+2156];
	// begin inline asm
	dp4a.s32.s32 %r588, %r589, %r590, %r568;
	// end inline asm
	ld.shared.u32 	%r593, [%r4+112];
	ld.shared.u32 	%r594, [%r7+112];
	// begin inline asm
	dp4a.s32.s32 %r592, %r593, %r594, %r572;
	// end inline asm
	ld.shared.u32 	%r597, [%r4+112];
	ld.shared.u32 	%r598, [%r7+624];
	// begin inline asm
	dp4a.s32.s32 %r596, %r597, %r598, %r576;
	// end inline asm
	ld.shared.u32 	%r601, [%r4+112];
	ld.shared.u32 	%r602, [%r7+1136];
	// begin inline asm
	dp4a.s32.s32 %r600, %r601, %r602, %r580;
	// end inline asm
	ld.shared.u32 	%r605, [%r4+112];
	ld.shared.u32 	%r606, [%r7+1648];
	// begin inline asm
	dp4a.s32.s32 %r604, %r605, %r606, %r584;
	// end inline asm
	ld.shared.u32 	%r609, [%r4+112];
	ld.shared.u32 	%r610, [%r7+2160];
	// begin inline asm
	dp4a.s32.s32 %r608, %r609, %r610, %r588;
	// end inline asm
	ld.shared.u32 	%r613, [%r4+116];
	ld.shared.u32 	%r614, [%r7+116];
	// begin inline asm
	dp4a.s32.s32 %r612, %r613, %r614, %r592;
	// end inline asm
	ld.shared.u32 	%r617, [%r4+116];
	ld.shared.u32 	%r618, [%r7+628];
	// begin inline asm
	dp4a.s32.s32 %r616, %r617, %r618, %r596;
	// end inline asm
	ld.shared.u32 	%r621, [%r4+116];
	ld.shared.u32 	%r622, [%r7+1140];
	// begin inline asm
	dp4a.s32.s32 %r620, %r621, %r622, %r600;
	// end inline asm
	ld.shared.u32 	%r625, [%r4+116];
	ld.shared.u32 	%r626, [%r7+1652];
	// begin inline asm
	dp4a.s32.s32 %r624, %r625, %r626, %r604;
	// end inline asm
	ld.shared.u32 	%r629, [%r4+116];
	ld.shared.u32 	%r630, [%r7+2164];
	// begin inline asm
	dp4a.s32.s32 %r628, %r629, %r630, %r608;
	// end inline asm
	ld.shared.u32 	%r633, [%r4+120];
	ld.shared.u32 	%r634, [%r7+120];
	// begin inline asm
	dp4a.s32.s32 %r632, %r633, %r634, %r612;
	// end inline asm
	ld.shared.u32 	%r637, [%r4+120];
	ld.shared.u32 	%r638, [%r7+632];
	// begin inline asm
	dp4a.s32.s32 %r636, %r637, %r638, %r616;
	// end inline asm
	ld.shared.u32 	%r641, [%r4+120];
	ld.shared.u32 	%r642, [%r7+1144];
	// begin inline asm
	dp4a.s32.s32 %r640, %r641, %r642, %r620;
	// end inline asm
	ld.shared.u32 	%r645, [%r4+120];
	ld.shared.u32 	%r646, [%r7+1656];
	// begin inline asm
	dp4a.s32.s32 %r644, %r645, %r646, %r624;
	// end inline asm
	ld.shared.u32 	%r649, [%r4+120];
	ld.shared.u32 	%r650, [%r7+2168];
	// begin inline asm
	dp4a.s32.s32 %r648, %r649, %r650, %r628;
	// end inline asm
	ld.shared.u32 	%r653, [%r4+124];
	ld.shared.u32 	%r654, [%r7+124];
	// begin inline asm
	dp4a.s32.s32 %r652, %r653, %r654, %r632;
	// end inline asm
	ld.shared.u32 	%r657, [%r4+124];
	ld.shared.u32 	%r658, [%r7+636];
	// begin inline asm
	dp4a.s32.s32 %r656, %r657, %r658, %r636;
	// end inline asm
	ld.shared.u32 	%r661, [%r4+124];
	ld.shared.u32 	%r662, [%r7+1148];
	// begin inline asm
	dp4a.s32.s32 %r660, %r661, %r662, %r640;
	// end inline asm
	ld.shared.u32 	%r665, [%r4+124];
	ld.shared.u32 	%r666, [%r7+1660];
	// begin inline asm
	dp4a.s32.s32 %r664, %r665, %r666, %r644;
	// end inline asm
	ld.shared.u32 	%r669, [%r4+124];
	ld.shared.u32 	%r670, [%r7+2172];
	// begin inline asm
	dp4a.s32.s32 %r668, %r669, %r670, %r648;
	// end inline asm
	ld.shared.u32 	%r673, [%r4+128];
	ld.shared.u32 	%r674, [%r7+128];
	// begin inline asm
	dp4a.s32.s32 %r672, %r673, %r674, %r652;
	// end inline asm
	ld.shared.u32 	%r677, [%r4+128];
	ld.shared.u32 	%r678, [%r7+640];
	// begin inline asm
	dp4a.s32.s32 %r676, %r677, %r678, %r656;
	// end inline asm
	ld.shared.u32 	%r681, [%r4+128];
	ld.shared.u32 	%r682, [%r7+1152];
	// begin inline asm
	dp4a.s32.s32 %r680, %r681, %r682, %r660;
	// end inline asm
	ld.shared.u32 	%r685, [%r4+128];
	ld.shared.u32 	%r686, [%r7+1664];
	// begin inline asm
	dp4a.s32.s32 %r684, %r685, %r686, %r664;
	// end inline asm
	ld.shared.u32 	%r689, [%r4+128];
	ld.shared.u32 	%r690, [%r7+2176];
	// begin inline asm
	dp4a.s32.s32 %r688, %r689, %r690, %r668;
	// end inline asm
	ld.shared.u32 	%r693, [%r4+132];
	ld.shared.u32 	%r694, [%r7+132];
	// begin inline asm
	dp4a.s32.s32 %r692, %r693, %r694, %r672;
	// end inline asm
	ld.shared.u32 	%r697, [%r4+132];
	ld.shared.u32 	%r698, [%r7+644];
	// begin inline asm
	dp4a.s32.s32 %r696, %r697, %r698, %r676;
	// end inline asm
	ld.shared.u32 	%r701, [%r4+132];
	ld.shared.u32 	%r702, [%r7+1156];
	// begin inline asm
	dp4a.s32.s32 %r700, %r701, %r702, %r680;
	// end inline asm
	ld.shared.u32 	%r705, [%r4+132];
	ld.shared.u32 	%r706, [%r7+1668];
	// begin inline asm
	dp4a.s32.s32 %r704, %r705, %r706, %r684;
	// end inline asm
	ld.shared.u32 	%r709, [%r4+132];
	ld.shared.u32 	%r710, [%r7+2180];
	// begin inline asm
	dp4a.s32.s32 %r708, %r709, %r710, %r688;
	// end inline asm
	ld.shared.u32 	%r713, [%r4+136];
	ld.shared.u32 	%r714, [%r7+136];
	// begin inline asm
	dp4a.s32.s32 %r712, %r713, %r714, %r692;
	// end inline asm
	ld.shared.u32 	%r717, [%r4+136];
	ld.shared.u32 	%r718, [%r7+648];
	// begin inline asm
	dp4a.s32.s32 %r716, %r717, %r718, %r696;
	// end inline asm
	ld.shared.u32 	%r721, [%r4+136];
	ld.shared.u32 	%r722, [%r7+1160];
	// begin inline asm
	dp4a.s32.s32 %r720, %r721, %r722, %r700;
	// end inline asm
	ld.shared.u32 	%r725, [%r4+136];
	ld.shared.u32 	%r726, [%r7+1672];
	// begin inline asm
	dp4a.s32.s32 %r724, %r725, %r726, %r704;
	// end inline asm
	ld.shared.u32 	%r729, [%r4+136];
	ld.shared.u32 	%r730, [%r7+2184];
	// begin inline asm
	dp4a.s32.s32 %r728, %r729, %r730, %r708;
	// end inline asm
	ld.shared.u32 	%r733, [%r4+140];
	ld.shared.u32 	%r734, [%r7+140];
	// begin inline asm
	dp4a.s32.s32 %r732, %r733, %r734, %r712;
	// end inline asm
	ld.shared.u32 	%r737, [%r4+140];
	ld.shared.u32 	%r738, [%r7+652];
	// begin inline asm
	dp4a.s32.s32 %r736, %r737, %r738, %r716;
	// end inline asm
	ld.shared.u32 	%r741, [%r4+140];
	ld.shared.u32 	%r742, [%r7+1164];
	// begin inline asm
	dp4a.s32.s32 %r740, %r741, %r742, %r720;
	// end inline asm
	ld.shared.u32 	%r745, [%r4+140];
	ld.shared.u32 	%r746, [%r7+1676];
	// begin inline asm
	dp4a.s32.s32 %r744, %r745, %r746, %r724;
	// end inline asm
	ld.shared.u32 	%r749, [%r4+140];
	ld.shared.u32 	%r750, [%r7+2188];
	// begin inline asm
	dp4a.s32.s32 %r748, %r749, %r750, %r728;
	// end inline asm
	ld.shared.u32 	%r753, [%r4+144];
	ld.shared.u32 	%r754, [%r7+144];
	// begin inline asm
	dp4a.s32.s32 %r752, %r753, %r754, %r732;
	// end inline asm
	ld.shared.u32 	%r757, [%r4+144];
	ld.shared.u32 	%r758, [%r7+656];
	// begin inline asm
	dp4a.s32.s32 %r756, %r757, %r758, %r736;
	// end inline asm
	ld.shared.u32 	%r761, [%r4+144];
	ld.shared.u32 	%r762, [%r7+1168];
	// begin inline asm
	dp4a.s32.s32 %r760, %r761, %r762, %r740;
	// end inline asm
	ld.shared.u32 	%r765, [%r4+144];
	ld.shared.u32 	%r766, [%r7+1680];
	// begin inline asm
	dp4a.s32.s32 %r764, %r765, %r766, %r744;
	// end inline asm
	ld.shared.u32 	%r769, [%r4+144];
	ld.shared.u32 	%r770, [%r7+2192];
	// begin inline asm
	dp4a.s32.s32 %r768, %r769, %r770, %r748;
	// end inline asm
	ld.shared.u32 	%r773, [%r4+148];
	ld.shared.u32 	%r774, [%r7+148];
	// begin inline asm
	dp4a.s32.s32 %r772, %r773, %r774, %r752;
	// end inline asm
	ld.shared.u32 	%r777, [%r4+148];
	ld.shared.u32 	%r778, [%r7+660];
	// begin inline asm
	dp4a.s32.s32 %r776, %r777, %r778, %r756;
	// end inline asm
	ld.shared.u32 	%r781, [%r4+148];
	ld.shared.u32 	%r782, [%r7+1172];
	// begin inline asm
	dp4a.s32.s32 %r780, %r781, %r782, %r760;
	// end inline asm
	ld.shared.u32 	%r785, [%r4+148];
	ld.shared.u32 	%r786, [%r7+1684];
	// begin inline asm
	dp4a.s32.s32 %r784, %r785, %r786, %r764;
	// end inline asm
	ld.shared.u32 	%r789, [%r4+148];
	ld.shared.u32 	%r790, [%r7+2196];
	// begin inline asm
	dp4a.s32.s32 %r788, %r789, %r790, %r768;
	// end inline asm
	ld.shared.u32 	%r793, [%r4+152];
	ld.shared.u32 	%r794, [%r7+152];
	// begin inline asm
	dp4a.s32.s32 %r792, %r793, %r794, %r772;
	// end inline asm
	ld.shared.u32 	%r797, [%r4+152];
	ld.shared.u32 	%r798, [%r7+664];
	// begin inline asm
	dp4a.s32.s32 %r796, %r797, %r798, %r776;
	// end inline asm
	ld.shared.u32 	%r801, [%r4+152];
	ld.shared.u32 	%r802, [%r7+1176];
	// begin inline asm
	dp4a.s32.s32 %r800, %r801, %r802, %r780;
	// end inline asm
	ld.shared.u32 	%r805, [%r4+152];
	ld.shared.u32 	%r806, [%r7+1688];
	// begin inline asm
	dp4a.s32.s32 %r804, %r805, %r806, %r784;
	// end inline asm
	ld.shared.u32 	%r809, [%r4+152];
	ld.shared.u32 	%r810, [%r7+2200];
	// begin inline asm
	dp4a.s32.s32 %r808, %r809, %r810, %r788;
	// end inline asm
	ld.shared.u32 	%r813, [%r4+156];
	ld.shared.u32 	%r814, [%r7+156];
	// begin inline asm
	dp4a.s32.s32 %r812, %r813, %r814, %r792;
	// end inline asm
	ld.shared.u32 	%r817, [%r4+156];
	ld.shared.u32 	%r818, [%r7+668];
	// begin inline asm
	dp4a.s32.s32 %r816, %r817, %r818, %r796;
	// end inline asm
	ld.shared.u32 	%r821, [%r4+156];
	ld.shared.u32 	%r822, [%r7+1180];
	// begin inline asm
	dp4a.s32.s32 %r820, %r821, %r822, %r800;
	// end inline asm
	ld.shared.u32 	%r825, [%r4+156];
	ld.shared.u32 	%r826, [%r7+1692];
	// begin inline asm
	dp4a.s32.s32 %r824, %r825, %r826, %r804;
	// end inline asm
	ld.shared.u32 	%r829, [%r4+156];
	ld.shared.u32 	%r830, [%r7+2204];
	// begin inline asm
	dp4a.s32.s32 %r828, %r829, %r830, %r808;
	// end inline asm
	ld.shared.u32 	%r833, [%r4+160];
	ld.shared.u32 	%r834, [%r7+160];
	// begin inline asm
	dp4a.s32.s32 %r832, %r833, %r834, %r812;
	// end inline asm
	ld.shared.u32 	%r837, [%r4+160];
	ld.shared.u32 	%r838, [%r7+672];
	// begin inline asm
	dp4a.s32.s32 %r836, %r837, %r838, %r816;
	// end inline asm
	ld.shared.u32 	%r841, [%r4+160];
	ld.shared.u32 	%r842, [%r7+1184];
	// begin inline asm
	dp4a.s32.s32 %r840, %r841, %r842, %r820;
	// end inline asm
	ld.shared.u32 	%r845, [%r4+160];
	ld.shared.u32 	%r846, [%r7+1696];
	// begin inline asm
	dp4a.s32.s32 %r844, %r845, %r846, %r824;
	// end inline asm
	ld.shared.u32 	%r849, [%r4+160];
	ld.shared.u32 	%r850, [%r7+2208];
	// begin inline asm
	dp4a.s32.s32 %r848, %r849, %r850, %r828;
	// end inline asm
	ld.shared.u32 	%r853, [%r4+164];
	ld.shared.u32 	%r854, [%r7+164];
	// begin inline asm
	dp4a.s32.s32 %r852, %r853, %r854, %r832;
	// end inline asm
	ld.shared.u32 	%r857, [%r4+164];
	ld.shared.u32 	%r858, [%r7+676];
	// begin inline asm
	dp4a.s32.s32 %r856, %r857, %r858, %r836;
	// end inline asm
	ld.shared.u32 	%r861, [%r4+164];
	ld.shared.u32 	%r862, [%r7+1188];
	// begin inline asm
	dp4a.s32.s32 %r860, %r861, %r862, %r840;
	// end inline asm
	ld.shared.u32 	%r865, [%r4+164];
	ld.shared.u32 	%r866, [%r7+1700];
	// begin inline asm
	dp4a.s32.s32 %r864, %r865, %r866, %r844;
	// end inline asm
	ld.shared.u32 	%r869, [%r4+164];
	ld.shared.u32 	%r870, [%r7+2212];
	// begin inline asm
	dp4a.s32.s32 %r868, %r869, %r870, %r848;
	// end inline asm
	ld.shared.u32 	%r873, [%r4+168];
	ld.shared.u32 	%r874, [%r7+168];
	// begin inline asm
	dp4a.s32.s32 %r872, %r873, %r874, %r852;
	// end inline asm
	ld.shared.u32 	%r877, [%r4+168];
	ld.shared.u32 	%r878, [%r7+680];
	// begin inline asm
	dp4a.s32.s32 %r876, %r877, %r878, %r856;
	// end inline asm
	ld.shared.u32 	%r881, [%r4+168];
	ld.shared.u32 	%r882, [%r7+1192];
	// begin inline asm
	dp4a.s32.s32 %r880, %r881, %r882, %r860;
	// end inline asm
	ld.shared.u32 	%r885, [%r4+168];
	ld.shared.u32 	%r886, [%r7+1704];
	// begin inline asm
	dp4a.s32.s32 %r884, %r885, %r886, %r864;
	// end inline asm
	ld.shared.u32 	%r889, [%r4+168];
	ld.shared.u32 	%r890, [%r7+2216];
	// begin inline asm
	dp4a.s32.s32 %r888, %r889, %r890, %r868;
	// end inline asm
	ld.shared.u32 	%r893, [%r4+172];
	ld.shared.u32 	%r894, [%r7+172];
	// begin inline asm
	dp4a.s32.s32 %r892, %r893, %r894, %r872;
	// end inline asm
	ld.shared.u32 	%r897, [%r4+172];
	ld.shared.u32 	%r898, [%r7+684];
	// begin inline asm
	dp4a.s32.s32 %r896, %r897, %r898, %r876;
	// end inline asm
	ld.shared.u32 	%r901, [%r4+172];
	ld.shared.u32 	%r902, [%r7+1196];
	// begin inline asm
	dp4a.s32.s32 %r900, %r901, %r902, %r880;
	// end inline asm
	ld.shared.u32 	%r905, [%r4+172];
	ld.shared.u32 	%r906, [%r7+1708];
	// begin inline asm
	dp4a.s32.s32 %r904, %r905, %r906, %r884;
	// end inline asm
	ld.shared.u32 	%r909, [%r4+172];
	ld.shared.u32 	%r910, [%r7+2220];
	// begin inline asm
	dp4a.s32.s32 %r908, %r909, %r910, %r888;
	// end inline asm
	ld.shared.u32 	%r913, [%r4+176];
	ld.shared.u32 	%r914, [%r7+176];
	// begin inline asm
	dp4a.s32.s32 %r912, %r913, %r914, %r892;
	// end inline asm
	ld.shared.u32 	%r917, [%r4+176];
	ld.shared.u32 	%r918, [%r7+688];
	// begin inline asm
	dp4a.s32.s32 %r916, %r917, %r918, %r896;
	// end inline asm
	ld.shared.u32 	%r921, [%r4+176];
	ld.shared.u32 	%r922, [%r7+1200];
	// begin inline asm
	dp4a.s32.s32 %r920, %r921, %r922, %r900;
	// end inline asm
	ld.shared.u32 	%r925, [%r4+176];
	ld.shared.u32 	%r926, [%r7+1712];
	// begin inline asm
	dp4a.s32.s32 %r924, %r925, %r926, %r904;
	// end inline asm
	ld.shared.u32 	%r929, [%r4+176];
	ld.shared.u32 	%r930, [%r7+2224];
	// begin inline asm
	dp4a.s32.s32 %r928, %r929, %r930, %r908;
	// end inline asm
	ld.shared.u32 	%r933, [%r4+180];
	ld.shared.u32 	%r934, [%r7+180];
	// begin inline asm
	dp4a.s32.s32 %r932, %r933, %r934, %r912;
	// end inline asm
	ld.shared.u32 	%r937, [%r4+180];
	ld.shared.u32 	%r938, [%r7+692];
	// begin inline asm
	dp4a.s32.s32 %r936, %r937, %r938, %r916;
	// end inline asm
	ld.shared.u32 	%r941, [%r4+180];
	ld.shared.u32 	%r942, [%r7+1204];
	// begin inline asm
	dp4a.s32.s32 %r940, %r941, %r942, %r920;
	// end inline asm
	ld.shared.u32 	%r945, [%r4+180];
	ld.shared.u32 	%r946, [%r7+1716];
	// begin inline asm
	dp4a.s32.s32 %r944, %r945, %r946, %r924;
	// end inline asm
	ld.shared.u32 	%r949, [%r4+180];
	ld.shared.u32 	%r950, [%r7+2228];
	// begin inline asm
	dp4a.s32.s32 %r948, %r949, %r950, %r928;
	// end inline asm
	ld.shared.u32 	%r953, [%r4+184];
	ld.shared.u32 	%r954, [%r7+184];
	// begin inline asm
	dp4a.s32.s32 %r952, %r953, %r954, %r932;
	// end inline asm
	ld.shared.u32 	%r957, [%r4+184];
	ld.shared.u32 	%r958, [%r7+696];
	// begin inline asm
	dp4a.s32.s32 %r956, %r957, %r958, %r936;
	// end inline asm
	ld.shared.u32 	%r961, [%r4+184];
	ld.shared.u32 	%r962, [%r7+1208];
	// begin inline asm
	dp4a.s32.s32 %r960, %r961, %r962, %r940;
	// end inline asm
	ld.shared.u32 	%r965, [%r4+184];
	ld.shared.u32 	%r966, [%r7+1720];
	// begin inline asm
	dp4a.s32.s32 %r964, %r965, %r966, %r944;
	// end inline asm
	ld.shared.u32 	%r969, [%r4+184];
	ld.shared.u32 	%r970, [%r7+2232];
	// begin inline asm
	dp4a.s32.s32 %r968, %r969, %r970, %r948;
	// end inline asm
	ld.shared.u32 	%r973, [%r4+188];
	ld.shared.u32 	%r974, [%r7+188];
	// begin inline asm
	dp4a.s32.s32 %r972, %r973, %r974, %r952;
	// end inline asm
	ld.shared.u32 	%r977, [%r4+188];
	ld.shared.u32 	%r978, [%r7+700];
	// begin inline asm
	dp4a.s32.s32 %r976, %r977, %r978, %r956;
	// end inline asm
	ld.shared.u32 	%r981, [%r4+188];
	ld.shared.u32 	%r982, [%r7+1212];
	// begin inline asm
	dp4a.s32.s32 %r980, %r981, %r982, %r960;
	// end inline asm
	ld.shared.u32 	%r985, [%r4+188];
	ld.shared.u32 	%r986, [%r7+1724];
	// begin inline asm
	dp4a.s32.s32 %r984, %r985, %r986, %r964;
	// end inline asm
	ld.shared.u32 	%r989, [%r4+188];
	ld.shared.u32 	%r990, [%r7+2236];
	// begin inline asm
	dp4a.s32.s32 %r988, %r989, %r990, %r968;
	// end inline asm
	ld.shared.u32 	%r993, [%r4+192];
	ld.shared.u32 	%r994, [%r7+192];
	// begin inline asm
	dp4a.s32.s32 %r992, %r993, %r994, %r972;
	// end inline asm
	ld.shared.u32 	%r997, [%r4+192];
	ld.shared.u32 	%r998, [%r7+704];
	// begin inline asm
	dp4a.s32.s32 %r996, %r997, %r998, %r976;
	// end inline asm
	ld.shared.u32 	%r1001, [%r4+192];
	ld.shared.u32 	%r1002, [%r7+1216];
	// begin inline asm
	dp4a.s32.s32 %r1000, %r1001, %r1002, %r980;
	// end inline asm
	ld.shared.u32 	%r1005, [%r4+192];
	ld.shared.u32 	%r1006, [%r7+1728];
	// begin inline asm
	dp4a.s32.s32 %r1004, %r1005, %r1006, %r984;
	// end inline asm
	ld.shared.u32 	%r1009, [%r4+192];
	ld.shared.u32 	%r1010, [%r7+2240];
	// begin inline asm
	dp4a.s32.s32 %r1008, %r1009, %r1010, %r988;
	// end inline asm
	ld.shared.u32 	%r1013, [%r4+196];
	ld.shared.u32 	%r1014, [%r7+196];
	// begin inline asm
	dp4a.s32.s32 %r1012, %r1013, %r1014, %r992;
	// end inline asm
	ld.shared.u32 	%r1017, [%r4+196];
	ld.shared.u32 	%r1018, [%r7+708];
	// begin inline asm
	dp4a.s32.s32 %r1016, %r1017, %r1018, %r996;
	// end inline asm
	ld.shared.u32 	%r1021, [%r4+196];
	ld.shared.u32 	%r1022, [%r7+1220];
	// begin inline asm
	dp4a.s32.s32 %r1020, %r1021, %r1022, %r1000;
	// end inline asm
	ld.shared.u32 	%r1025, [%r4+196];
	ld.shared.u32 	%r1026, [%r7+1732];
	// begin inline asm
	dp4a.s32.s32 %r1024, %r1025, %r1026, %r1004;
	// end inline asm
	ld.shared.u32 	%r1029, [%r4+196];
	ld.shared.u32 	%r1030, [%r7+2244];
	// begin inline asm
	dp4a.s32.s32 %r1028, %r1029, %r1030, %r1008;
	// end inline asm
	ld.shared.u32 	%r1033, [%r4+200];
	ld.shared.u32 	%r1034, [%r7+200];
	// begin inline asm
	dp4a.s32.s32 %r1032, %r1033, %r1034, %r1012;
	// end inline asm
	ld.shared.u32 	%r1037, [%r4+200];
	ld.shared.u32 	%r1038, [%r7+712];
	// begin inline asm
	dp4a.s32.s32 %r1036, %r1037, %r1038, %r1016;
	// end inline asm
	ld.shared.u32 	%r1041, [%r4+200];
	ld.shared.u32 	%r1042, [%r7+1224];
	// begin inline asm
	dp4a.s32.s32 %r1040, %r1041, %r1042, %r1020;
	// end inline asm
	ld.shared.u32 	%r1045, [%r4+200];
	ld.shared.u32 	%r1046, [%r7+1736];
	// begin inline asm
	dp4a.s32.s32 %r1044, %r1045, %r1046, %r1024;
	// end inline asm
	ld.shared.u32 	%r1049, [%r4+200];
	ld.shared.u32 	%r1050, [%r7+2248];
	// begin inline asm
	dp4a.s32.s32 %r1048, %r1049, %r1050, %r1028;
	// end inline asm
	ld.shared.u32 	%r1053, [%r4+204];
	ld.shared.u32 	%r1054, [%r7+204];
	// begin inline asm
	dp4a.s32.s32 %r1052, %r1053, %r1054, %r1032;
	// end inline asm
	ld.shared.u32 	%r1057, [%r4+204];
	ld.shared.u32 	%r1058, [%r7+716];
	// begin inline asm
	dp4a.s32.s32 %r1056, %r1057, %r1058, %r1036;
	// end inline asm
	ld.shared.u32 	%r1061, [%r4+204];
	ld.shared.u32 	%r1062, [%r7+1228];
	// begin inline asm
	dp4a.s32.s32 %r1060, %r1061, %r1062, %r1040;
	// end inline asm
	ld.shared.u32 	%r1065, [%r4+204];
	ld.shared.u32 	%r1066, [%r7+1740];
	// begin inline asm
	dp4a.s32.s32 %r1064, %r1065, %r1066, %r1044;
	// end inline asm
	ld.shared.u32 	%r1069, [%r4+204];
	ld.shared.u32 	%r1070, [%r7+2252];
	// begin inline asm
	dp4a.s32.s32 %r1068, %r1069, %r1070, %r1048;
	// end inline asm
	ld.shared.u32 	%r1073, [%r4+208];
	ld.shared.u32 	%r1074, [%r7+208];
	// begin inline asm
	dp4a.s32.s32 %r1072, %r1073, %r1074, %r1052;
	// end inline asm
	ld.shared.u32 	%r1077, [%r4+208];
	ld.shared.u32 	%r1078, [%r7+720];
	// begin inline asm
	dp4a.s32.s32 %r1076, %r1077, %r1078, %r1056;
	// end inline asm
	ld.shared.u32 	%r1081, [%r4+208];
	ld.shared.u32 	%r1082, [%r7+1232];
	// begin inline asm
	dp4a.s32.s32 %r1080, %r1081, %r1082, %r1060;
	// end inline asm
	ld.shared.u32 	%r1085, [%r4+208];
	ld.shared.u32 	%r1086, [%r7+1744];
	// begin inline asm
	dp4a.s32.s32 %r1084, %r1085, %r1086, %r1064;
	// end inline asm
	ld.shared.u32 	%r1089, [%r4+208];
	ld.shared.u32 	%r1090, [%r7+2256];
	// begin inline asm
	dp4a.s32.s32 %r1088, %r1089, %r1090, %r1068;
	// end inline asm
	ld.shared.u32 	%r1093, [%r4+212];
	ld.shared.u32 	%r1094, [%r7+212];
	// begin inline asm
	dp4a.s32.s32 %r1092, %r1093, %r1094, %r1072;
	// end inline asm
	ld.shared.u32 	%r1097, [%r4+212];
	ld.shared.u32 	%r1098, [%r7+724];
	// begin inline asm
	dp4a.s32.s32 %r1096, %r1097, %r1098, %r1076;
	// end inline asm
	ld.shared.u32 	%r1101, [%r4+212];
	ld.shared.u32 	%r1102, [%r7+1236];
	// begin inline asm
	dp4a.s32.s32 %r1100, %r1101, %r1102, %r1080;
	// end inline asm
	ld.shared.u32 	%r1105, [%r4+212];
	ld.shared.u32 	%r1106, [%r7+1748];
	// begin inline asm
	dp4a.s32.s32 %r1104, %r1105, %r1106, %r1084;
	// end inline asm
	ld.shared.u32 	%r1109, [%r4+212];
	ld.shared.u32 	%r1110, [%r7+2260];
	// begin inline asm
	dp4a.s32.s32 %r1108, %r1109, %r1110, %r1088;
	// end inline asm
	ld.shared.u32 	%r1113, [%r4+216];
	ld.shared.u32 	%r1114, [%r7+216];
	// begin inline asm
	dp4a.s32.s32 %r1112, %r1113, %r1114, %r1092;
	// end inline asm
	ld.shared.u32 	%r1117, [%r4+216];
	ld.shared.u32 	%r1118, [%r7+728];
	// begin inline asm
	dp4a.s32.s32 %r1116, %r1117, %r1118, %r1096;
	// end inline asm
	ld.shared.u32 	%r1121, [%r4+216];
	ld.shared.u32 	%r1122, [%r7+1240];
	// begin inline asm
	dp4a.s32.s32 %r1120, %r1121, %r1122, %r1100;
	// end inline asm
	ld.shared.u32 	%r1125, [%r4+216];
	ld.shared.u32 	%r1126, [%r7+1752];
	// begin inline asm
	dp4a.s32.s32 %r1124, %r1125, %r1126, %r1104;
	// end inline asm
	ld.shared.u32 	%r1129, [%r4+216];
	ld.shared.u32 	%r1130, [%r7+2264];
	// begin inline asm
	dp4a.s32.s32 %r1128, %r1129, %r1130, %r1108;
	// end inline asm
	ld.shared.u32 	%r1133, [%r4+220];
	ld.shared.u32 	%r1134, [%r7+220];
	// begin inline asm
	dp4a.s32.s32 %r1132, %r1133, %r1134, %r1112;
	// end inline asm
	ld.shared.u32 	%r1137, [%r4+220];
	ld.shared.u32 	%r1138, [%r7+732];
	// begin inline asm
	dp4a.s32.s32 %r1136, %r1137, %r1138, %r1116;
	// end inline asm
	ld.shared.u32 	%r1141, [%r4+220];
	ld.shared.u32 	%r1142, [%r7+1244];
	// begin inline asm
	dp4a.s32.s32 %r1140, %r1141, %r1142, %r1120;
	// end inline asm
	ld.shared.u32 	%r1145, [%r4+220];
	ld.shared.u32 	%r1146, [%r7+1756];
	// begin inline asm
	dp4a.s32.s32 %r1144, %r1145, %r1146, %r1124;
	// end inline asm
	ld.shared.u32 	%r1149, [%r4+220];
	ld.shared.u32 	%r1150, [%r7+2268];
	// begin inline asm
	dp4a.s32.s32 %r1148, %r1149, %r1150, %r1128;
	// end inline asm
	ld.shared.u32 	%r1153, [%r4+224];
	ld.shared.u32 	%r1154, [%r7+224];
	// begin inline asm
	dp4a.s32.s32 %r1152, %r1153, %r1154, %r1132;
	// end inline asm
	ld.shared.u32 	%r1157, [%r4+224];
	ld.shared.u32 	%r1158, [%r7+736];
	// begin inline asm
	dp4a.s32.s32 %r1156, %r1157, %r1158, %r1136;
	// end inline asm
	ld.shared.u32 	%r1161, [%r4+224];
	ld.shared.u32 	%r1162, [%r7+1248];
	// begin inline asm
	dp4a.s32.s32 %r1160, %r1161, %r1162, %r1140;
	// end inline asm
	ld.shared.u32 	%r1165, [%r4+224];
	ld.shared.u32 	%r1166, [%r7+1760];
	// begin inline asm
	dp4a.s32.s32 %r1164, %r1165, %r1166, %r1144;
	// end inline asm
	ld.shared.u32 	%r1169, [%r4+224];
	ld.shared.u32 	%r1170, [%r7+2272];
	// begin inline asm
	dp4a.s32.s32 %r1168, %r1169, %r1170, %r1148;
	// end inline asm
	ld.shared.u32 	%r1173, [%r4+228];
	ld.shared.u32 	%r1174, [%r7+228];
	// begin inline asm
	dp4a.s32.s32 %r1172, %r1173, %r1174, %r1152;
	// end inline asm
	ld.shared.u32 	%r1177, [%r4+228];
	ld.shared.u32 	%r1178, [%r7+740];
	// begin inline asm
	dp4a.s32.s32 %r1176, %r1177, %r1178, %r1156;
	// end inline asm
	ld.shared.u32 	%r1181, [%r4+228];
	ld.shared.u32 	%r1182, [%r7+1252];
	// begin inline asm
	dp4a.s32.s32 %r1180, %r1181, %r1182, %r1160;
	// end inline asm
	ld.shared.u32 	%r1185, [%r4+228];
	ld.shared.u32 	%r1186, [%r7+1764];
	// begin inline asm
	dp4a.s32.s32 %r1184, %r1185, %r1186, %r1164;
	// end inline asm
	ld.shared.u32 	%r1189, [%r4+228];
	ld.shared.u32 	%r1190, [%r7+2276];
	// begin inline asm
	dp4a.s32.s32 %r1188, %r1189, %r1190, %r1168;
	// end inline asm
	ld.shared.u32 	%r1193, [%r4+232];
	ld.shared.u32 	%r1194, [%r7+232];
	// begin inline asm
	dp4a.s32.s32 %r1192, %r1193, %r1194, %r1172;
	// end inline asm
	ld.shared.u32 	%r1197, [%r4+232];
	ld.shared.u32 	%r1198, [%r7+744];
	// begin inline asm
	dp4a.s32.s32 %r1196, %r1197, %r1198, %r1176;
	// end inline asm
	ld.shared.u32 	%r1201, [%r4+232];
	ld.shared.u32 	%r1202, [%r7+1256];
	// begin inline asm
	dp4a.s32.s32 %r1200, %r1201, %r1202, %r1180;
	// end inline asm
	ld.shared.u32 	%r1205, [%r4+232];
	ld.shared.u32 	%r1206, [%r7+1768];
	// begin inline asm
	dp4a.s32.s32 %r1204, %r1205, %r1206, %r1184;
	// end inline asm
	ld.shared.u32 	%r1209, [%r4+232];
	ld.shared.u32 	%r1210, [%r7+2280];
	// begin inline asm
	dp4a.s32.s32 %r1208, %r1209, %r1210, %r1188;
	// end inline asm
	ld.shared.u32 	%r1213, [%r4+236];
	ld.shared.u32 	%r1214, [%r7+236];
	// begin inline asm
	dp4a.s32.s32 %r1212, %r1213, %r1214, %r1192;
	// end inline asm
	ld.shared.u32 	%r1217, [%r4+236];
	ld.shared.u32 	%r1218, [%r7+748];
	// begin inline asm
	dp4a.s32.s32 %r1216, %r1217, %r1218, %r1196;
	// end inline asm
	ld.shared.u32 	%r1221, [%r4+236];
	ld.shared.u32 	%r1222, [%r7+1260];
	// begin inline asm
	dp4a.s32.s32 %r1220, %r1221, %r1222, %r1200;
	// end inline asm
	ld.shared.u32 	%r1225, [%r4+236];
	ld.shared.u32 	%r1226, [%r7+1772];
	// begin inline asm
	dp4a.s32.s32 %r1224, %r1225, %r1226, %r1204;
	// end inline asm
	ld.shared.u32 	%r1229, [%r4+236];
	ld.shared.u32 	%r1230, [%r7+2284];
	// begin inline asm
	dp4a.s32.s32 %r1228, %r1229, %r1230, %r1208;
	// end inline asm
	ld.shared.u32 	%r1233, [%r4+240];
	ld.shared.u32 	%r1234, [%r7+240];
	// begin inline asm
	dp4a.s32.s32 %r1232, %r1233, %r1234, %r1212;
	// end inline asm
	ld.shared.u32 	%r1237, [%r4+240];
	ld.shared.u32 	%r1238, [%r7+752];
	// begin inline asm
	dp4a.s32.s32 %r1236, %r1237, %r1238, %r1216;
	// end inline asm
	ld.shared.u32 	%r1241, [%r4+240];
	ld.shared.u32 	%r1242, [%r7+1264];
	// begin inline asm
	dp4a.s32.s32 %r1240, %r1241, %r1242, %r1220;
	// end inline asm
	ld.shared.u32 	%r1245, [%r4+240];
	ld.shared.u32 	%r1246, [%r7+1776];
	// begin inline asm
	dp4a.s32.s32 %r1244, %r1245, %r1246, %r1224;
	// end inline asm
	ld.shared.u32 	%r1249, [%r4+240];
	ld.shared.u32 	%r1250, [%r7+2288];
	// begin inline asm
	dp4a.s32.s32 %r1248, %r1249, %r1250, %r1228;
	// end inline asm
	ld.shared.u32 	%r1253, [%r4+244];
	ld.shared.u32 	%r1254, [%r7+244];
	// begin inline asm
	dp4a.s32.s32 %r1252, %r1253, %r1254, %r1232;
	// end inline asm
	ld.shared.u32 	%r1257, [%r4+244];
	ld.shared.u32 	%r1258, [%r7+756];
	// begin inline asm
	dp4a.s32.s32 %r1256, %r1257, %r1258, %r1236;
	// end inline asm
	ld.shared.u32 	%r1261, [%r4+244];
	ld.shared.u32 	%r1262, [%r7+1268];
	// begin inline asm
	dp4a.s32.s32 %r1260, %r1261, %r1262, %r1240;
	// end inline asm
	ld.shared.u32 	%r1265, [%r4+244];
	ld.shared.u32 	%r1266, [%r7+1780];
	// begin inline asm
	dp4a.s32.s32 %r1264, %r1265, %r1266, %r1244;
	// end inline asm
	ld.shared.u32 	%r1269, [%r4+244];
	ld.shared.u32 	%r1270, [%r7+2292];
	// begin inline asm
	dp4a.s32.s32 %r1268, %r1269, %r1270, %r1248;
	// end inline asm
	ld.shared.u32 	%r1273, [%r4+248];
	ld.shared.u32 	%r1274, [%r7+248];
	// begin inline asm
	dp4a.s32.s32 %r1272, %r1273, %r1274, %r1252;
	// end inline asm
	ld.shared.u32 	%r1277, [%r4+248];
	ld.shared.u32 	%r1278, [%r7+760];
	// begin inline asm
	dp4a.s32.s32 %r1276, %r1277, %r1278, %r1256;
	// end inline asm
	ld.shared.u32 	%r1281, [%r4+248];
	ld.shared.u32 	%r1282, [%r7+1272];
	// begin inline asm
	dp4a.s32.s32 %r1280, %r1281, %r1282, %r1260;
	// end inline asm
	ld.shared.u32 	%r1285, [%r4+248];
	ld.shared.u32 	%r1286, [%r7+1784];
	// begin inline asm
	dp4a.s32.s32 %r1284, %r1285, %r1286, %r1264;
	// end inline asm
	ld.shared.u32 	%r1289, [%r4+248];
	ld.shared.u32 	%r1290, [%r7+2296];
	// begin inline asm
	dp4a.s32.s32 %r1288, %r1289, %r1290, %r1268;
	// end inline asm
	ld.shared.u32 	%r1293, [%r4+252];
	ld.shared.u32 	%r1294, [%r7+252];
	// begin inline asm
	dp4a.s32.s32 %r1398, %r1293, %r1294, %r1272;
	// end inline asm
	ld.shared.u32 	%r1297, [%r4+252];
	ld.shared.u32 	%r1298, [%r7+764];
	// begin inline asm
	dp4a.s32.s32 %r1399, %r1297, %r1298, %r1276;
	// end inline asm
	ld.shared.u32 	%r1301, [%r4+252];
	ld.shared.u32 	%r1302, [%r7+1276];
	// begin inline asm
	dp4a.s32.s32 %r1400, %r1301, %r1302, %r1280;
	// end inline asm
	ld.shared.u32 	%r1305, [%r4+252];
	ld.shared.u32 	%r1306, [%r7+1788];
	// begin inline asm
	dp4a.s32.s32 %r1401, %r1305, %r1306, %r1284;
	// end inline asm
	ld.shared.u32 	%r1309, [%r4+252];
	ld.shared.u32 	%r1310, [%r7+2300];
	// begin inline asm
	dp4a.s32.s32 %r1402, %r1309, %r1310, %r1288;
	// end inline asm
	add.s32 	%r1397, %r1397, 1;
	add.s32 	%r1396, %r1396, 256;
	add.s64 	%rd20, %rd20, 256;
	setp.ne.s32 	%p1, %r1397, 8;
	@%p1 bra 	$L__BB45_1;
	cvta.to.global.u64 	%rd14, %rd6;
	cvta.to.global.u64 	%rd15, %rd5;
	mad.lo.s32 	%r1384, %r3, 10, %r2;
	mul.wide.u32 	%rd16, %r1384, 4;
	add.s64 	%rd17, %rd14, %rd16;
	ld.global.nc.u32 	%r1385, [%rd17];
	add.s32 	%r1386, %r1385, %r1398;
	cvt.rn.f32.s32 	%f1, %r1386;
	mul.f32 	%f2, %f1, 0f42940000;
	mad.lo.s32 	%r1387, %r1, 1000, %r1384;
	mul.wide.u32 	%rd18, %r1387, 4;
	add.s64 	%rd19, %rd15, %rd18;
	st.global.f32 	[%rd19], %f2;
	ld.global.nc.u32 	%r1388, [%rd17+8];
	add.s32 	%r1389, %r1388, %r1399;
	cvt.rn.f32.s32 	%f3, %r1389;
	mul.f32 	%f4, %f3, 0f42940000;
	st.global.f32 	[%rd19+8], %f4;
	ld.global.nc.u32 	%r1390, [%rd17+16];
	add.s32 	%r1391, %r1390, %r1400;
	cvt.rn.f32.s32 	%f5, %r1391;
	mul.f32 	%f6, %f5, 0f42940000;
	st.global.f32 	[%rd19+16], %f6;
	ld.global.nc.u32 	%r1392, [%rd17+24];
	add.s32 	%r1393, %r1392, %r1401;
	cvt.rn.f32.s32 	%f7, %r1393;
	mul.f32 	%f8, %f7, 0f42940000;
	st.global.f32 	[%rd19+24], %f8;
	ld.global.nc.u32 	%r1394, [%rd17+32];
	add.s32 	%r1395, %r1394, %r1402;
	cvt.rn.f32.s32 	%f9, %r1395;
	mul.f32 	%f10, %f9, 0f42940000;
	st.global.f32 	[%rd19+32], %f10;
	ret;

}
	// .globl	fused_nn_batch_flatten_kernel0
.visible .entry fused_nn_batch_flatten_kernel0(
	.param .u64 .ptr .align 1 fused_nn_batch_flatten_kernel0_param_0,
	.param .u64 .ptr .align 1 fused_nn_batch_flatten_kernel0_param_1
)
{
	.reg .b16 	%rs<3>;
	.reg .b32 	%r<5>;
	.reg .b64 	%rd<8>;

	ld.param.u64 	%rd1, [fused_nn_batch_flatten_kernel0_param_0];
	ld.param.u64 	%rd2, [fused_nn_batch_flatten_kernel0_param_1];
	cvta.to.global.u64 	%rd3, %rd1;
	cvta.to.global.u64 	%rd4, %rd2;
	mov.u32 	%r1, %ctaid.x;
	shl.b32 	%r2, %r1, 10;
	mov.u32 	%r3, %tid.x;
	or.b32  	%r4, %r2, %r3;
	cvt.u64.u32 	%rd5, %r4;
	add.s64 	%rd6, %rd4, %rd5;
	ld.global.nc.u8 	%rs1, [%rd6];
	cvt.u16.u8 	%rs2, %rs1;
	add.s64 	%rd7, %rd3, %rd5;
	st.global.u8 	[%rd7], %rs2;
	ret;

}
	// .globl	fused_nn_conv2d_add_nn_relu_cast_cast_left_shift_multiply_add_right_shift_cast_c_3441552496575213188__2_kernel0
.visible .entry fused_nn_conv2d_add_nn_relu_cast_cast_left_shift_multiply_add_right_shift_cast_c_3441552496575213188__2_kernel0(
	.param .u64 .ptr .align 1 fused_nn_conv2d_add_nn_relu_cast_cast_left_shift_multiply_add_right_shift_cast_c_3441552496575213188__2_kernel0_param_0,
	.param .u64 .ptr .align 1 fused_nn_conv2d_add_nn_relu_cast_cast_left_shift_multiply_add_right_shift_cast_c_3441552496575213188__2_kernel0_param_1,
	.param .u64 .ptr .align 1 fused_nn_conv2d_add_nn_relu_cast_cast_left_shift_multiply_add_right_shift_cast_c_3441552496575213188__2_kernel0_param_2,
	.param .u64 .ptr .align 1 fused_nn_conv2d_add_nn_relu_cast_cast_left_shift_multiply_add_right_shift_cast_c_3441552496575213188__2_kernel0_param_3
)
{
	.reg .pred 	%p<4>;
	.reg .b16 	%rs<42>;
	.reg .b32 	%r<517>;
	.reg .b64 	%rd<58>;
	// demoted variable
	.shared .align 1 .b8 _ZZ111fused_nn_conv2d_add_nn_relu_cast_cast_left_shift_multiply_add_right_shift_cast_c_3441552496575213188__2_kernel0E14compute_shared[512];
	// demoted variable
	.shared .align 1 .b8 _ZZ111fused_nn_conv2d_add_nn_relu_cast_cast_left_shift_multiply_add_right_shift_cast_c_3441552496575213188__2_kernel0E18placeholder_shared[4096];
	// demoted variable
	.shared .align 4 .b8 _ZZ111fused_nn_conv2d_add_nn_relu_cast_cast_left_shift_multiply_add_right_shift_cast_c_3441552496575213188__2_kernel0E4Conv[8192];
	mov.u32 	%r208, %ctaid.z;
	cvt.u16.u32 	%rs1, %r208;
	mul.hi.u16 	%rs2, %rs1, 9363;
	sub.s16 	%rs3, %rs1, %rs2;
	shr.u16 	%rs4, %rs3, 1;
	add.s16 	%rs5, %rs4, %rs2;
	shr.u16 	%rs6, %rs5, 2;
	mul.wide.u16 	%r209, %rs6, 28672;
	mul.lo.s16 	%rs7, %rs6, 7;
	sub.s16 	%rs8, %rs1, %rs7;
	shl.b16 	%rs9, %rs8, 11;
	cvt.u32.u16 	%r210, %rs9;
	add.s32 	%r1, %r209, %r210;
	mov.b32 	%r451, 0;
	mov.u32 	%r215, %tid.x;
	shl.b32 	%r216, %r215, 2;
	and.b32  	%r217, %r216, 12;
	shr.u32 	%r218, %r215, 2;
	mul.lo.s32 	%r219, %r218, 200704;
	or.b32  	%r220, %r217, %r219;
	mov.u32 	%r452, %r451;
	mov.u32 	%r453, %r451;
	mov.u32 	%r454, %r451;
	mov.u32 	%r455, %r451;
	mov.u32 	%r456, %r451;
	mov.u32 	%r457, %r451;
	mov.u32 	%r458, %r451;
	mov.u32 	%r459, %r451;
	mov.u32 	%r460, %r451;
	mov.u32 	%r461, %r451;
	mov.u32 	%r462, %r451;
	mov.u32 	%r463, %r451;
	mov.u32 	%r464, %r451;
	mov.u32 	%r465, %r451;
	mov.u32 	%r466, %r451;
	mov.u32 	%r467, %r451;
	mov.u32 	%r468, %r451;
	mov.u32 	%r469, %r451;
	mov.u32 	%r470, %r451;
	mov.u32 	%r471, %r451;
	mov.u32 	%r472, %r451;
	mov.u32 	%r473, %r451;
	mov.u32 	%r474, %r451;
	mov.u32 	%r475, %r451;
	mov.u32 	%r476, %r451;
	mov.u32 	%r477, %r451;
	mov.u32 	%r478, %r451;
	mov.u32 	%r479, %r451;
	mov.u32 	%r480, %r451;
	mov.u32 	%r481, %r451;
	mov.u32 	%r482, %r451;
	mov.u32 	%r483, %r451;
	mov.u32 	%r484, %r451;
	mov.u32 	%r485, %r451;
	mov.u32 	%r486, %r451;
	mov.u32 	%r487, %r451;
	mov.u32 	%r488, %r451;
	mov.u32 	%r489, %r451;
	mov.u32 	%r490, %r451;
	mov.u32 	%r491, %r451;
	mov.u32 	%r492, %r451;
	mov.u32 	%r493, %r451;
	mov.u32 	%r494, %r451;
	mov.u32 	%r495, %r451;
	mov.u32 	%r496, %r451;
	mov.u32 	%r497, %r451;
	mov.u32 	%r498, %r451;
	mov.u32 	%r499, %r451;
	mov.u32 	%r500, %r451;
	mov.u32 	%r501, %r451;
	mov.u32 	%r502, %r451;
	mov.u32 	%r503, %r451;
	mov.u32 	%r504, %r451;
	mov.u32 	%r505, %r451;
	mov.u32 	%r506, %r451;
	mov.u32 	%r507, %r451;
	mov.u32 	%r508, %r451;
	mov.u32 	%r509, %r451;
	mov.u32 	%r510, %r451;
	mov.u32 	%r511, %r451;
	mov.u32 	%r512, %r451;
	mov.u32 	%r513, %r451;
	mov.u32 	%r514, %r451;
	mov.u32 	%r448, %r451;
$L__BB47_1:
	ld.param.u64 	%rd52, [fused_nn_conv2d_add_nn_relu_cast_cast_left_shift_multiply_add_right_shift_cast_c_3441552496575213188__2_kernel0_param_0];
	shl.b32 	%r213, %r448, 6;
	add.s32 	%r214, %r1, %r213;
	add.s32 	%r221, %r214, %r220;
	cvt.u64.u32 	%rd11, %r221;
	cvta.to.global.u64 	%rd12, %rd52;
	add.s64 	%rd13, %rd12, %rd11;
	ld.global.nc.u8 	%rs10, [%rd13];
	cvt.u16.u8 	%rs11, %rs10;
	mov.u32 	%r450, _ZZ111fused_nn_conv2d_add_nn_relu_cast_cast_left_shift_multiply_add_right_shift_cast_c_3441552496575213188__2_kernel0E14compute_shared;
	add.s32 	%r222, %r450, %r216;
	st.shared.u8 	[%r222], %rs11;
	or.b32  	%r223, %r216, 1;
	and.b32  	%r224, %r223, 13;
	or.b32  	%r225, %r224, %r219;
	add.s32 	%r226, %r214, %r225;
	cvt.u64.u32 	%rd14, %r226;
	add.s64 	%rd15, %rd12, %rd14;
	ld.global.nc.u8 	%rs12, [%rd15];
	cvt.u16.u8 	%rs13, %rs12;
	st.shared.u8 	[%r222+1], %rs13;
	or.b32  	%r227, %r216, 2;
	and.b32  	%r228, %r227, 14;
	or.b32  	%r229, %r228, %r219;
	add.s32 	%r230, %r214, %r229;
	cvt.u64.u32 	%rd16, %r230;
	add.s64 	%rd17, %rd12, %rd16;
	ld.global.nc.u8 	%rs14, [%rd17];
	cvt.u16.u8 	%rs15, %rs14;
	st.shared.u8 	[%r222+2], %rs15;
	or.b32  	%r231, %r216, 3;
	and.b32  	%r232, %r231, 15;
	or.b32  	%r233, %r232, %r219;
	add.s32 	%r234, %r214, %r233;
	cvt.u64.u32 	%rd18, %r234;
	add.s64 	%rd19, %rd12, %rd18;
	ld.global.nc.u8 	%rs16, [%rd19];
	cvt.u16.u8 	%rs17, %rs16;
	st.shared.u8 	[%r222+3], %rs17;
	ld.global.nc.u8 	%rs18, [%rd13+16];
	cvt.u16.u8 	%rs19, %rs18;
	st.shared.u8 	[%r222+128], %rs19;
	ld.global.nc.u8 	%rs20, [%rd15+16];
	cvt.u16.u8 	%rs21, %rs20;
	st.shared.u8 	[%r222+129], %rs21;
	ld.global.nc.u8 	%rs22, [%rd17+16];
	cvt.u16.u8 	%rs23, %rs22;
	st.shared.u8 	[%r222+130], %rs23;
	ld.global.nc.u8 	%rs24, [%rd19+16];
	cvt.u16.u8 	%rs25, %rs24;
	st.shared.u8 	[%r222+131], %rs25;
	ld.global.nc.u8 	%rs26, [%rd13+32];
	cvt.u16.u8 	%rs27, %rs26;
	st.shared.u8 	[%r222+256], %rs27;
	ld.global.nc.u8 	%rs28, [%rd15+32];
	cvt.u16.u8 	%rs29, %rs28;
	st.shared.u8 	[%r222+257], %rs29;
	ld.global.nc.u8 	%rs30, [%rd17+32];
	cvt.u16.u8 	%rs31, %rs30;
	st.shared.u8 	[%r222+258], %rs31;
	ld.global.nc.u8 	%rs32, [%rd19+32];
	cvt.u16.u8 	%rs33, %rs32;
	st.shared.u8 	[%r222+259], %rs33;
	ld.global.nc.u8 	%rs34, [%rd13+48];
	cvt.u16.u8 	%rs35, %rs34;
	st.shared.u8 	[%r222+384], %rs35;
	ld.global.nc.u8 	%rs36, [%rd15+48];
	cvt.u16.u8 	%rs37, %rs36;
	st.shared.u8 	[%r222+385], %rs37;
	ld.global.nc.u8 	%rs38, [%rd17+48];
	cvt.u16.u8 	%rs39, %rs38;
	st.shared.u8 	[%r222+386], %rs39;
	ld.global.nc.u8 	%rs40, [%rd19+48];
	cvt.u16.u8 	%rs41, %rs40;
	st.shared.u8 	[%r222+387], %rs41;
	bar.sync 	0;
	shl.b32 	%r235, %r448, 11;
	shl.b32 	%r236, %r215, 4;
	mov.u32 	%r237, %ctaid.y;
	shl.b32 	%r238, %r237, 18;
	or.b32  	%r239, %r236, %r238;
	add.s32 	%r449, %r239, %r235;
	mov.b32 	%r515, 0;
$L__BB47_2:
	ld.param.u64 	%rd53, [fused_nn_conv2d_add_nn_relu_cast_cast_left_shift_multiply_add_right_shift_cast_c_3441552496575213188__2_kernel0_param_1];
	cvt.u64.u32 	%rd20, %r449;
	cvta.to.global.u64 	%rd21, %rd53;
	add.s64 	%rd22, %rd21, %rd20;
	mov.b32 	%r240, 16;
	wmma.load.a.sync.aligned.row.m8n32k16.shared.s8 	{%r241}, [%r450], %r240;
	bar.sync 	0;
	ld.global.nc.v4.u32 	{%r242, %r243, %r244, %r245}, [%rd22];
	mov.u32 	%r135, %tid.x;
	shl.b32 	%r246, %r135, 4;
	mov.u32 	%r247, _ZZ111fused_nn_conv2d_add_nn_relu_cast_cast_left_shift_multiply_add_right_shift_cast_c_3441552496575213188__2_kernel0E18placeholder_shared;
	add.s32 	%r248, %r247, %r246;
	st.shared.v4.u32 	[%r248], {%r242, %r243, %r244, %r245};
	ld.global.nc.v4.u32 	{%r249, %r250, %r251, %r252}, [%rd22+32768];
	st.shared.v4.u32 	[%r248+512], {%r249, %r250, %r251, %r252};
	ld.global.nc.v4.u32 	{%r253, %r254, %r255, %r256}, [%rd22+65536];
	st.shared.v4.u32 	[%r248+1024], {%r253, %r254, %r255, %r256};
	ld.global.nc.v4.u32 	{%r257, %r258, %r259, %r260}, [%rd22+98304];
	st.shared.v4.u32 	[%r248+1536], {%r257, %r258, %r259, %r260};
	ld.global.nc.v4.u32 	{%r261, %r262, %r263, %r264}, [%rd22+131072];
	st.shared.v4.u32 	[%r248+2048], {%r261, %r262, %r263, %r264};
	ld.global.nc.v4.u32 	{%r265, %r266, %r267, %r268}, [%rd22+163840];
	st.shared.v4.u32 	[%r248+2560], {%r265, %r266, %r267, %r268};
	ld.global.nc.v4.u32 	{%r269, %r270, %r271, %r272}, [%rd22+196608];
	st.shared.v4.u32 	[%r248+3072], {%r269, %r270, %r271, %r272};
	ld.global.nc.v4.u32 	{%r273, %r274, %r275, %r276}, [%rd22+229376];
	st.shared.v4.u32 	[%r248+3584], {%r273, %r274, %r275, %r276};
	bar.sync 	0;
	wmma.load.b.sync.aligned.col.m8n32k16.shared.s8 	{%r277, %r278, %r279, %r280}, [%r247], %r240;
	add.s32 	%r281, %r247, 512;
	wmma.load.b.sync.aligned.col.m8n32k16.shared.s8 	{%r282, %r283, %r284, %r285}, [%r281], %r240;
	add.s32 	%r286, %r247, 1024;
	wmma.load.b.sync.aligned.col.m8n32k16.shared.s8 	{%r287, %r288, %r289, %r290}, [%r286], %r240;
	add.s32 	%r291, %r247, 1536;
	wmma.load.b.sync.aligned.col.m8n32k16.shared.s8 	{%r292, %r293, %r294, %r295}, [%r291], %r240;
	add.s32 	%r296, %r247, 2048;
	wmma.load.b.sync.aligned.col.m8n32k16.shared.s8 	{%r297, %r298, %r299, %r300}, [%r296], %r240;
	add.s32 	%r301, %r247, 2560;
	wmma.load.b.sync.aligned.col.m8n32k16.shared.s8 	{%r302, %r303, %r304, %r305}, [%r301], %r240;
	add.s32 	%r306, %r247, 3072;
	wmma.load.b.sync.aligned.col.m8n32k16.shared.s8 	{%r307, %r308, %r309, %r310}, [%r306], %r240;
	add.s32 	%r311, %r247, 3584;
	wmma.load.b.sync.aligned.col.m8n32k16.shared.s8 	{%r312, %r313, %r314, %r315}, [%r311], %r240;
	wmma.mma.sync.aligned.row.col.m8n32k16.s32.s8.s8.s32 {%r482, %r481, %r480, %r479, %r478, %r477, %r476, %r475}, {%r241}, {%r277, %r278, %r279, %r280}, {%r482, %r481, %r480, %r479, %r478, %r477, %r476, %r475};
	wmma.mma.sync.aligned.row.col.m8n32k16.s32.s8.s8.s32 {%r474, %r473, %r472, %r471, %r470, %r469, %r468, %r467}, {%r241}, {%r282, %r283, %r284, %r285}, {%r474, %r473, %r472, %r471, %r470, %r469, %r468, %r467};
	wmma.mma.sync.aligned.row.col.m8n32k16.s32.s8.s8.s32 {%r466, %r465, %r464, %r463, %r462, %r461, %r460, %r459}, {%r241}, {%r287, %r288, %r289, %r290}, {%r466, %r465, %r464, %r463, %r462, %r461, %r460, %r459};
	wmma.mma.sync.aligned.row.col.m8n32k16.s32.s8.s8.s32 {%r458, %r457, %r456, %r455, %r454, %r453, %r452, %r451}, {%r241}, {%r292, %r293, %r294, %r295}, {%r458, %r457, %r456, %r455, %r454, %r453, %r452, %r451};
	wmma.mma.sync.aligned.row.col.m8n32k16.s32.s8.s8.s32 {%r483, %r484, %r485, %r486, %r487, %r488, %r489, %r490}, {%r241}, {%r297, %r298, %r299, %r300}, {%r483, %r484, %r485, %r486, %r487, %r488, %r489, %r490};
	wmma.mma.sync.aligned.row.col.m8n32k16.s32.s8.s8.s32 {%r491, %r492, %r493, %r494, %r495, %r496, %r497, %r498}, {%r241}, {%r302, %r303, %r304, %r305}, {%r491, %r492, %r493, %r494, %r495, %r496, %r497, %r498};
	wmma.mma.sync.aligned.row.col.m8n32k16.s32.s8.s8.s32 {%r499, %r500, %r501, %r502, %r503, %r504, %r505, %r506}, {%r241}, {%r307, %r308, %r309, %r310}, {%r499, %r500, %r501, %r502, %r503, %r504, %r505, %r506};
	wmma.mma.sync.aligned.row.col.m8n32k16.s32.s8.s8.s32 {%r507, %r508, %r509, %r510, %r511, %r512, %r513, %r514}, {%r241}, {%r312, %r313, %r314, %r315}, {%r507, %r508, %r509, %r510, %r511, %r512, %r513, %r514};
	add.s32 	%r515, %r515, 1;
	add.s32 	%r450, %r450, 128;
	add.s32 	%r449, %r449, 512;
	setp.ne.s32 	%p1, %r515, 4;
	@%p1 bra 	$L__BB47_2;
	add.s32 	%r448, %r448, 1;
	setp.ne.s32 	%p2, %r448, 16;
	@%p2 bra 	$L__BB47_1;
	ld.param.u64 	%rd55, [fused_nn_conv2d_add_nn_relu_cast_cast_left_shift_multiply_add_right_shift_cast_c_3441552496575213188__2_kernel0_param_3];
	ld.param.u64 	%rd54, [fused_nn_conv2d_add_nn_relu_cast_cast_left_shift_multiply_add_right_shift_cast_c_3441552496575213188__2_kernel0_param_2];
	mov.u32 	%r317, _ZZ111fused_nn_conv2d_add_nn_relu_cast_cast_left_shift_multiply_add_right_shift_cast_c_3441552496575213188__2_kernel0E4Conv;
	mov.b32 	%r318, 32;
	wmma.store.d.sync.aligned.row.m8n32k16.shared.s32 	[%r317], {%r482, %r481, %r480, %r479, %r478, %r477, %r476, %r475}, %r318;
	add.s32 	%r319, %r317, 1024;
	wmma.store.d.sync.aligned.row.m8n32k16.shared.s32 	[%r319], {%r474, %r473, %r472, %r471, %r470, %r469, %r468, %r467}, %r318;
	add.s32 	%r320, %r317, 2048;
	wmma.store.d.sync.aligned.row.m8n32k16.shared.s32 	[%r320], {%r466, %r465, %r464, %r463, %r462, %r461, %r460, %r459}, %r318;
	add.s32 	%r321, %r317, 3072;
	wmma.store.d.sync.aligned.row.m8n32k16.shared.s32 	[%r321], {%r458, %r457, %r456, %r455, %r454, %r453, %r452, %r451}, %r318;
	add.s32 	%r322, %r317, 4096;
	wmma.store.d.sync.aligned.row.m8n32k16.shared.s32 	[%r322], {%r483, %r484, %r485, %r486, %r487, %r488, %r489, %r490}, %r318;
	add.s32 	%r323, %r317, 5120;
	wmma.store.d.sync.aligned.row.m8n32k16.shared.s32 	[%r323], {%r491, %r492, %r493, %r494, %r495, %r496, %r497, %r498}, %r318;
	add.s32 	%r324, %r317, 6144;
	wmma.store.d.sync.aligned.row.m8n32k16.shared.s32 	[%r324], {%r499, %r500, %r501, %r502, %r503, %r504, %r505, %r506}, %r318;
	add.s32 	%r325, %r317, 7168;
	wmma.store.d.sync.aligned.row.m8n32k16.shared.s32 	[%r325], {%r507, %r508, %r509, %r510, %r511, %r512, %r513, %r514}, %r318;
	bar.sync 	0;
	mov.u32 	%r326, %ctaid.y;
	shl.b32 	%r327, %r326, 8;
	add.s32 	%r328, %r327, %r135;
	mov.u32 	%r329, %ctaid.z;
	shl.b32 	%r330, %r329, 9;
	mul.wide.u32 	%rd23, %r328, 4;
	cvta.to.global.u64 	%rd24, %rd55;
	add.s64 	%rd57, %rd24, %rd23;
	add.s32 	%r331, %r135, %r330;
	add.s32 	%r332, %r331, %r327;
	cvt.u64.u32 	%rd25, %r332;
	cvta.to.global.u64 	%rd26, %rd54;
	add.s64 	%rd27, %rd25, %rd26;
	add.s64 	%rd56, %rd27, 100352;
	shl.b32 	%r333, %r135, 2;
	add.s32 	%r204, %r317, %r333;
	mov.b32 	%r516, 512;
$L__BB47_5:
	ld.global.nc.u32 	%r334, [%rd57];
	add.s32 	%r335, %r204, %r516;
	ld.shared.u32 	%r336, [%r335+-512];
	add.s32 	%r337, %r334, %r336;
	max.s32 	%r338, %r337, 0;
	cvt.u64.u32 	%rd28, %r338;
	mad.lo.s64 	%rd29, %rd28, 19864223744, 1073741824;
	shr.u64 	%rd30, %rd29, 31;
	cvt.u32.u64 	%r339, %rd30;
	min.s32 	%r340, %r339, 127;
	max.s32 	%r341, %r340, -128;
	st.global.u8 	[%rd56+-100352], %r341;
	ld.shared.u32 	%r342, [%r335+-384];
	add.s32 	%r343, %r334, %r342;
	max.s32 	%r344, %r343, 0;
	cvt.u64.u32 	%rd31, %r344;
	mad.lo.s64 	%rd32, %rd31, 19864223744, 1073741824;
	shr.u64 	%rd33, %rd32, 31;
	cvt.u32.u64 	%r345, %rd33;
	min.s32 	%r346, %r345, 127;
	max.s32 	%r347, %r346, -128;
	st.global.u8 	[%rd56+-75264], %r347;
	ld.shared.u32 	%r348, [%r335+-256];
	add.s32 	%r349, %r334, %r348;
	max.s32 	%r350, %r349, 0;
	cvt.u64.u32 	%rd34, %r350;
	mad.lo.s64 	%rd35, %rd34, 19864223744, 1073741824;
	shr.u64 	%rd36, %rd35, 31;
	cvt.u32.u64 	%r351, %rd36;
	min.s32 	%r352, %r351, 127;
	max.s32 	%r353, %r352, -128;
	st.global.u8 	[%rd56+-50176], %r353;
	ld.shared.u32 	%r354, [%r335+-128];
	add.s32 	%r355, %r334, %r354;
	max.s32 	%r356, %r355, 0;
	cvt.u64.u32 	%rd37, %r356;
	mad.lo.s64 	%rd38, %rd37, 19864223744, 1073741824;
	shr.u64 	%rd39, %rd38, 31;
	cvt.u32.u64 	%r357, %rd39;
	min.s32 	%r358, %r357, 127;
	max.s32 	%r359, %r358, -128;
	st.global.u8 	[%rd56+-25088], %r359;
	ld.shared.u32 	%r360, [%r335];
	add.s32 	%r361, %r334, %r360;
	max.s32 	%r362, %r361, 0;
	cvt.u64.u32 	%rd40, %r362;
	mad.lo.s64 	%rd41, %rd40, 19864223744, 1073741824;
	shr.u64 	%rd42, %rd41, 31;
	cvt.u32.u64 	%r363, %rd42;
	min.s32 	%r364, %r363, 127;
	max.s32 	%r365, %r364, -128;
	st.global.u8 	[%rd56], %r365;
	ld.shared.u32 	%r366, [%r335+128];
	add.s32 	%r367, %r334, %r366;
	max.s32 	%r368, %r367, 0;
	cvt.u64.u32 	%rd43, %r368;
	mad.lo.s64 	%rd44, %rd43, 19864223744, 1073741824;
	shr.u64 	%rd45, %rd44, 31;
	cvt.u32.u64 	%r369, %rd45;
	min.s32 	%r370, %r369, 127;
	max.s32 	%r371, %r370, -128;
	st.global.u8 	[%rd56+25088], %r371;
	ld.shared.u32 	%r372, [%r335+256];
	add.s32 	%r373, %r334, %r372;
	max.s32 	%r374, %r373, 0;
	cvt.u64.u32 	%rd46, %r374;
	mad.lo.s64 	%rd47, %rd46, 19864223744, 1073741824;
	shr.u64 	%rd48, %rd47, 31;
	cvt.u32.u64 	%r375, %rd48;
	min.s32 	%r376, %r375, 127;
	max.s32 	%r377, %r376, -128;
	st.global.u8 	[%rd56+50176], %r377;
	ld.shared.u32 	%r378, [%r335+384];
	add.s32 	%r379, %r334, %r378;
	max.s32 	%r380, %r379, 0;
	cvt.u64.u32 	%rd49, %r380;
	mad.lo.s64 	%rd50, %rd49, 19864223744, 1073741824;
	shr.u64 	%rd51, %rd50, 31;
	cvt.u32.u64 	%r381, %rd51;
	min.s32 	%r382, %r381, 127;
	max.s32 	%r383, %r382, -128;
	st.global.u8 	[%rd56+75264], %r383;
	add.s32 	%r516, %r516, 1024;
	add.s64 	%rd57, %rd57, 128;
	add.s64 	%rd56, %rd56, 32;
	setp.ne.s32 	%p3, %r516, 8704;
	@%p3 bra 	$L__BB47_5;
	ret;

}
	// .globl	fused_nn_conv2d_add_cast_cast_cast_multiply_add_right_shift_cast_add_clip_cast_n_16373524651668054328__1_kernel1
.visible .entry fused_nn_conv2d_add_cast_cast_cast_multiply_add_right_shift_cast_add_clip_cast_n_16373524651668054328__1_kernel1(
	.param .u64 .ptr .align 1 fused_nn_conv2d_add_cast_cast_cast_multiply_add_right_shift_cast_add_clip_cast_n_16373524651668054328__1_kernel1_param_0,
	.param .u64 .ptr .align 1 fused_nn_conv2d_add_cast_cast_cast_multiply_add_right_shift_cast_add_clip_cast_n_16373524651668054328__1_kernel1_param_1,
	.param .u64 .ptr .align 1 fused_nn_conv2d_add_cast_cast_cast_multiply_add_right_shift_cast_add_clip_cast_n_16373524651668054328__1_kernel1_param_2,
	.param .u64 .ptr .align 1 fused_nn_conv2d_add_cast_cast_cast_multiply_add_right_shift_cast_add_clip_cast_n_16373524651668054328__1_kernel1_param_3,
	.param .u64 .ptr .align 1 fused_nn_conv2d_add_cast_cast_cast_multiply_add_right_shift_cast_add_clip_cast_n_16373524651668054328__1_kernel1_param_4
)
{
	.reg .pred 	%p<8>;
	.reg .b16 	%rs<33>;
	.reg .b32 	%r<512>;
	.reg .b64 	%rd<49>;
	// demoted variable
	.shared .align 1 .b8 _ZZ112fused_nn_conv2d_add_cast_cast_cast_multiply_add_right_shift_cast_add_clip_cast_n_16373524651668054328__1_kernel1E14compute_shared[512];
	// demoted variable
	.shared .align 1 .b8 _ZZ112fused_nn_conv2d_add_cast_cast_cast_multiply_add_right_shift_cast_add_clip_cast_n_16373524651668054328__1_kernel1E18placeholder_shared[4096];
	// demoted variable
	.shared .align 4 .b8 _ZZ112fused_nn_conv2d_add_cast_cast_cast_multiply_add_right_shift_cast_add_clip_cast_n_16373524651668054328__1_kernel1E4Conv[8192];
	mov.b32 	%r378, 0;
	mov.pred 	%p7, -1;
	mov.u32 	%r213, %tid.x;
	shl.b32 	%r214, %r213, 2;
	mov.u32 	%r215, %ctaid.z;
	shl.b32 	%r216, %r215, 12;
	or.b32  	%r217, %r214, %r216;
$L__BB48_1:
	mov.pred 	%p1, %p7;
	mov.b32 	%r446, 0;
	mov.u32 	%r447, %r446;
	mov.u32 	%r448, %r446;
	mov.u32 	%r449, %r446;
	mov.u32 	%r450, %r446;
	mov.u32 	%r451, %r446;
	mov.u32 	%r452, %r446;
	mov.u32 	%r453, %r446;
	mov.u32 	%r454, %r446;
	mov.u32 	%r455, %r446;
	mov.u32 	%r456, %r446;
	mov.u32 	%r457, %r446;
	mov.u32 	%r458, %r446;
	mov.u32 	%r459, %r446;
	mov.u32 	%r460, %r446;
	mov.u32 	%r461, %r446;
	mov.u32 	%r462, %r446;
	mov.u32 	%r463, %r446;
	mov.u32 	%r464, %r446;
	mov.u32 	%r465, %r446;
	mov.u32 	%r466, %r446;
	mov.u32 	%r467, %r446;
	mov.u32 	%r468, %r446;
	mov.u32 	%r469, %r446;
	mov.u32 	%r470, %r446;
	mov.u32 	%r471, %r446;
	mov.u32 	%r472, %r446;
	mov.u32 	%r473, %r446;
	mov.u32 	%r474, %r446;
	mov.u32 	%r475, %r446;
	mov.u32 	%r476, %r446;
	mov.u32 	%r477, %r446;
	mov.u32 	%r478, %r446;
	mov.u32 	%r479, %r446;
	mov.u32 	%r480, %r446;
	mov.u32 	%r481, %r446;
	mov.u32 	%r482, %r446;
	mov.u32 	%r483, %r446;
	mov.u32 	%r484, %r446;
	mov.u32 	%r485, %r446;
	mov.u32 	%r486, %r446;
	mov.u32 	%r487, %r446;
	mov.u32 	%r488, %r446;
	mov.u32 	%r489, %r446;
	mov.u32 	%r490, %r446;
	mov.u32 	%r491, %r446;
	mov.u32 	%r492, %r446;
	mov.u32 	%r493, %r446;
	mov.u32 	%r494, %r446;
	mov.u32 	%r495, %r446;
	mov.u32 	%r496, %r446;
	mov.u32 	%r497, %r446;
	mov.u32 	%r498, %r446;
	mov.u32 	%r499, %r446;
	mov.u32 	%r500, %r446;
	mov.u32 	%r501, %r446;
	mov.u32 	%r502, %r446;
	mov.u32 	%r503, %r446;
	mov.u32 	%r504, %r446;
	mov.u32 	%r505, %r446;
	mov.u32 	%r506, %r446;
	mov.u32 	%r507, %r446;
	mov.u32 	%r508, %r446;
	mov.u32 	%r509, %r446;
	mov.u32 	%r443, %r446;
$L__BB48_2:
	ld.param.u64 	%rd44, [fused_nn_conv2d_add_cast_cast_cast_multiply_add_right_shift_cast_add_clip_cast_n_16373524651668054328__1_kernel1_param_0];
	shl.b32 	%r212, %r443, 9;
	shl.b32 	%r218, %r378, 11;
	add.s32 	%r219, %r217, %r218;
	add.s32 	%r220, %r219, %r212;
	cvt.u64.u32 	%rd6, %r220;
	cvta.to.global.u64 	%rd7, %rd44;
	add.s64 	%rd8, %rd7, %rd6;
	ld.global.nc.u8 	%rs1, [%rd8];
	cvt.u16.u8 	%rs2, %rs1;
	mov.u32 	%r445, _ZZ112fused_nn_conv2d_add_cast_cast_cast_multiply_add_right_shift_cast_add_clip_cast_n_16373524651668054328__1_kernel1E14compute_shared;
	add.s32 	%r221, %r445, %r214;
	st.shared.u8 	[%r221], %rs2;
	ld.global.nc.u8 	%rs3, [%rd8+1];
	cvt.u16.u8 	%rs4, %rs3;
	st.shared.u8 	[%r221+1], %rs4;
	ld.global.nc.u8 	%rs5, [%rd8+2];
	cvt.u16.u8 	%rs6, %rs5;
	st.shared.u8 	[%r221+2], %rs6;
	ld.global.nc.u8 	%rs7, [%rd8+3];
	cvt.u16.u8 	%rs8, %rs7;
	st.shared.u8 	[%r221+3], %rs8;
	ld.global.nc.u8 	%rs9, [%rd8+128];
	cvt.u16.u8 	%rs10, %rs9;
	st.shared.u8 	[%r221+128], %rs10;
	ld.global.nc.u8 	%rs11, [%rd8+129];
	cvt.u16.u8 	%rs12, %rs11;
	st.shared.u8 	[%r221+129], %rs12;
	ld.global.nc.u8 	%rs13, [%rd8+130];
	cvt.u16.u8 	%rs14, %rs13;
	st.shared.u8 	[%r221+130], %rs14;
	ld.global.nc.u8 	%rs15, [%rd8+131];
	cvt.u16.u8 	%rs16, %rs15;
	st.shared.u8 	[%r221+131], %rs16;
	ld.global.nc.u8 	%rs17, [%rd8+256];
	cvt.u16.u8 	%rs18, %rs17;
	st.shared.u8 	[%r221+256], %rs18;
	ld.global.nc.u8 	%rs19, [%rd8+257];
	cvt.u16.u8 	%rs20, %rs19;
	st.shared.u8 	[%r221+257], %rs20;
	ld.global.nc.u8 	%rs21, [%rd8+258];
	cvt.u16.u8 	%rs22, %rs21;
	st.shared.u8 	[%r221+258], %rs22;
	ld.global.nc.u8 	%rs23, [%rd8+259];
	cvt.u16.u8 	%rs24, %rs23;
	st.shared.u8 	[%r221+259], %rs24;
	ld.global.nc.u8 	%rs25, [%rd8+384];
	cvt.u16.u8 	%rs26, %rs25;
	st.shared.u8 	[%r221+384], %rs26;
	ld.global.nc.u8 	%rs27, [%rd8+385];
	cvt.u16.u8 	%rs28, %rs27;
	st.shared.u8 	[%r221+385], %rs28;
	ld.global.nc.u8 	%rs29, [%rd8+386];
	cvt.u16.u8 	%rs30, %rs29;
	st.shared.u8 	[%r221+386], %rs30;
	ld.global.nc.u8 	%rs31, [%rd8+387];
	cvt.u16.u8 	%rs32, %rs31;
	st.shared.u8 	[%r221+387], %rs32;
	bar.sync 	0;
	shl.b32 	%r222, %r443, 11;
	shl.b32 	%r223, %r213, 4;
	mov.u32 	%r224, %ctaid.y;
	shl.b32 	%r225, %r224, 16;
	or.b32  	%r226, %r223, %r225;
	add.s32 	%r444, %r226, %r222;
	mov.b32 	%r510, 0;
$L__BB48_3:
	ld.param.u64 	%rd45, [fused_nn_conv2d_add_cast_cast_cast_multiply_add_right_shift_cast_add_clip_cast_n_16373524651668054328__1_kernel1_param_1];
	cvt.u64.u32 	%rd9, %r444;
	cvta.to.global.u64 	%rd10, %rd45;
	add.s64 	%rd11, %rd10, %rd9;
	mov.b32 	%r227, 16;
	wmma.load.a.sync.aligned.row.m8n32k16.shared.s8 	{%r228}, [%r445], %r227;
	bar.sync 	0;
	ld.global.nc.v4.u32 	{%r229, %r230, %r231, %r232}, [%rd11];
	mov.u32 	%r135, %tid.x;
	shl.b32 	%r233, %r135, 4;
	mov.u32 	%r234, _ZZ112fused_nn_conv2d_add_cast_cast_cast_multiply_add_right_shift_cast_add_clip_cast_n_16373524651668054328__1_kernel1E18placeholder_shared;
	add.s32 	%r235, %r234, %r233;
	st.shared.v4.u32 	[%r235], {%r229, %r230, %r231, %r232};
	ld.global.nc.v4.u32 	{%r236, %r237, %r238, %r239}, [%rd11+8192];
	st.shared.v4.u32 	[%r235+512], {%r236, %r237, %r238, %r239};
	ld.global.nc.v4.u32 	{%r240, %r241, %r242, %r243}, [%rd11+16384];
	st.shared.v4.u32 	[%r235+1024], {%r240, %r241, %r242, %r243};
	ld.global.nc.v4.u32 	{%r244, %r245, %r246, %r247}, [%rd11+24576];
	st.shared.v4.u32 	[%r235+1536], {%r244, %r245, %r246, %r247};
	ld.global.nc.v4.u32 	{%r248, %r249, %r250, %r251}, [%rd11+32768];
	st.shared.v4.u32 	[%r235+2048], {%r248, %r249, %r250, %r251};
	ld.global.nc.v4.u32 	{%r252, %r253, %r254, %r255}, [%rd11+40960];
	st.shared.v4.u32 	[%r235+2560], {%r252, %r253, %r254, %r255};
	ld.global.nc.v4.u32 	{%r256, %r257, %r258, %r259}, [%rd11+49152];
	st.shared.v4.u32 	[%r235+3072], {%r256, %r257, %r258, %r259};
	ld.global.nc.v4.u32 	{%r260, %r261, %r262, %r263}, [%rd11+57344];
	st.shared.v4.u32 	[%r235+3584], {%r260, %r261, %r262, %r263};
	bar.sync 	0;
	wmma.load.b.sync.aligned.col.m8n32k16.shared.s8 	{%r264, %r265, %r266, %r267}, [%r234], %r227;
	add.s32 	%r268, %r234, 512;
	wmma.load.b.sync.aligned.col.m8n32k16.shared.s8 	{%r269, %r270, %r271, %r272}, [%r268], %r227;
	add.s32 	%r273, %r234, 1024;
	wmma.load.b.sync.aligned.col.m8n32k16.shared.s8 	{%r274, %r275, %r276, %r277}, [%r273], %r227;
	add.s32 	%r278, %r234, 1536;
	wmma.load.b.sync.aligned.col.m8n32k16.shared.s8 	{%r279, %r280, %r281, %r282}, [%r278], %r227;
	add.s32 	%r283, %r234, 2048;
	wmma.load.b.sync.aligned.col.m8n32k16.shared.s8 	{%r284, %r285, %r286, %r287}, [%r283], %r227;
	add.s32 	%r288, %r234, 2560;
	wmma.load.b.sync.aligned.col.m8n32k16.shared.s8 	{%r289, %r290, %r291, %r292}, [%r288], %r227;
	add.s32 	%r293, %r234, 3072;
	wmma.load.b.sync.aligned.col.m8n32k16.shared.s8 	{%r294, %r295, %r296, %r297}, [%r293], %r227;
	add.s32 	%r298, %r234, 3584;
	wmma.load.b.sync.aligned.col.m8n32k16.shared.s8 	{%r299, %r300, %r301, %r302}, [%r298], %r227;
	wmma.mma.sync.aligned.row.col.m8n32k16.s32.s8.s8.s32 {%r477, %r476, %r475, %r474, %r473, %r472, %r471, %r470}, {%r228}, {%r264, %r265, %r266, %r267}, {%r477, %r476, %r475, %r474, %r473, %r472, %r471, %r470};
	wmma.mma.sync.aligned.row.col.m8n32k16.s32.s8.s8.s32 {%r469, %r468, %r467, %r466, %r465, %r464, %r463, %r462}, {%r228}, {%r269, %r270, %r271, %r272}, {%r469, %r468, %r467, %r466, %r465, %r464, %r463, %r462};
	wmma.mma.sync.aligned.row.col.m8n32k16.s32.s8.s8.s32 {%r461, %r460, %r459, %r458, %r457, %r456, %r455, %r454}, {%r228}, {%r274, %r275, %r276, %r277}, {%r461, %r460, %r459, %r458, %r457, %r456, %r455, %r454};
	wmma.mma.sync.aligned.row.col.m8n32k16.s32.s8.s8.s32 {%r453, %r452, %r451, %r450, %r449, %r448, %r447, %r446}, {%r228}, {%r279, %r280, %r281, %r282}, {%r453, %r452, %r451, %r450, %r449, %r448, %r447, %r446};
	wmma.mma.sync.aligned.row.col.m8n32k16.s32.s8.s8.s32 {%r478, %r479, %r480, %r481, %r482, %r483, %r484, %r485}, {%r228}, {%r284, %r285, %r286, %r287}, {%r478, %r479, %r480, %r481, %r482, %r483, %r484, %r485};
	wmma.mma.sync.aligned.row.col.m8n32k16.s32.s8.s8.s32 {%r486, %r487, %r488, %r489, %r490, %r491, %r492, %r493}, {%r228}, {%r289, %r290, %r291, %r292}, {%r486, %r487, %r488, %r489, %r490, %r491, %r492, %r493};
	wmma.mma.sync.aligned.row.col.m8n32k16.s32.s8.s8.s32 {%r494, %r495, %r496, %r497, %r498, %r499, %r500, %r501}, {%r228}, {%r294, %r295, %r296, %r297}, {%r494, %r495, %r496, %r497, %r498, %r499, %r500, %r501};
	wmma.mma.sync.aligned.row.col.m8n32k16.s32.s8.s8.s32 {%r502, %r503, %r504, %r505, %r506, %r507, %r508, %r509}, {%r228}, {%r299, %r300, %r301, %r302}, {%r502, %r503, %r504, %r505, %r506, %r507, %r508, %r509};
	add.s32 	%r510, %r510, 1;
	add.s32 	%r445, %r445, 128;
	add.s32 	%r444, %r444, 512;
	setp.ne.s32 	%p3, %r510, 4;
	@%p3 bra 	$L__BB48_3;
	add.s32 	%r443, %r443, 1;
	setp.ne.s32 	%p4, %r443, 4;
	@%p4 bra 	$L__BB48_2;
	mov.u32 	%r304, _ZZ112fused_nn_conv2d_add_cast_cast_cast_multiply_add_right_shift_cast_add_clip_cast_n_16373524651668054328__1_kernel1E4Conv;
	mov.b32 	%r305, 32;
	wmma.store.d.sync.aligned.row.m8n32k16.shared.s32 	[%r304], {%r477, %r476, %r475, %r474, %r473, %r472, %r471, %r470}, %r305;
	add.s32 	%r306, %r304, 1024;
	wmma.store.d.sync.aligned.row.m8n32k16.shared.s32 	[%r306], {%r469, %r468, %r467, %r466, %r465, %r464, %r463, %r462}, %r305;
	add.s32 	%r307, %r304, 2048;
	wmma.store.d.sync.aligned.row.m8n32k16.shared.s32 	[%r307], {%r461, %r460, %r459, %r458, %r457, %r456, %r455, %r454}, %r305;
	add.s32 	%r308, %r304, 3072;
	wmma.store.d.sync.aligned.row.m8n32k16.shared.s32 	[%r308], {%r453, %r452, %r451, %r450, %r449, %r448, %r447, %r446}, %r305;
	add.s32 	%r309, %r304, 4096;
	wmma.store.d.sync.aligned.row.m8n32k16.shared.s32 	[%r309], {%r478, %r479, %r480, %r481, %r482, %r483, %r484, %r485}, %r305;
	add.s32 	%r310, %r304, 5120;
	wmma.store.d.sync.aligned.row.m8n32k16.shared.s32 	[%r310], {%r486, %r487, %r488, %r489, %r490, %r491, %r492, %r493}, %r305;
	add.s32 	%r311, %r304, 6144;
	wmma.store.d.sync.aligned.row.m8n32k16.shared.s32 	[%r311], {%r494, %r495, %r496, %r497, %r498, %r499, %r500, %r501}, %r305;
	add.s32 	%r312, %r304, 7168;
	wmma.store.d.sync.aligned.row.m8n32k16.shared.s32 	[%r312], {%r502, %r503, %r504, %r505, %r506, %r507, %r508, %r509}, %r305;
	bar.sync 	0;
	shl.b32 	%r313, %r378, 10;
	mov.u32 	%r314, %ctaid.z;
	shl.b32 	%r315, %r314, 11;
	mov.u32 	%r316, %ctaid.y;
	shl.b32 	%r317, %r316, 8;
	add.s32 	%r204, %r317, %r135;
	add.s32 	%r319, %r204, %r315;
	add.s32 	%r205, %r319, %r313;
	mov.b32 	%r511, 0;
$L__BB48_6:
	ld.param.u64 	%rd48, [fused_nn_conv2d_add_cast_cast_cast_multiply_add_right_shift_cast_add_clip_cast_n_16373524651668054328__1_kernel1_param_4];
	ld.param.u64 	%rd47, [fused_nn_conv2d_add_cast_cast_cast_multiply_add_right_shift_cast_add_clip_cast_n_16373524651668054328__1_kernel1_param_3];
	ld.param.u64 	%rd46, [fused_nn_conv2d_add_cast_cast_cast_multiply_add_right_shift_cast_add_clip_cast_n_16373524651668054328__1_kernel1_param_2];
	shl.b32 	%r320, %r511, 8;
	add.s32 	%r321, %r320, %r135;
	shl.b32 	%r322, %r511, 5;
	add.s32 	%r323, %r204, %r322;
	cvta.to.global.u64 	%rd12, %rd47;
	mul.wide.u32 	%rd13, %r323, 4;
	add.s64 	%rd14, %rd12, %rd13;
	add.s32 	%r324, %r205, %r322;
	ld.global.nc.u32 	%r325, [%rd14];
	shl.b32 	%r326, %r321, 2;
	add.s32 	%r328, %r304, %r326;
	ld.shared.u32 	%r329, [%r328];
	add.s32 	%r330, %r325, %r329;
	cvta.to.global.u64 	%rd15, %rd48;
	mul.wide.u32 	%rd16, %r324, 4;
	add.s64 	%rd17, %rd15, %rd16;
	ld.global.nc.u32 	%r331, [%rd17];
	mul.wide.s32 	%rd18, %r331, 1886303204;
	add.s64 	%rd19, %rd18, 1073741824;
	shr.u64 	%rd20, %rd19, 31;
	cvt.u32.u64 	%r332, %rd20;
	add.s32 	%r333, %r330, %r332;
	max.s32 	%r334, %r333, 0;
	cvta.to.global.u64 	%rd21, %rd46;
	add.s64 	%rd22, %rd21, %rd16;
	st.global.u32 	[%rd22], %r334;
	ld.shared.u32 	%r335, [%r328+128];
	add.s32 	%r336, %r325, %r335;
	ld.global.nc.u32 	%r337, [%rd17+802816];
	mul.wide.s32 	%rd23, %r337, 1886303204;
	add.s64 	%rd24, %rd23, 1073741824;
	shr.u64 	%rd25, %rd24, 31;
	cvt.u32.u64 	%r338, %rd25;
	add.s32 	%r339, %r336, %r338;
	max.s32 	%r340, %r339, 0;
	st.global.u32 	[%rd22+802816], %r340;
	ld.shared.u32 	%r341, [%r328+256];
	add.s32 	%r342, %r325, %r341;
	ld.global.nc.u32 	%r343, [%rd17+1605632];
	mul.wide.s32 	%rd26, %r343, 1886303204;
	add.s64 	%rd27, %rd26, 1073741824;
	shr.u64 	%rd28, %rd27, 31;
	cvt.u32.u64 	%r344, %rd28;
	add.s32 	%r345, %r342, %r344;
	max.s32 	%r346, %r345, 0;
	st.global.u32 	[%rd22+1605632], %r346;
	ld.shared.u32 	%r347, [%r328+384];
	add.s32 	%r348, %r325, %r347;
	ld.global.nc.u32 	%r349, [%rd17+2408448];
	mul.wide.s32 	%rd29, %r349, 1886303204;
	add.s64 	%rd30, %rd29, 1073741824;
	shr.u64 	%rd31, %rd30, 31;
	cvt.u32.u64 	%r350, %rd31;
	add.s32 	%r351, %r348, %r350;
	max.s32 	%r352, %r351, 0;
	st.global.u32 	[%rd22+2408448], %r352;
	ld.shared.u32 	%r353, [%r328+512];
	add.s32 	%r354, %r325, %r353;
	ld.global.nc.u32 	%r355, [%rd17+3211264];
	mul.wide.s32 	%rd32, %r355, 1886303204;
	add.s64 	%rd33, %rd32, 1073741824;
	shr.u64 	%rd34, %rd33, 31;
	cvt.u32.u64 	%r356, %rd34;
	add.s32 	%r357, %r354, %r356;
	max.s32 	%r358, %r357, 0;
	st.global.u32 	[%rd22+3211264], %r358;
	ld.shared.u32 	%r359, [%r328+640];
	add.s32 	%r360, %r325, %r359;
	ld.global.nc.u32 	%r361, [%rd17+4014080];
	mul.wide.s32 	%rd35, %r361, 1886303204;
	add.s64 	%rd36, %rd35, 1073741824;
	shr.u64 	%rd37, %rd36, 31;
	cvt.u32.u64 	%r362, %rd37;
	add.s32 	%r363, %r360, %r362;
	max.s32 	%r364, %r363, 0;
	st.global.u32 	[%rd22+4014080], %r364;
	ld.shared.u32 	%r365, [%r328+768];
	add.s32 	%r366, %r325, %r365;
	ld.global.nc.u32 	%r367, [%rd17+4816896];
	mul.wide.s32 	%rd38, %r367, 1886303204;
	add.s64 	%rd39, %rd38, 1073741824;
	shr.u64 	%rd40, %rd39, 31;
	cvt.u32.u64 	%r368, %rd40;
	add.s32 	%r369, %r366, %r368;
	max.s32 	%r370, %r369, 0;
	st.global.u32 	[%rd22+4816896], %r370;
	ld.shared.u32 	%r371, [%r328+896];
	add.s32 	%r372, %r325, %r371;
	ld.global.nc.u32 	%r373, [%rd17+5619712];
	mul.wide.s32 	%rd41, %r373, 1886303204;
	add.s64 	%rd42, %rd41, 1073741824;
	shr.u64 	%rd43, %rd42, 31;
	cvt.u32.u64 	%r374, %rd43;
	add.s32 	%r375, %r372, %r374;
	max.s32 	%r376, %r375, 0;
	st.global.u32 	[%rd22+5619712], %r376;
	add.s32 	%r511, %r511, 1;
	setp.ne.s32 	%p5, %r511, 8;
	@%p5 bra 	$L__BB48_6;
	mov.b32 	%r378, 1;
	mov.pred 	%p7, 0;
	@%p1 bra 	$L__BB48_1;
	ret;

}
	// .globl	fused_nn_conv2d_add_cast_cast_cast_multiply_add_right_shift_cast_add_clip_cast_n_16373524651668054328__2_kernel1
.visible .entry fused_nn_conv2d_add_cast_cast_cast_multiply_add_right_shift_cast_add_clip_cast_n_16373524651668054328__2_kernel1(
	.param .u64 .ptr .align 1 fused_nn_conv2d_add_cast_cast_cast_multiply_add_right_shift_cast_add_clip_cast_n_16373524651668054328__2_kernel1_param_0,
	.param .u64 .ptr .align 1 fused_nn_conv2d_add_cast_cast_cast_multiply_add_right_shift_cast_add_clip_cast_n_16373524651668054328__2_kernel1_param_1,
	.param .u64 .ptr .align 1 fused_nn_conv2d_add_cast_cast_cast_multiply_add_right_shift_cast_add_clip_cast_n_16373524651668054328__2_kernel1_param_2,
	.param .u64 .ptr .align 1 fused_nn_conv2d_add_cast_cast_cast_multiply_add_right_shift_cast_add_clip_cast_n_16373524651668054328__2_kernel1_param_3,
	.param .u64 .ptr .align 1 fused_nn_conv2d_add_cast_cast_cast_multiply_add_right_shift_cast_add_clip_cast_n_16373524651668054328__2_kernel1_param_4
)
{
	.reg .pred 	%p<6>;
	.reg .b16 	%rs<33>;
	.reg .b32 	%r<312>;
	.reg .b64 	%rd<70>;
	// demoted variable
	.shared .align 1 .b8 _ZZ112fused_nn_conv2d_add_cast_cast_cast_multiply_add_right_shift_cast_add_clip_cast_n_16373524651668054328__2_kernel1E14compute_shared[512];
	// demoted variable
	.shared .align 1 .b8 _ZZ112fused_nn_conv2d_add_cast_cast_cast_multiply_add_right_shift_cast_add_clip_cast_n_16373524651668054328__2_kernel1E18placeholder_shared[1024];
	// demoted variable
	.shared .align 4 .b8 _ZZ112fused_nn_conv2d_add_cast_cast_cast_multiply_add_right_shift_cast_add_clip_cast_n_16373524651668054328__2_kernel1E4Conv[2048];
	ld.param.u64 	%rd6, [fused_nn_conv2d_add_cast_cast_cast_multiply_add_right_shift_cast_add_clip_cast_n_16373524651668054328__2_kernel1_param_0];
	ld.param.u64 	%rd7, [fused_nn_conv2d_add_cast_cast_cast_multiply_add_right_shift_cast_add_clip_cast_n_16373524651668054328__2_kernel1_param_1];
	ld.param.u64 	%rd8, [fused_nn_conv2d_add_cast_cast_cast_multiply_add_right_shift_cast_add_clip_cast_n_16373524651668054328__2_kernel1_param_3];
	cvta.to.global.u64 	%rd1, %rd6;
	cvta.to.global.u64 	%rd2, %rd7;
	cvta.to.global.u64 	%rd9, %rd8;
	mov.u32 	%r42, %ctaid.z;
	mov.u32 	%r43, %tid.x;
	shl.b32 	%r44, %r43, 2;
	shl.b32 	%r45, %r43, 4;
	mov.u32 	%r46, %ctaid.y;
	shl.b32 	%r47, %r46, 13;
	add.s32 	%r1, %r45, %r47;
	shl.b32 	%r48, %r46, 6;
	add.s32 	%r49, %r48, %r43;
	shl.b32 	%r50, %r42, 12;
	add.s32 	%r2, %r49, %r50;
	mov.u32 	%r51, _ZZ112fused_nn_conv2d_add_cast_cast_cast_multiply_add_right_shift_cast_add_clip_cast_n_16373524651668054328__2_kernel1E14compute_shared;
	add.s32 	%r3, %r51, %r44;
	mov.u32 	%r52, _ZZ112fused_nn_conv2d_add_cast_cast_cast_multiply_add_right_shift_cast_add_clip_cast_n_16373524651668054328__2_kernel1E18placeholder_shared;
	add.s32 	%r4, %r52, %r45;
	mul.wide.u32 	%rd10, %r49, 4;
	add.s64 	%rd3, %rd9, %rd10;
	mov.b32 	%r294, 0;
$L__BB49_1:
	shl.b32 	%r54, %r294, 10;
	mov.u32 	%r55, %tid.x;
	shl.b32 	%r56, %r55, 2;
	mov.u32 	%r57, %ctaid.z;
	shl.b32 	%r58, %r57, 13;
	or.b32  	%r59, %r56, %r58;
	add.s32 	%r6, %r59, %r54;
	mov.pred 	%p5, -1;
	mov.b32 	%r295, 0;
	mov.u32 	%r296, %r295;
	mov.u32 	%r297, %r295;
	mov.u32 	%r298, %r295;
	mov.u32 	%r299, %r295;
	mov.u32 	%r300, %r295;
	mov.u32 	%r301, %r295;
	mov.u32 	%r302, %r295;
	mov.u32 	%r303, %r295;
	mov.u32 	%r304, %r295;
	mov.u32 	%r305, %r295;
	mov.u32 	%r306, %r295;
	mov.u32 	%r307, %r295;
	mov.u32 	%r308, %r295;
	mov.u32 	%r309, %r295;
	mov.u32 	%r310, %r295;
	mov.u32 	%r311, %r295;
$L__BB49_2:
	mov.pred 	%p1, %p5;
	shl.b32 	%r61, %r311, 9;
	add.s32 	%r62, %r6, %r61;
	cvt.u64.u32 	%rd11, %r62;
	add.s64 	%rd12, %rd1, %rd11;
	ld.global.nc.u8 	%rs1, [%rd12];
	cvt.u16.u8 	%rs2, %rs1;
	st.shared.u8 	[%r3], %rs2;
	ld.global.nc.u8 	%rs3, [%rd12+1];
	cvt.u16.u8 	%rs4, %rs3;
	st.shared.u8 	[%r3+1], %rs4;
	ld.global.nc.u8 	%rs5, [%rd12+2];
	cvt.u16.u8 	%rs6, %rs5;
	st.shared.u8 	[%r3+2], %rs6;
	ld.global.nc.u8 	%rs7, [%rd12+3];
	cvt.u16.u8 	%rs8, %rs7;
	st.shared.u8 	[%r3+3], %rs8;
	ld.global.nc.u8 	%rs9, [%rd12+128];
	cvt.u16.u8 	%rs10, %rs9;
	st.shared.u8 	[%r3+128], %rs10;
	ld.global.nc.u8 	%rs11, [%rd12+129];
	cvt.u16.u8 	%rs12, %rs11;
	st.shared.u8 	[%r3+129], %rs12;
	ld.global.nc.u8 	%rs13, [%rd12+130];
	cvt.u16.u8 	%rs14, %rs13;
	st.shared.u8 	[%r3+130], %rs14;
	ld.global.nc.u8 	%rs15, [%rd12+131];
	cvt.u16.u8 	%rs16, %rs15;
	st.shared.u8 	[%r3+131], %rs16;
	ld.global.nc.u8 	%rs17, [%rd12+256];
	cvt.u16.u8 	%rs18, %rs17;
	st.shared.u8 	[%r3+256], %rs18;
	ld.global.nc.u8 	%rs19, [%rd12+257];
	cvt.u16.u8 	%rs20, %rs19;
	st.shared.u8 	[%r3+257], %rs20;
	ld.global.nc.u8 	%rs21, [%rd12+258];
	cvt.u16.u8 	%rs22, %rs21;
	st.shared.u8 	[%r3+258], %rs22;
	ld.global.nc.u8 	%rs23, [%rd12+259];
	cvt.u16.u8 	%rs24, %rs23;
	st.shared.u8 	[%r3+259], %rs24;
	ld.global.nc.u8 	%rs25, [%rd12+384];
	cvt.u16.u8 	%rs26, %rs25;
	st.shared.u8 	[%r3+384], %rs26;
	ld.global.nc.u8 	%rs27, [%rd12+385];
	cvt.u16.u8 	%rs28, %rs27;
	st.shared.u8 	[%r3+385], %rs28;
	ld.global.nc.u8 	%rs29, [%rd12+386];
	cvt.u16.u8 	%rs30, %rs29;
	st.shared.u8 	[%r3+386], %rs30;
	ld.global.nc.u8 	%rs31, [%rd12+387];
	cvt.u16.u8 	%rs32, %rs31;
	st.shared.u8 	[%r3+387], %rs32;
	bar.sync 	0;
	shl.b32 	%r63, %r311, 11;
	add.s32 	%r64, %r1, %r63;
	mov.u32 	%r65, _ZZ112fused_nn_conv2d_add_cast_cast_cast_multiply_add_right_shift_cast_add_clip_cast_n_16373524651668054328__2_kernel1E14compute_shared;
	mov.b32 	%r66, 16;
	wmma.load.a.sync.aligned.row.m8n32k16.shared.s8 	{%r67}, [%r65], %r66;
	bar.sync 	0;
	cvt.u64.u32 	%rd13, %r64;
	add.s64 	%rd14, %rd2, %rd13;
	ld.global.nc.v4.u32 	{%r68, %r69, %r70, %r71}, [%rd14];
	st.shared.v4.u32 	[%r4], {%r68, %r69, %r70, %r71};
	ld.global.nc.v4.u32 	{%r72, %r73, %r74, %r75}, [%rd14+4096];
	st.shared.v4.u32 	[%r4+512], {%r72, %r73, %r74, %r75};
	bar.sync 	0;
	mov.u32 	%r76, _ZZ112fused_nn_conv2d_add_cast_cast_cast_multiply_add_right_shift_cast_add_clip_cast_n_16373524651668054328__2_kernel1E18placeholder_shared;
	wmma.load.b.sync.aligned.col.m8n32k16.shared.s8 	{%r77, %r78, %r79, %r80}, [%r76], %r66;
	add.s32 	%r81, %r76, 512;
	wmma.load.b.sync.aligned.col.m8n32k16.shared.s8 	{%r82, %r83, %r84, %r85}, [%r81], %r66;
	wmma.mma.sync.aligned.row.col.m8n32k16.s32.s8.s8.s32 {%r86, %r87, %r88, %r89, %r90, %r91, %r92, %r93}, {%r67}, {%r77, %r78, %r79, %r80}, {%r302, %r301, %r300, %r299, %r298, %r297, %r296, %r295};
	wmma.mma.sync.aligned.row.col.m8n32k16.s32.s8.s8.s32 {%r94, %r95, %r96, %r97, %r98, %r99, %r100, %r101}, {%r67}, {%r82, %r83, %r84, %r85}, {%r303, %r304, %r305, %r306, %r307, %r308, %r309, %r310};
	add.s32 	%r102, %r65, 128;
	wmma.load.a.sync.aligned.row.m8n32k16.shared.s8 	{%r103}, [%r102], %r66;
	bar.sync 	0;
	ld.global.nc.v4.u32 	{%r104, %r105, %r106, %r107}, [%rd14+512];
	st.shared.v4.u32 	[%r4], {%r104, %r105, %r106, %r107};
	ld.global.nc.v4.u32 	{%r108, %r109, %r110, %r111}, [%rd14+4608];
	st.shared.v4.u32 	[%r4+512], {%r108, %r109, %r110, %r111};
	bar.sync 	0;
	wmma.load.b.sync.aligned.col.m8n32k16.shared.s8 	{%r112, %r113, %r114, %r115}, [%r76], %r66;
	wmma.load.b.sync.aligned.col.m8n32k16.shared.s8 	{%r116, %r117, %r118, %r119}, [%r81], %r66;
	wmma.mma.sync.aligned.row.col.m8n32k16.s32.s8.s8.s32 {%r120, %r121, %r122, %r123, %r124, %r125, %r126, %r127}, {%r103}, {%r112, %r113, %r114, %r115}, {%r86, %r87, %r88, %r89, %r90, %r91, %r92, %r93};
	wmma.mma.sync.aligned.row.col.m8n32k16.s32.s8.s8.s32 {%r128, %r129, %r130, %r131, %r132, %r133, %r134, %r135}, {%r103}, {%r116, %r117, %r118, %r119}, {%r94, %r95, %r96, %r97, %r98, %r99, %r100, %r101};
	add.s32 	%r136, %r65, 256;
	wmma.load.a.sync.aligned.row.m8n32k16.shared.s8 	{%r137}, [%r136], %r66;
	bar.sync 	0;
	ld.global.nc.v4.u32 	{%r138, %r139, %r140, %r141}, [%rd14+1024];
	st.shared.v4.u32 	[%r4], {%r138, %r139, %r140, %r141};
	ld.global.nc.v4.u32 	{%r142, %r143, %r144, %r145}, [%rd14+5120];
	st.shared.v4.u32 	[%r4+512], {%r142, %r143, %r144, %r145};
	bar.sync 	0;
	wmma.load.b.sync.aligned.col.m8n32k16.shared.s8 	{%r146, %r147, %r148, %r149}, [%r76], %r66;
	wmma.load.b.sync.aligned.col.m8n32k16.shared.s8 	{%r150, %r151, %r152, %r153}, [%r81], %r66;
	wmma.mma.sync.aligned.row.col.m8n32k16.s32.s8.s8.s32 {%r154, %r155, %r156, %r157, %r158, %r159, %r160, %r161}, {%r137}, {%r146, %r147, %r148, %r149}, {%r120, %r121, %r122, %r123, %r124, %r125, %r126, %r127};
	wmma.mma.sync.aligned.row.col.m8n32k16.s32.s8.s8.s32 {%r162, %r163, %r164, %r165, %r166, %r167, %r168, %r169}, {%r137}, {%r150, %r151, %r152, %r153}, {%r128, %r129, %r130, %r131, %r132, %r133, %r134, %r135};
	add.s32 	%r170, %r65, 384;
	wmma.load.a.sync.aligned.row.m8n32k16.shared.s8 	{%r171}, [%r170], %r66;
	bar.sync 	0;
	ld.global.nc.v4.u32 	{%r172, %r173, %r174, %r175}, [%rd14+1536];
	st.shared.v4.u32 	[%r4], {%r172, %r173, %r174, %r175};
	ld.global.nc.v4.u32 	{%r176, %r177, %r178, %r179}, [%rd14+5632];
	st.shared.v4.u32 	[%r4+512], {%r176, %r177, %r178, %r179};
	bar.sync 	0;
	wmma.load.b.sync.aligned.col.m8n32k16.shared.s8 	{%r180, %r181, %r182, %r183}, [%r76], %r66;
	wmma.load.b.sync.aligned.col.m8n32k16.shared.s8 	{%r184, %r185, %r186, %r187}, [%r81], %r66;
	wmma.mma.sync.aligned.row.col.m8n32k16.s32.s8.s8.s32 {%r302, %r301, %r300, %r299, %r298, %r297, %r296, %r295}, {%r171}, {%r180, %r181, %r182, %r183}, {%r154, %r155, %r156, %r157, %r158, %r159, %r160, %r161};
	wmma.mma.sync.aligned.row.col.m8n32k16.s32.s8.s8.s32 {%r303, %r304, %r305, %r306, %r307, %r308, %r309, %r310}, {%r171}, {%r184, %r185, %r186, %r187}, {%r162, %r163, %r164, %r165, %r166, %r167, %r168, %r169};
	mov.b32 	%r311, 1;
	mov.pred 	%p5, 0;
	@%p1 bra 	$L__BB49_2;
	ld.param.u64 	%rd69, [fused_nn_conv2d_add_cast_cast_cast_multiply_add_right_shift_cast_add_clip_cast_n_16373524651668054328__2_kernel1_param_4];
	ld.param.u64 	%rd68, [fused_nn_conv2d_add_cast_cast_cast_multiply_add_right_shift_cast_add_clip_cast_n_16373524651668054328__2_kernel1_param_2];
	mov.u32 	%r188, _ZZ112fused_nn_conv2d_add_cast_cast_cast_multiply_add_right_shift_cast_add_clip_cast_n_16373524651668054328__2_kernel1E4Conv;
	mov.b32 	%r189, 32;
	wmma.store.d.sync.aligned.row.m8n32k16.shared.s32 	[%r188], {%r302, %r301, %r300, %r299, %r298, %r297, %r296, %r295}, %r189;
	add.s32 	%r190, %r188, 1024;
	wmma.store.d.sync.aligned.row.m8n32k16.shared.s32 	[%r190], {%r303, %r304, %r305, %r306, %r307, %r308, %r309, %r310}, %r189;
	bar.sync 	0;
	shl.b32 	%r191, %r294, 9;
	add.s32 	%r192, %r2, %r191;
	ld.global.nc.u32 	%r193, [%rd3];
	mov.u32 	%r194, %tid.x;
	shl.b32 	%r195, %r194, 2;
	add.s32 	%r196, %r188, %r195;
	ld.shared.u32 	%r197, [%r196];
	add.s32 	%r198, %r193, %r197;
	cvta.to.global.u64 	%rd15, %rd69;
	mul.wide.u32 	%rd16, %r192, 4;
	add.s64 	%rd17, %rd15, %rd16;
	ld.global.nc.u32 	%r199, [%rd17];
	mul.wide.s32 	%rd18, %r199, 1886303204;
	add.s64 	%rd19, %rd18, 1073741824;
	shr.u64 	%rd20, %rd19, 31;
	cvt.u32.u64 	%r200, %rd20;
	add.s32 	%r201, %r198, %r200;
	max.s32 	%r202, %r201, 0;
	cvta.to.global.u64 	%rd21, %rd68;
	add.s64 	%rd22, %rd21, %rd16;
	st.global.u32 	[%rd22], %r202;
	ld.shared.u32 	%r203, [%r196+128];
	add.s32 	%r204, %r193, %r203;
	ld.global.nc.u32 	%r205, [%rd17+1605632];
	mul.wide.s32 	%rd23, %r205, 1886303204;
	add.s64 	%rd24, %rd23, 1073741824;
	shr.u64 	%rd25, %rd24, 31;
	cvt.u32.u64 	%r206, %rd25;
	add.s32 	%r207, %r204, %r206;
	max.s32 	%r208, %r207, 0;
	st.global.u32 	[%rd22+1605632], %r208;
	ld.shared.u32 	%r209, [%r196+256];
	add.s32 	%r210, %r193, %r209;
	ld.global.nc.u32 	%r211, [%rd17+3211264];
	mul.wide.s32 	%rd26, %r211, 1886303204;
	add.s64 	%rd27, %rd26, 1073741824;
	shr.u64 	%rd28, %rd27, 31;
	cvt.u32.u64 	%r212, %rd28;
	add.s32 	%r213, %r210, %r212;
	max.s32 	%r214, %r213, 0;
	st.global.u32 	[%rd22+3211264], %r214;
	ld.shared.u32 	%r215, [%r196+384];
	add.s32 	%r216, %r193, %r215;
	ld.global.nc.u32 	%r217, [%rd17+4816896];
	mul.wide.s32 	%rd29, %r217, 1886303204;
	add.s64 	%rd30, %rd29, 1073741824;
	shr.u64 	%rd31, %rd30, 31;
	cvt.u32.u64 	%r218, %rd31;
	add.s32 	%r219, %r216, %r218;
	max.s32 	%r220, %r219, 0;
	st.global.u32 	[%rd22+4816896], %r220;
	ld.shared.u32 	%r221, [%r196+512];
	add.s32 	%r222, %r193, %r221;
	ld.global.nc.u32 	%r223, [%rd17+6422528];
	mul.wide.s32 	%rd32, %r223, 1886303204;
	add.s64 	%rd33, %rd32, 1073741824;
	shr.u64 	%rd34, %rd33, 31;
	cvt.u32.u64 	%r224, %rd34;
	add.s32 	%r225, %r222, %r224;
	max.s32 	%r226, %r225, 0;
	st.global.u32 	[%rd22+6422528], %r226;
	ld.shared.u32 	%r227, [%r196+640];
	add.s32 	%r228, %r193, %r227;
	ld.global.nc.u32 	%r229, [%rd17+8028160];
	mul.wide.s32 	%rd35, %r229, 1886303204;
	add.s64 	%rd36, %rd35, 1073741824;
	shr.u64 	%rd37, %rd36, 31;
	cvt.u32.u64 	%r230, %rd37;
	add.s32 	%r231, %r228, %r230;
	max.s32 	%r232, %r231, 0;
	st.global.u32 	[%rd22+8028160], %r232;
	ld.shared.u32 	%r233, [%r196+768];
	add.s32 	%r234, %r193, %r233;
	ld.global.nc.u32 	%r235, [%rd17+9633792];
	mul.wide.s32 	%rd38, %r235, 1886303204;
	add.s64 	%rd39, %rd38, 1073741824;
	shr.u64 	%rd40, %rd39, 31;
	cvt.u32.u64 	%r236, %rd40;
	add.s32 	%r237, %r234, %r236;
	max.s32 	%r238, %r237, 0;
	st.global.u32 	[%rd22+9633792], %r238;
	ld.shared.u32 	%r239, [%r196+896];
	add.s32 	%r240, %r193, %r239;
	ld.global.nc.u32 	%r241, [%rd17+11239424];
	mul.wide.s32 	%rd41, %r241, 1886303204;
	add.s64 	%rd42, %rd41, 1073741824;
	shr.u64 	%rd43, %rd42, 31;
	cvt.u32.u64 	%r242, %rd43;
	add.s32 	%r243, %r240, %r242;
	max.s32 	%r244, %r243, 0;
	st.global.u32 	[%rd22+11239424], %r244;
	ld.global.nc.u32 	%r245, [%rd3+128];
	ld.shared.u32 	%r246, [%r196+1024];
	add.s32 	%r247, %r245, %r246;
	ld.global.nc.u32 	%r248, [%rd17+128];
	mul.wide.s32 	%rd44, %r248, 1886303204;
	add.s64 	%rd45, %rd44, 1073741824;
	shr.u64 	%rd46, %rd45, 31;
	cvt.u32.u64 	%r249, %rd46;
	add.s32 	%r250, %r247, %r249;
	max.s32 	%r251, %r250, 0;
	st.global.u32 	[%rd22+128], %r251;
	ld.shared.u32 	%r252, [%r196+1152];
	add.s32 	%r253, %r245, %r252;
	ld.global.nc.u32 	%r254, [%rd17+1605760];
	mul.wide.s32 	%rd47, %r254, 1886303204;
	add.s64 	%rd48, %rd47, 1073741824;
	shr.u64 	%rd49, %rd48, 31;
	cvt.u32.u64 	%r255, %rd49;
	add.s32 	%r256, %r253, %r255;
	max.s32 	%r257, %r256, 0;
	st.global.u32 	[%rd22+1605760], %r257;
	ld.shared.u32 	%r258, [%r196+1280];
	add.s32 	%r259, %r245, %r258;
	ld.global.nc.u32 	%r260, [%rd17+3211392];
	mul.wide.s32 	%rd50, %r260, 1886303204;
	add.s64 	%rd51, %rd50, 1073741824;
	shr.u64 	%rd52, %rd51, 31;
	cvt.u32.u64 	%r261, %rd52;
	add.s32 	%r262, %r259, %r261;
	max.s32 	%r263, %r262, 0;
	st.global.u32 	[%rd22+3211392], %r263;
	ld.shared.u32 	%r264, [%r196+1408];
	add.s32 	%r265, %r245, %r264;
	ld.global.nc.u32 	%r266, [%rd17+4817024];
	mul.wide.s32 	%rd53, %r266, 1886303204;
	add.s64 	%rd54, %rd53, 1073741824;
	shr.u64 	%rd55, %rd54, 31;
	cvt.u32.u64 	%r267, %rd55;
	add.s32 	%r268, %r265, %r267;
	max.s32 	%r269, %r268, 0;
	st.global.u32 	[%rd22+4817024], %r269;
	ld.shared.u32 	%r270, [%r196+1536];
	add.s32 	%r271, %r245, %r270;
	ld.global.nc.u32 	%r272, [%rd17+6422656];
	mul.wide.s32 	%rd56, %r272, 1886303204;
	add.s64 	%rd57, %rd56, 1073741824;
	shr.u64 	%rd58, %rd57, 31;
	cvt.u32.u64 	%r273, %rd58;
	add.s32 	%r274, %r271, %r273;
	max.s32 	%r275, %r274, 0;
	st.global.u32 	[%rd22+6422656], %r275;
	ld.shared.u32 	%r276, [%r196+1664];
	add.s32 	%r277, %r245, %r276;
	ld.global.nc.u32 	%r278, [%rd17+8028288];
	mul.wide.s32 	%rd59, %r278, 1886303204;
	add.s64 	%rd60, %rd59, 1073741824;
	shr.u64 	%rd61, %rd60, 31;
	cvt.u32.u64 	%r279, %rd61;
	add.s32 	%r280, %r277, %r279;
	max.s32 	%r281, %r280, 0;
	st.global.u32 	[%rd22+8028288], %r281;
	ld.shared.u32 	%r282, [%r196+1792];
	add.s32 	%r283, %r245, %r282;
	ld.global.nc.u32 	%r284, [%rd17+9633920];
	mul.wide.s32 	%rd62, %r284, 1886303204;
	add.s64 	%rd63, %rd62, 1073741824;
	shr.u64 	%rd64, %rd63, 31;
	cvt.u32.u64 	%r285, %rd64;
	add.s32 	%r286, %r283, %r285;
	max.s32 	%r287, %r286, 0;
	st.global.u32 	[%rd22+9633920], %r287;
	ld.shared.u32 	%r288, [%r196+1920];
	add.s32 	%r289, %r245, %r288;
	ld.global.nc.u32 	%r290, [%rd17+11239552];
	mul.wide.s32 	%rd65, %r290, 1886303204;
	add.s64 	%rd66, %rd65, 1073741824;
	shr.u64 	%rd67, %rd66, 31;
	cvt.u32.u64 	%r291, %rd67;
	add.s32 	%r292, %r289, %r291;
	max.s32 	%r293, %r292, 0;
	st.global.u32 	[%rd22+11239552], %r293;
	add.s32 	%r294, %r294, 1;
	setp.ne.s32 	%p4, %r294, 8;
	@%p4 bra 	$L__BB49_1;
	ret;

}
	// .globl	fused_nn_conv2d_add_nn_relu_cast_cast_left_shift_multiply_add_right_shift_cast_c_3441552496575213188__kernel1
.visible .entry fused_nn_conv2d_add_nn_relu_cast_cast_left_shift_multiply_add_right_shift_cast_c_3441552496575213188__kernel1(
	.param .u64 .ptr .align 1 fused_nn_conv2d_add_nn_relu_cast_cast_left_shift_multiply_add_right_shift_cast_c_3441552496575213188__kernel1_param_0,
	.param .u64 .ptr .align 1 fused_nn_conv2d_add_nn_relu_cast_cast_left_shift_multiply_add_right_shift_cast_c_3441552496575213188__kernel1_param_1,
	.param .u64 .ptr .align 1 fused_nn_conv2d_add_nn_relu_cast_cast_left_shift_multiply_add_right_shift_cast_c_3441552496575213188__kernel1_param_2,
	.param .u64 .ptr .align 1 fused_nn_conv2d_add_nn_relu_cast_cast_left_shift_multiply_add_right_shift_cast_c_3441552496575213188__kernel1_param_3
)
{
	.reg .pred 	%p<8>;
	.reg .b16 	%rs<58>;
	.reg .b32 	%r<503>;
	.reg .b64 	%rd<51>;
	// demoted variable
	.shared .align 1 .b8 _ZZ109fused_nn_conv2d_add_nn_relu_cast_cast_left_shift_multiply_add_right_shift_cast_c_3441552496575213188__kernel1E14compute_shared[768];
	// demoted variable
	.shared .align 1 .b8 _ZZ109fused_nn_conv2d_add_nn_relu_cast_cast_left_shift_multiply_add_right_shift_cast_c_3441552496575213188__kernel1E18placeholder_shared[2048];
	// demoted variable
	.shared .align 4 .b8 _ZZ109fused_nn_conv2d_add_nn_relu_cast_cast_left_shift_multiply_add_right_shift_cast_c_3441552496575213188__kernel1E4Conv[4096];
	ld.param.u64 	%rd11, [fused_nn_conv2d_add_nn_relu_cast_cast_left_shift_multiply_add_right_shift_cast_c_3441552496575213188__kernel1_param_1];
	cvta.to.global.u64 	%rd1, %rd11;
	mov.u32 	%r1, %ctaid.z;
	cvt.u16.u32 	%rs1, %r1;
	mul.hi.u16 	%rs2, %rs1, 9363;
	sub.s16 	%rs3, %rs1, %rs2;
	shr.u16 	%rs4, %rs3, 1;
	add.s16 	%rs5, %rs4, %rs2;
	shr.u16 	%rs6, %rs5, 2;
	cvt.u32.u16 	%r2, %rs6;
	mul.lo.s16 	%rs7, %rs6, 7;
	sub.s16 	%rs8, %rs1, %rs7;
	mov.u32 	%r143, %tid.x;
	shl.b32 	%r144, %r143, 4;
	shl.b16 	%rs9, %rs8, 12;
	cvt.u32.u16 	%r3, %rs9;
	mov.u32 	%r145, _ZZ109fused_nn_conv2d_add_nn_relu_cast_cast_left_shift_multiply_add_right_shift_cast_c_3441552496575213188__kernel1E18placeholder_shared;
	add.s32 	%r4, %r145, %r144;
	mov.b32 	%r469, 0;
	mov.u32 	%r470, %r469;
	mov.u32 	%r471, %r469;
	mov.u32 	%r472, %r469;
	mov.u32 	%r473, %r469;
	mov.u32 	%r474, %r469;
	mov.u32 	%r475, %r469;
	mov.u32 	%r476, %r469;
	mov.u32 	%r477, %r469;
	mov.u32 	%r478, %r469;
	mov.u32 	%r479, %r469;
	mov.u32 	%r480, %r469;
	mov.u32 	%r481, %r469;
	mov.u32 	%r482, %r469;
	mov.u32 	%r483, %r469;
	mov.u32 	%r484, %r469;
	mov.u32 	%r485, %r469;
	mov.u32 	%r486, %r469;
	mov.u32 	%r487, %r469;
	mov.u32 	%r488, %r469;
	mov.u32 	%r489, %r469;
	mov.u32 	%r490, %r469;
	mov.u32 	%r491, %r469;
	mov.u32 	%r492, %r469;
	mov.u32 	%r493, %r469;
	mov.u32 	%r494, %r469;
	mov.u32 	%r495, %r469;
	mov.u32 	%r496, %r469;
	mov.u32 	%r497, %r469;
	mov.u32 	%r498, %r469;
	mov.u32 	%r499, %r469;
	mov.u32 	%r500, %r469;
	mov.u32 	%r435, %r469;
$L__BB50_1:
	mov.b32 	%r468, 0;
$L__BB50_2:
	ld.param.u64 	%rd46, [fused_nn_conv2d_add_nn_relu_cast_cast_left_shift_multiply_add_right_shift_cast_c_3441552496575213188__kernel1_param_0];
	add.s32 	%r148, %r468, %r2;
	shl.b32 	%r149, %r435, 8;
	mov.u32 	%r150, %tid.x;
	shl.b32 	%r151, %r150, 2;
	add.s32 	%r152, %r149, %r151;
	mad.lo.s32 	%r153, %r148, 36864, %r152;
	add.s32 	%r154, %r153, %r3;
	cvt.s64.s32 	%rd12, %r154;
	cvta.to.global.u64 	%rd13, %rd46;
	add.s64 	%rd14, %rd13, %rd12;
	ld.global.nc.u8 	%rs10, [%rd14];
	cvt.u16.u8 	%rs11, %rs10;
	mov.u32 	%r155, _ZZ109fused_nn_conv2d_add_nn_relu_cast_cast_left_shift_multiply_add_right_shift_cast_c_3441552496575213188__kernel1E14compute_shared;
	add.s32 	%r156, %r155, %r151;
	st.shared.u8 	[%r156], %rs11;
	ld.global.nc.u8 	%rs12, [%rd14+1];
	cvt.u16.u8 	%rs13, %rs12;
	st.shared.u8 	[%r156+1], %rs13;
	ld.global.nc.u8 	%rs14, [%rd14+2];
	cvt.u16.u8 	%rs15, %rs14;
	st.shared.u8 	[%r156+2], %rs15;
	ld.global.nc.u8 	%rs16, [%rd14+3];
	cvt.u16.u8 	%rs17, %rs16;
	st.shared.u8 	[%r156+3], %rs17;
	ld.global.nc.u8 	%rs18, [%rd14+128];
	cvt.u16.u8 	%rs19, %rs18;
	st.shared.u8 	[%r156+128], %rs19;
	ld.global.nc.u8 	%rs20, [%rd14+129];
	cvt.u16.u8 	%rs21, %rs20;
	st.shared.u8 	[%r156+129], %rs21;
	ld.global.nc.u8 	%rs22, [%rd14+130];
	cvt.u16.u8 	%rs23, %rs22;
	st.shared.u8 	[%r156+130], %rs23;
	ld.global.nc.u8 	%rs24, [%rd14+131];
	cvt.u16.u8 	%rs25, %rs24;
	st.shared.u8 	[%r156+131], %rs25;
	ld.global.nc.u8 	%rs26, [%rd14+4096];
	cvt.u16.u8 	%rs27, %rs26;
	st.shared.u8 	[%r156+256], %rs27;
	ld.global.nc.u8 	%rs28, [%rd14+4097];
	cvt.u16.u8 	%rs29, %rs28;
	st.shared.u8 	[%r156+257], %rs29;
	ld.global.nc.u8 	%rs30, [%rd14+4098];
	cvt.u16.u8 	%rs31, %rs30;
	st.shared.u8 	[%r156+258], %rs31;
	ld.global.nc.u8 	%rs32, [%rd14+4099];
	cvt.u16.u8 	%rs33, %rs32;
	st.shared.u8 	[%r156+259], %rs33;
	ld.global.nc.u8 	%rs34, [%rd14+4224];
	cvt.u16.u8 	%rs35, %rs34;
	st.shared.u8 	[%r156+384], %rs35;
	ld.global.nc.u8 	%rs36, [%rd14+4225];
	cvt.u16.u8 	%rs37, %rs36;
	st.shared.u8 	[%r156+385], %rs37;
	ld.global.nc.u8 	%rs38, [%rd14+4226];
	cvt.u16.u8 	%rs39, %rs38;
	st.shared.u8 	[%r156+386], %rs39;
	ld.global.nc.u8 	%rs40, [%rd14+4227];
	cvt.u16.u8 	%rs41, %rs40;
	st.shared.u8 	[%r156+387], %rs41;
	ld.global.nc.u8 	%rs42, [%rd14+8192];
	cvt.u16.u8 	%rs43, %rs42;
	st.shared.u8 	[%r156+512], %rs43;
	ld.global.nc.u8 	%rs44, [%rd14+8193];
	cvt.u16.u8 	%rs45, %rs44;
	st.shared.u8 	[%r156+513], %rs45;
	ld.global.nc.u8 	%rs46, [%rd14+8194];
	cvt.u16.u8 	%rs47, %rs46;
	st.shared.u8 	[%r156+514], %rs47;
	ld.global.nc.u8 	%rs48, [%rd14+8195];
	cvt.u16.u8 	%rs49, %rs48;
	st.shared.u8 	[%r156+515], %rs49;
	ld.global.nc.u8 	%rs50, [%rd14+8320];
	cvt.u16.u8 	%rs51, %rs50;
	st.shared.u8 	[%r156+640], %rs51;
	ld.global.nc.u8 	%rs52, [%rd14+8321];
	cvt.u16.u8 	%rs53, %rs52;
	st.shared.u8 	[%r156+641], %rs53;
	ld.global.nc.u8 	%rs54, [%rd14+8322];
	cvt.u16.u8 	%rs55, %rs54;
	st.shared.u8 	[%r156+642], %rs55;
	ld.global.nc.u8 	%rs56, [%rd14+8323];
	cvt.u16.u8 	%rs57, %rs56;
	st.shared.u8 	[%r156+643], %rs57;
	bar.sync 	0;
	shl.b32 	%r157, %r150, 4;
	mov.u32 	%r158, %ctaid.y;
	shl.b32 	%r159, %r158, 16;
	or.b32  	%r160, %r157, %r159;
	shl.b32 	%r161, %r435, 10;
	add.s32 	%r162, %r160, %r161;
	mad.lo.s32 	%r71, %r468, 786432, %r162;
	mov.b32 	%r501, 0;
	mov.pred 	%p7, -1;
$L__BB50_3:
	mov.pred 	%p1, %p7;
	shl.b32 	%r164, %r501, 7;
	shl.b32 	%r165, %r501, 9;
	add.s32 	%r166, %r71, %r165;
	mov.u32 	%r167, _ZZ109fused_nn_conv2d_add_nn_relu_cast_cast_left_shift_multiply_add_right_shift_cast_c_3441552496575213188__kernel1E14compute_shared;
	add.s32 	%r168, %r167, %r164;
	mov.b32 	%r169, 16;
	wmma.load.a.sync.aligned.row.m8n32k16.shared.s8 	{%r170}, [%r168], %r169;
	bar.sync 	0;
	cvt.u64.u32 	%rd15, %r166;
	add.s64 	%rd16, %rd1, %rd15;
	ld.global.nc.v4.u32 	{%r171, %r172, %r173, %r174}, [%rd16];
	st.shared.v4.u32 	[%r4], {%r171, %r172, %r173, %r174};
	ld.global.nc.v4.u32 	{%r175, %r176, %r177, %r178}, [%rd16+16384];
	st.shared.v4.u32 	[%r4+512], {%r175, %r176, %r177, %r178};
	ld.global.nc.v4.u32 	{%r179, %r180, %r181, %r182}, [%rd16+32768];
	st.shared.v4.u32 	[%r4+1024], {%r179, %r180, %r181, %r182};
	ld.global.nc.v4.u32 	{%r183, %r184, %r185, %r186}, [%rd16+49152];
	st.shared.v4.u32 	[%r4+1536], {%r183, %r184, %r185, %r186};
	bar.sync 	0;
	mov.u32 	%r187, _ZZ109fused_nn_conv2d_add_nn_relu_cast_cast_left_shift_multiply_add_right_shift_cast_c_3441552496575213188__kernel1E18placeholder_shared;
	wmma.load.b.sync.aligned.col.m8n32k16.shared.s8 	{%r188, %r189, %r190, %r191}, [%r187], %r169;
	add.s32 	%r192, %r187, 512;
	wmma.load.b.sync.aligned.col.m8n32k16.shared.s8 	{%r193, %r194, %r195, %r196}, [%r192], %r169;
	add.s32 	%r197, %r187, 1024;
	wmma.load.b.sync.aligned.col.m8n32k16.shared.s8 	{%r198, %r199, %r200, %r201}, [%r197], %r169;
	add.s32 	%r202, %r187, 1536;
	wmma.load.b.sync.aligned.col.m8n32k16.shared.s8 	{%r203, %r204, %r205, %r206}, [%r202], %r169;
	wmma.mma.sync.aligned.row.col.m8n32k16.s32.s8.s8.s32 {%r207, %r208, %r209, %r210, %r211, %r212, %r213, %r214}, {%r170}, {%r188, %r189, %r190, %r191}, {%r484, %r483, %r482, %r481, %r480, %r479, %r478, %r477};
	wmma.mma.sync.aligned.row.col.m8n32k16.s32.s8.s8.s32 {%r215, %r216, %r217, %r218, %r219, %r220, %r221, %r222}, {%r170}, {%r193, %r194, %r195, %r196}, {%r476, %r475, %r474, %r473, %r472, %r471, %r470, %r469};
	wmma.mma.sync.aligned.row.col.m8n32k16.s32.s8.s8.s32 {%r223, %r224, %r225, %r226, %r227, %r228, %r229, %r230}, {%r170}, {%r198, %r199, %r200, %r201}, {%r485, %r486, %r487, %r488, %r489, %r490, %r491, %r492};
	wmma.mma.sync.aligned.row.col.m8n32k16.s32.s8.s8.s32 {%r231, %r232, %r233, %r234, %r235, %r236, %r237, %r238}, {%r170}, {%r203, %r204, %r205, %r206}, {%r493, %r494, %r495, %r496, %r497, %r498, %r499, %r500};
	add.s32 	%r239, %r168, 256;
	wmma.load.a.sync.aligned.row.m8n32k16.shared.s8 	{%r240}, [%r239], %r169;
	bar.sync 	0;
	ld.global.nc.v4.u32 	{%r241, %r242, %r243, %r244}, [%rd16+262144];
	st.shared.v4.u32 	[%r4], {%r241, %r242, %r243, %r244};
	ld.global.nc.v4.u32 	{%r245, %r246, %r247, %r248}, [%rd16+278528];
	st.shared.v4.u32 	[%r4+512], {%r245, %r246, %r247, %r248};
	ld.global.nc.v4.u32 	{%r249, %r250, %r251, %r252}, [%rd16+294912];
	st.shared.v4.u32 	[%r4+1024], {%r249, %r250, %r251, %r252};
	ld.global.nc.v4.u32 	{%r253, %r254, %r255, %r256}, [%rd16+311296];
	st.shared.v4.u32 	[%r4+1536], {%r253, %r254, %r255, %r256};
	bar.sync 	0;
	wmma.load.b.sync.aligned.col.m8n32k16.shared.s8 	{%r257, %r258, %r259, %r260}, [%r187], %r169;
	wmma.load.b.sync.aligned.col.m8n32k16.shared.s8 	{%r261, %r262, %r263, %r264}, [%r192], %r169;
	wmma.load.b.sync.aligned.col.m8n32k16.shared.s8 	{%r265, %r266, %r267, %r268}, [%r197], %r169;
	wmma.load.b.sync.aligned.col.m8n32k16.shared.s8 	{%r269, %r270, %r271, %r272}, [%r202], %r169;
	wmma.mma.sync.aligned.row.col.m8n32k16.s32.s8.s8.s32 {%r273, %r274, %r275, %r276, %r277, %r278, %r279, %r280}, {%r240}, {%r257, %r258, %r259, %r260}, {%r207, %r208, %r209, %r210, %r211, %r212, %r213, %r214};
	wmma.mma.sync.aligned.row.col.m8n32k16.s32.s8.s8.s32 {%r281, %r282, %r283, %r284, %r285, %r286, %r287, %r288}, {%r240}, {%r261, %r262, %r263, %r264}, {%r215, %r216, %r217, %r218, %r219, %r220, %r221, %r222};
	wmma.mma.sync.aligned.row.col.m8n32k16.s32.s8.s8.s32 {%r289, %r290, %r291, %r292, %r293, %r294, %r295, %r296}, {%r240}, {%r265, %r266, %r267, %r268}, {%r223, %r224, %r225, %r226, %r227, %r228, %r229, %r230};
	wmma.mma.sync.aligned.row.col.m8n32k16.s32.s8.s8.s32 {%r297, %r298, %r299, %r300, %r301, %r302, %r303, %r304}, {%r240}, {%r269, %r270, %r271, %r272}, {%r231, %r232, %r233, %r234, %r235, %r236, %r237, %r238};
	add.s32 	%r305, %r168, 512;
	wmma.load.a.sync.aligned.row.m8n32k16.shared.s8 	{%r306}, [%r305], %r169;
	bar.sync 	0;
	ld.global.nc.v4.u32 	{%r307, %r308, %r309, %r310}, [%rd16+524288];
	st.shared.v4.u32 	[%r4], {%r307, %r308, %r309, %r310};
	ld.global.nc.v4.u32 	{%r311, %r312, %r313, %r314}, [%rd16+540672];
	st.shared.v4.u32 	[%r4+512], {%r311, %r312, %r313, %r314};
	ld.global.nc.v4.u32 	{%r315, %r316, %r317, %r318}, [%rd16+557056];
	st.shared.v4.u32 	[%r4+1024], {%r315, %r316, %r317, %r318};
	ld.global.nc.v4.u32 	{%r319, %r320, %r321, %r322}, [%rd16+573440];
	st.shared.v4.u32 	[%r4+1536], {%r319, %r320, %r321, %r322};
	bar.sync 	0;
	wmma.load.b.sync.aligned.col.m8n32k16.shared.s8 	{%r323, %r324, %r325, %r326}, [%r187], %r169;
	wmma.load.b.sync.aligned.col.m8n32k16.shared.s8 	{%r327, %r328, %r329, %r330}, [%r192], %r169;
	wmma.load.b.sync.aligned.col.m8n32k16.shared.s8 	{%r331, %r332, %r333, %r334}, [%r197], %r169;
	wmma.load.b.sync.aligned.col.m8n32k16.shared.s8 	{%r335, %r336, %r337, %r338}, [%r202], %r169;
	wmma.mma.sync.aligned.row.col.m8n32k16.s32.s8.s8.s32 {%r484, %r483, %r482, %r481, %r480, %r479, %r478, %r477}, {%r306}, {%r323, %r324, %r325, %r326}, {%r273, %r274, %r275, %r276, %r277, %r278, %r279, %r280};
	wmma.mma.sync.aligned.row.col.m8n32k16.s32.s8.s8.s32 {%r476, %r475, %r474, %r473, %r472, %r471, %r470, %r469}, {%r306}, {%r327, %r328, %r329, %r330}, {%r281, %r282, %r283, %r284, %r285, %r286, %r287, %r288};
	wmma.mma.sync.aligned.row.col.m8n32k16.s32.s8.s8.s32 {%r485, %r486, %r487, %r488, %r489, %r490, %r491, %r492}, {%r306}, {%r331, %r332, %r333, %r334}, {%r289, %r290, %r291, %r292, %r293, %r294, %r295, %r296};
	wmma.mma.sync.aligned.row.col.m8n32k16.s32.s8.s8.s32 {%r493, %r494, %r495, %r496, %r497, %r498, %r499, %r500}, {%r306}, {%r335, %r336, %r337, %r338}, {%r297, %r298, %r299, %r300, %r301, %r302, %r303, %r304};
	mov.b32 	%r501, 1;
	mov.pred 	%p7, 0;
	@%p1 bra 	$L__BB50_3;
	add.s32 	%r468, %r468, 1;
	setp.ne.s32 	%p4, %r468, 3;
	@%p4 bra 	$L__BB50_2;
	add.s32 	%r435, %r435, 1;
	setp.ne.s32 	%p5, %r435, 16;
	@%p5 bra 	$L__BB50_1;
	ld.param.u64 	%rd48, [fused_nn_conv2d_add_nn_relu_cast_cast_left_shift_multiply_add_right_shift_cast_c_3441552496575213188__kernel1_param_3];
	ld.param.u64 	%rd47, [fused_nn_conv2d_add_nn_relu_cast_cast_left_shift_multiply_add_right_shift_cast_c_3441552496575213188__kernel1_param_2];
	mov.u32 	%r340, _ZZ109fused_nn_conv2d_add_nn_relu_cast_cast_left_shift_multiply_add_right_shift_cast_c_3441552496575213188__kernel1E4Conv;
	mov.b32 	%r341, 32;
	wmma.store.d.sync.aligned.row.m8n32k16.shared.s32 	[%r340], {%r484, %r483, %r482, %r481, %r480, %r479, %r478, %r477}, %r341;
	add.s32 	%r342, %r340, 1024;
	wmma.store.d.sync.aligned.row.m8n32k16.shared.s32 	[%r342], {%r476, %r475, %r474, %r473, %r472, %r471, %r470, %r469}, %r341;
	add.s32 	%r343, %r340, 2048;
	wmma.store.d.sync.aligned.row.m8n32k16.shared.s32 	[%r343], {%r485, %r486, %r487, %r488, %r489, %r490, %r491, %r492}, %r341;
	add.s32 	%r344, %r340, 3072;
	wmma.store.d.sync.aligned.row.m8n32k16.shared.s32 	[%r344], {%r493, %r494, %r495, %r496, %r497, %r498, %r499, %r500}, %r341;
	bar.sync 	0;
	mov.u32 	%r345, %ctaid.y;
	shl.b32 	%r346, %r345, 7;
	mov.u32 	%r347, %tid.x;
	add.s32 	%r348, %r346, %r347;
	shl.b32 	%r349, %r1, 9;
	mul.wide.u32 	%rd17, %r348, 4;
	cvta.to.global.u64 	%rd18, %rd48;
	add.s64 	%rd50, %rd18, %rd17;
	add.s32 	%r350, %r347, %r349;
	add.s32 	%r351, %r350, %r346;
	cvt.u64.u32 	%rd19, %r351;
	cvta.to.global.u64 	%rd20, %rd47;
	add.s64 	%rd21, %rd19, %rd20;
	add.s64 	%rd49, %rd21, 100352;
	shl.b32 	%r352, %r347, 2;
	add.s32 	%r139, %r340, %r352;
	mov.b32 	%r502, 512;
$L__BB50_7:
	ld.global.nc.u32 	%r353, [%rd50];
	add.s32 	%r354, %r139, %r502;
	ld.shared.u32 	%r355, [%r354+-512];
	add.s32 	%r356, %r353, %r355;
	max.s32 	%r357, %r356, 0;
	cvt.u64.u32 	%rd22, %r357;
	mad.lo.s64 	%rd23, %rd22, 19864223744, 1073741824;
	shr.u64 	%rd24, %rd23, 31;
	cvt.u32.u64 	%r358, %rd24;
	min.s32 	%r359, %r358, 127;
	max.s32 	%r360, %r359, -128;
	st.global.u8 	[%rd49+-100352], %r360;
	ld.shared.u32 	%r361, [%r354+-384];
	add.s32 	%r362, %r353, %r361;
	max.s32 	%r363, %r362, 0;
	cvt.u64.u32 	%rd25, %r363;
	mad.lo.s64 	%rd26, %rd25, 19864223744, 1073741824;
	shr.u64 	%rd27, %rd26, 31;
	cvt.u32.u64 	%r364, %rd27;
	min.s32 	%r365, %r364, 127;
	max.s32 	%r366, %r365, -128;
	st.global.u8 	[%rd49+-75264], %r366;
	ld.shared.u32 	%r367, [%r354+-256];
	add.s32 	%r368, %r353, %r367;
	max.s32 	%r369, %r368, 0;
	cvt.u64.u32 	%rd28, %r369;
	mad.lo.s64 	%rd29, %rd28, 19864223744, 1073741824;
	shr.u64 	%rd30, %rd29, 31;
	cvt.u32.u64 	%r370, %rd30;
	min.s32 	%r371, %r370, 127;
	max.s32 	%r372, %r371, -128;
	st.global.u8 	[%rd49+-50176], %r372;
	ld.shared.u32 	%r373, [%r354+-128];
	add.s32 	%r374, %r353, %r373;
	max.s32 	%r375, %r374, 0;
	cvt.u64.u32 	%rd31, %r375;
	mad.lo.s64 	%rd32, %rd31, 19864223744, 1073741824;
	shr.u64 	%rd33, %rd32, 31;
	cvt.u32.u64 	%r376, %rd33;
	min.s32 	%r377, %r376, 127;
	max.s32 	%r378, %r377, -128;
	st.global.u8 	[%rd49+-25088], %r378;
	ld.shared.u32 	%r379, [%r354];
	add.s32 	%r380, %r353, %r379;
	max.s32 	%r381, %r380, 0;
	cvt.u64.u32 	%rd34, %r381;
	mad.lo.s64 	%rd35, %rd34, 19864223744, 1073741824;
	shr.u64 	%rd36, %rd35, 31;
	cvt.u32.u64 	%r382, %rd36;
	min.s32 	%r383, %r382, 127;
	max.s32 	%r384, %r383, -128;
	st.global.u8 	[%rd49], %r384;
	ld.shared.u32 	%r385, [%r354+128];
	add.s32 	%r386, %r353, %r385;
	max.s32 	%r387, %r386, 0;
	cvt.u64.u32 	%rd37, %r387;
	mad.lo.s64 	%rd38, %rd37, 19864223744, 1073741824;
	shr.u64 	%rd39, %rd38, 31;
	cvt.u32.u64 	%r388, %rd39;
	min.s32 	%r389, %r388, 127;
	max.s32 	%r390, %r389, -128;
	st.global.u8 	[%rd49+25088], %r390;
	ld.shared.u32 	%r391, [%r354+256];
	add.s32 	%r392, %r353, %r391;
	max.s32 	%r393, %r392, 0;
	cvt.u64.u32 	%rd40, %r393;
	mad.lo.s64 	%rd41, %rd40, 19864223744, 1073741824;
	shr.u64 	%rd42, %rd41, 31;
	cvt.u32.u64 	%r394, %rd42;
	min.s32 	%r395, %r394, 127;
	max.s32 	%r396, %r395, -128;
	st.global.u8 	[%rd49+50176], %r396;
	ld.shared.u32 	%r397, [%r354+384];
	add.s32 	%r398, %r353, %r397;
	max.s32 	%r399, %r398, 0;
	cvt.u64.u32 	%rd43, %r399;
	mad.lo.s64 	%rd44, %rd43, 19864223744, 1073741824;
	shr.u64 	%rd45, %rd44, 31;
	cvt.u32.u64 	%r400, %rd45;
	min.s32 	%r401, %r400, 127;
	max.s32 	%r402, %r401, -128;
	st.global.u8 	[%rd49+75264], %r402;
	add.s32 	%r502, %r502, 1024;
	add.s64 	%rd50, %rd50, 128;
	add.s64 	%rd49, %rd49, 32;
	setp.ne.s32 	%p6, %r502, 4608;
	@%p6 bra 	$L__BB50_7;
	ret;

}


// ===== COMPILED SASS (sm_100) =====

	.target	sm_100

	.elftype	@"ET_EXEC"


//--------------------- .note.nv.tkinfo           --------------------------
	.section	.note.nv.tkinfo,"",@"SHT_NOTE"
	.sectionflags	@"SHF_NOTE_NV_TKINFO"
	.tkinfo
        /*0018*/ 	.word	0x00000002
        /*0030*/ 	.string	""
        /*0030*/ 	.string	"ptxas"
        /*0030*/ 	.string	"Cuda compilation tools, release 13.0, V13.0.88"
        /*0030*/ 	.string	"Build cuda_13.0.r13.0/compiler.36424714_0"
        /*0030*/ 	.string	"-arch sm_100 -m 64 "



//--------------------- .note.nv.cuinfo           --------------------------
	.section	.note.nv.cuinfo,"",@"SHT_NOTE"
	.sectionflags	@"SHF_NOTE_NV_CUINFO"
        /*0018*/ 	.short	0x0002
        /*001a*/ 	.short	0x0064
        /*001c*/ 	.short	0x0082
	.zero		2


//--------------------- .nv.info                  --------------------------
	.section	.nv.info,"",@"SHT_CUDA_INFO"
	.align	4


	//----- nvinfo : EIATTR_REGCOUNT
	.align		4
        /*0000*/ 	.byte	0x04, 0x2f
        /*0002*/ 	.short	(.L_1 - .L_0)
	.align		4
.L_0:
        /*0004*/ 	.word	index@(fused_nn_pad_4_kernel0)
        /*0008*/ 	.word	0x0000000c


	//----- nvinfo : EIATTR_FRAME_SIZE
	.align		4
.L_1:
        /*000c*/ 	.byte	0x04, 0x11
        /*000e*/ 	.short	(.L_3 - .L_2)
	.align		4
.L_2:
        /*0010*/ 	.word	index@(fused_nn_pad_4_kernel0)
        /*0014*/ 	.word	0x00000000


	//----- nvinfo : EIATTR_REGCOUNT
	.align		4
.L_3:
        /*0018*/ 	.byte	0x04, 0x2f
        /*001a*/ 	.short	(.L_5 - .L_4)
	.align		4
.L_4:
        /*001c*/ 	.word	index@(fused_nn_conv2d_add_cast_cast_multiply_add_right_shift_cast_nn_relu_kernel0)
        /*0020*/ 	.word	0x0000000c


	//----- nvinfo : EIATTR_FRAME_SIZE
	.align		4
.L_5:
        /*0024*/ 	.byte	0x04, 0x11
        /*0026*/ 	.short	(.L_7 - .L_6)
	.align		4
.L_6:
        /*0028*/ 	.word	index@(fused_nn_conv2d_add_cast_cast_multiply_add_right_shift_cast_nn_relu_kernel0)
        /*002c*/ 	.word	0x00000000


	//----- nvinfo : EIATTR_REGCOUNT
	.align		4
.L_7:
        /*0030*/ 	.byte	0x04, 0x2f
        /*0032*/ 	.short	(.L_9 - .L_8)
	.align		4
.L_8:
        /*0034*/ 	.word	index@(fused_nn_conv2d_add_cast_3_kernel0)
        /*0038*/ 	.word	0x00000094


	//----- nvinfo : EIATTR_FRAME_SIZE
	.align		4
.L_9:
        /*003c*/ 	.byte	0x04, 0x11
        /*003e*/ 	.short	(.L_11 - .L_10)
	.align		4
.L_10:
        /*0040*/ 	.word	index@(fused_nn_conv2d_add_cast_3_kernel0)
        /*0044*/ 	.word	0x00000000


	//----- nvinfo : EIATTR_REGCOUNT
	.align		4
.L_11:
        /*0048*/ 	.byte	0x04, 0x2f
        /*004a*/ 	.short	(.L_13 - .L_12)
	.align		4
.L_12:
        /*004c*/ 	.word	index@(fused_nn_conv2d_add_cast_cast_cast_multiply_add_right_shift_cast_add_clip_cast_n_16373524651668054328__3_kernel0)
        /*0050*/ 	.word	0x00000050


	//----- nvinfo : EIATTR_FRAME_SIZE
	.align		4
.L_13:
        /*0054*/ 	.byte	0x04, 0x11
        /*0056*/ 	.short	(.L_15 - .L_14)
	.align		4
.L_14:
        /*0058*/ 	.word	index@(fused_nn_conv2d_add_cast_cast_cast_multiply_add_right_shift_cast_add_clip_cast_n_16373524651668054328__3_kernel0)
        /*005c*/ 	.word	0x00000000


	//----- nvinfo : EIATTR_REGCOUNT
	.align		4
.L_15:
        /*0060*/ 	.byte	0x04, 0x2f
        /*0062*/ 	.short	(.L_17 - .L_16)
	.align		4
.L_16:
        /*0064*/ 	.word	index@(fused_cast_cast_left_shift_multiply_add_right_shift_cast_clip_cast_3_kernel0)
        /*0068*/ 	.word	0x00000010


	//----- nvinfo : EIATTR_FRAME_SIZE
	.align		4
.L_17:
        /*006c*/ 	.byte	0x04, 0x11
        /*006e*/ 	.short	(.L_19 - .L_18)
	.align		4
.L_18:
        /*0070*/ 	.word	index@(fused_cast_cast_left_shift_multiply_add_right_shift_cast_clip_cast_3_kernel0)
        /*0074*/ 	.word	0x00000000


	//----- nvinfo : EIATTR_REGCOUNT
	.align		4
.L_19:
        /*0078*/ 	.byte	0x04, 0x2f
        /*007a*/ 	.short	(.L_21 - .L_20)
	.align		4
.L_20:
        /*007c*/ 	.word	index@(fused_nn_conv2d_add_nn_relu_cast_cast_left_shift_multiply_add_right_shift_cast_c_3441552496575213188__10_kernel0)
        /*0080*/ 	.word	0x00000030


	//----- nvinfo : EIATTR_FRAME_SIZE
	.align		4
.L_21:
        /*0084*/ 	.byte	0x04, 0x11
        /*0086*/ 	.short	(.L_23 - .L_22)
	.align		4
.L_22:
        /*0088*/ 	.word	index@(fused_nn_conv2d_add_nn_relu_cast_cast_left_shift_multiply_add_right_shift_cast_c_3441552496575213188__10_kernel0)
        /*008c*/ 	.word	0x00000000


	//----- nvinfo : EIATTR_REGCOUNT
	.align		4
.L_23:
        /*0090*/ 	.byte	0x04, 0x2f
        /*0092*/ 	.short	(.L_25 - .L_24)
	.align		4
.L_24:
        /*0094*/ 	.word	index@(fused_nn_global_avg_pool2d_cast_cast_left_shift_multiply_add_right_shift_cast_cl_10830175937736834516__kernel0)
        /*0098*/ 	.word	0x0000001d


	//----- nvinfo : EIATTR_FRAME_SIZE
	.align		4
.L_25:
        /*009c*/ 	.byte	0x04, 0x11
        /*009e*/ 	.short	(.L_27 - .L_26)
	.align		4
.L_26:
        /*00a0*/ 	.word	index@(fused_nn_global_avg_pool2d_cast_cast_left_shift_multiply_add_right_shift_cast_cl_10830175937736834516__kernel0)
        /*00a4*/ 	.word	0x00000000


	//----- nvinfo : EIATTR_REGCOUNT
	.align		4
.L_27:
        /*00a8*/ 	.byte	0x04, 0x2f
        /*00aa*/ 	.short	(.L_29 - .L_28)
	.align		4
.L_28:
        /*00ac*/ 	.word	index@(fused_nn_conv2d_add_nn_relu_cast_cast_left_shift_multiply_add_right_shift_cast_c_3441552496575213188__9_kernel0)
        /*00b0*/ 	.word	0x00000014


	//----- nvinfo : EIATTR_FRAME_SIZE
	.align		4
.L_29:
        /*00b4*/ 	.byte	0x04, 0x11
        /*00b6*/ 	.short	(.L_31 - .L_30)
	.align		4
.L_30:
        /*00b8*/ 	.word	index@(fused_nn_conv2d_add_nn_relu_cast_cast_left_shift_multiply_add_right_shift_cast_c_3441552496575213188__9_kernel0)
        /*00bc*/ 	.word	0x00000000


	//----- nvinfo : EIATTR_REGCOUNT
	.align		4
.L_31:
        /*00c0*/ 	.byte	0x04, 0x2f
        /*00c2*/ 	.short	(.L_33 - .L_32)
	.align		4
.L_32:
        /*00c4*/ 	.word	index@(fused_nn_conv2d_add_cast_cast_cast_multiply_add_right_shift_cast_add_clip_cast_n_16373524651668054328__kernel0)
        /*00c8*/ 	.word	0x00000008


	//----- nvinfo : EIATTR_FRAME_SIZE
	.align		4
.L_33:
        /*00cc*/ 	.byte	0x04, 0x11
        /*00ce*/ 	.short	(.L_35 - .L_34)
	.align		4
.L_34:
        /*00d0*/ 	.word	index@(fused_nn_conv2d_add_cast_cast_cast_multiply_add_right_shift_cast_add_clip_cast_n_16373524651668054328__kernel0)
        /*00d4*/ 	.word	0x00000000


	//----- nvinfo : EIATTR_REGCOUNT
	.align		4
.L_35:
        /*00d8*/ 	.byte	0x04, 0x2f
        /*00da*/ 	.short	(.L_37 - .L_36)
	.align		4
.L_36:
        /*00dc*/ 	.word	index@(fused_nn_conv2d_add_nn_relu_cast_cast_left_shift_multiply_add_right_shift_cast_c_3441552496575213188__7_kernel0)
        /*00e0*/ 	.word	0x00000050


	//----- nvinfo : EIATTR_FRAME_SIZE
	.align		4
.L_37:
        /*00e4*/ 	.byte	0x04, 0x11
        /*00e6*/ 	.short	(.L_39 - .L_38)
	.align		4
.L_38:
        /*00e8*/ 	.word	index@(fused_nn_conv2d_add_nn_relu_cast_cast_left_shift_multiply_add_right_shift_cast_c_3441552496575213188__7_kernel0)
        /*00ec*/ 	.word	0x00000000


	//----- nvinfo : EIATTR_REGCOUNT
	.align		4
.L_39:
        /*00f0*/ 	.byte	0x04, 0x2f
        /*00f2*/ 	.short	(.L_41 - .L_40)
	.align		4
.L_40:
        /*00f4*/ 	.word	index@(fused_nn_conv2d_add_nn_relu_cast_cast_left_shift_multiply_add_right_shift_cast_c_3441552496575213188__8_kernel0)
        /*00f8*/ 	.word	0x00000048


	//----- nvinfo : EIATTR_FRAME_SIZE
	.align		4
.L_41:
        /*00fc*/ 	.byte	0x04, 0x11
        /*00fe*/ 	.short	(.L_43 - .L_42)
	.align		4
.L_42:
        /*0100*/ 	.word	index@(fused_nn_conv2d_add_nn_relu_cast_cast_left_shift_multiply_add_right_shift_cast_c_3441552496575213188__8_kernel0)
        /*0104*/ 	.word	0x00000000


	//----- nvinfo : EIATTR_REGCOUNT
	.align		4
.L_43:
        /*0108*/ 	.byte	0x04, 0x2f
        /*010a*/ 	.short	(.L_45 - .L_44)
	.align		4
.L_44:
        /*010c*/ 	.word	index@(fused_nn_conv2d_add_nn_relu_cast_cast_left_shift_multiply_add_right_shift_cast_c_3441552496575213188__kernel0)
        /*0110*/ 	.word	0x0000000c


	//----- nvinfo : EIATTR_FRAME_SIZE
	.align		4
.L_45:
        /*0114*/ 	.byte	0x04, 0x11
        /*0116*/ 	.short	(.L_47 - .L_46)
	.align		4
.L_46:
        /*0118*/ 	.word	index@(fused_nn_conv2d_add_nn_relu_cast_cast_left_shift_multiply_add_right_shift_cast_c_3441552496575213188__kernel0)
        /*011c*/ 	.word	0x00000000


	//----- nvinfo : EIATTR_REGCOUNT
	.align		4
.L_47:
        /*0120*/ 	.byte	0x04, 0x2f
        /*0122*/ 	.short	(.L_49 - .L_48)
	.align		4
.L_48:
        /*0124*/ 	.word	index@(fused_nn_conv2d_add_nn_relu_cast_cast_left_shift_multiply_add_right_shift_cast_c_3441552496575213188__4_kernel0)
        /*0128*/ 	.word	0x00000072


	//----- nvinfo : EIATTR_FRAME_SIZE
	.align		4
.L_49:
        /*012c*/ 	.byte	0x04, 0x11
        /*012e*/ 	.short	(.L_51 - .L_50)
	.align		4
.L_50:
        /*0130*/ 	.word	index@(fused_nn_conv2d_add_nn_relu_cast_cast_left_shift_multiply_add_right_shift_cast_c_3441552496575213188__4_kernel0)
        /*0134*/ 	.word	0x00000000


	//----- nvinfo : EIATTR_REGCOUNT
	.align		4
.L_51:
        /*0138*/ 	.byte	0x04, 0x2f
        /*013a*/ 	.short	(.L_53 - .L_52)
	.align		4
.L_52:
        /*013c*/ 	.word	index@(fused_nn_pad_3_kernel0)
        /*0140*/ 	.word	0x0000000e


	//----- nvinfo : EIATTR_FRAME_SIZE
	.align		4
.L_53:
        /*0144*/ 	.byte	0x04, 0x11
        /*0146*/ 	.short	(.L_55 - .L_54)
	.align		4
.L_54:
        /*0148*/ 	.word	index@(fused_nn_pad_3_kernel0)
        /*014c*/ 	.word	0x00000000


	//----- nvinfo : EIATTR_REGCOUNT
	.align		4
.L_55:
        /*0150*/ 	.byte	0x04, 0x2f
        /*0152*/ 	.short	(.L_57 - .L_56)
	.align		4
.L_56:
        /*0154*/ 	.word	index@(fused_nn_max_pool2d_cast_cast_left_shift_multiply_add_right_shift_cast_clip_cast_kernel0)
        /*0158*/ 	.word	0x00000016


	//----- nvinfo : EIATTR_FRAME_SIZE
	.align		4
.L_57:
        /*015c*/ 	.byte	0x04, 0x11
        /*015e*/ 	.short	(.L_59 - .L_58)
	.align		4
.L_58:
        /*0160*/ 	.word	index@(fused_nn_max_pool2d_cast_cast_left_shift_multiply_add_right_shift_cast_clip_cast_kernel0)
        /*0164*/ 	.word	0x00000000


	//----- nvinfo : EIATTR_REGCOUNT
	.align		4
.L_59:
        /*0168*/ 	.byte	0x04, 0x2f
        /*016a*/ 	.short	(.L_61 - .L_60)
	.align		4
.L_60:
        /*016c*/ 	.word	index@(fused_nn_conv2d_add_cast_cast_cast_multiply_add_right_shift_cast_add_clip_cast_n_16373524651668054328__1_kernel0)
        /*0170*/ 	.word	0x0000000c


	//----- nvinfo : EIATTR_FRAME_SIZE
	.align		4
.L_61:
        /*0174*/ 	.byte	0x04, 0x11
        /*0176*/ 	.short	(.L_63 - .L_62)
	.align		4
.L_62:
        /*0178*/ 	.word	index@(fused_nn_conv2d_add_cast_cast_cast_multiply_add_right_shift_cast_add_clip_cast_n_16373524651668054328__1_kernel0)
        /*017c*/ 	.word	0x00000000


	//----- nvinfo : EIATTR_REGCOUNT
	.align		4
.L_63:
        /*0180*/ 	.byte	0x04, 0x2f
        /*0182*/ 	.short	(.L_65 - .L_64)
	.align		4
.L_64:
        /*0184*/ 	.word	index@(fused_nn_conv2d_add_nn_relu_cast_cast_left_shift_multiply_add_right_shift_cast_c_3441552496575213188__1_kernel1)
        /*0188*/ 	.word	0x00000048


	//----- nvinfo : EIATTR_FRAME_SIZE
	.align		4
.L_65:
        /*018c*/ 	.byte	0x04, 0x11
        /*018e*/ 	.short	(.L_67 - .L_66)
	.align		4
.L_66:
        /*0190*/ 	.word	index@(fused_nn_conv2d_add_nn_relu_cast_cast_left_shift_multiply_add_right_shift_cast_c_3441552496575213188__1_kernel1)
        /*0194*/ 	.word	0x00000000


	//----- nvinfo : EIATTR_REGCOUNT
	.align		4
.L_67:
        /*0198*/ 	.byte	0x04, 0x2f
        /*019a*/ 	.short	(.L_69 - .L_68)
	.align		4
.L_68:
        /*019c*/ 	.word	index@(fused_nn_conv2d_add_nn_relu_cast_cast_left_shift_multiply_add_right_shift_cast_c_3441552496575213188__1_kernel0)
        /*01a0*/ 	.word	0x0000000e


	//----- nvinfo : EIATTR_FRAME_SIZE
	.align		4
.L_69:
        /*01a4*/ 	.byte	0x04, 0x11
        /*01a6*/ 	.short	(.L_71 - .L_70)
	.align		4
.L_70:
        /*01a8*/ 	.word	index@(fused_nn_conv2d_add_nn_relu_cast_cast_left_shift_multiply_add_right_shift_cast_c_3441552496575213188__1_kernel0)
        /*01ac*/ 	.word	0x00000000


	//----- nvinfo : EIATTR_REGCOUNT
	.align		4
.L_71:
        /*01b0*/ 	.byte	0x04, 0x2f
        /*01b2*/ 	.short	(.L_73 - .L_72)
	.align		4
.L_72:
        /*01b4*/ 	.word	index@(fused_nn_conv2d_add_cast_add_clip_cast_nn_relu_2_kernel0)
        /*01b8*/ 	.word	0x0000000e


	//----- nvinfo : EIATTR_FRAME_SIZE
	.align		4
.L_73:
        /*01bc*/ 	.byte	0x04, 0x11
        /*01be*/ 	.short	(.L_75 - .L_74)
	.align		4
.L_74:
        /*01c0*/ 	.word	index@(fused_nn_conv2d_add_cast_add_clip_cast_nn_relu_2_kernel0)
        /*01c4*/ 	.word	0x00000000


	//----- nvinfo : EIATTR_REGCOUNT
	.align		4
.L_75:
        /*01c8*/ 	.byte	0x04, 0x2f
        /*01ca*/ 	.short	(.L_77 - .L_76)
	.align		4
.L_76:
        /*01cc*/ 	.word	index@(fused_nn_pad_kernel0)
        /*01d0*/ 	.word	0x0000000d


	//----- nvinfo : EIATTR_FRAME_SIZE
	.align		4
.L_77:
        /*01d4*/ 	.byte	0x04, 0x11
        /*01d6*/ 	.short	(.L_79 - .L_78)
	.align		4
.L_78:
        /*01d8*/ 	.word	index@(fused_nn_pad_kernel0)
        /*01dc*/ 	.word	0x00000000


	//----- nvinfo : EIATTR_REGCOUNT
	.align		4
.L_79:
        /*01e0*/ 	.byte	0x04, 0x2f
        /*01e2*/ 	.short	(.L_81 - .L_80)
	.align		4
.L_80:
        /*01e4*/ 	.word	index@(fused_cast_cast_left_shift_multiply_add_right_shift_cast_clip_cast_2_kernel0)
        /*01e8*/ 	.word	0x0000001c


	//----- nvinfo : EIATTR_FRAME_SIZE
	.align		4
.L_81:
        /*01ec*/ 	.byte	0x04, 0x11
        /*01ee*/ 	.short	(.L_83 - .L_82)
	.align		4
.L_82:
        /*01f0*/ 	.word	index@(fused_cast_cast_left_shift_multiply_add_right_shift_cast_clip_cast_2_kernel0)
        /*01f4*/ 	.word	0x00000000


	//----- nvinfo : EIATTR_REGCOUNT
	.align		4
.L_83:
        /*01f8*/ 	.byte	0x04, 0x2f
        /*01fa*/ 	.short	(.L_85 - .L_84)
	.align		4
.L_84:
        /*01fc*/ 	.word	index@(fused_nn_conv2d_add_cast_2_kernel0)
        /*0200*/ 	.word	0x00000094


	//----- nvinfo : EIATTR_FRAME_SIZE
	.align		4
.L_85:
        /*0204*/ 	.byte	0x04, 0x11
        /*0206*/ 	.short	(.L_87 - .L_86)
	.align		4
.L_86:
        /*0208*/ 	.word	index@(fused_nn_conv2d_add_cast_2_kernel0)
        /*020c*/ 	.word	0x00000000


	//----- nvinfo : EIATTR_REGCOUNT
	.align		4
.L_87:
        /*0210*/ 	.byte	0x04, 0x2f
        /*0212*/ 	.short	(.L_89 - .L_88)
	.align		4
.L_88:
        /*0214*/ 	.word	index@(fused_nn_pad_1_kernel0)
        /*0218*/ 	.word	0x0000000e


	//----- nvinfo : EIATTR_FRAME_SIZE
	.align		4
.L_89:
        /*021c*/ 	.byte	0x04, 0x11
        /*021e*/ 	.short	(.L_91 - .L_90)
	.align		4
.L_90:
        /*0220*/ 	.word	index@(fused_nn_pad_1_kernel0)
        /*0224*/ 	.word	0x00000000


	//----- nvinfo : EIATTR_REGCOUNT
	.align		4
.L_91:
        /*0228*/ 	.byte	0x04, 0x2f
        /*022a*/ 	.short	(.L_93 - .L_92)
	.align		4
.L_92:
        /*022c*/ 	.word	index@(fused_nn_conv2d_add_nn_relu_cast_cast_left_shift_multiply_add_right_shift_cast_c_3441552496575213188__3_kernel1)
        /*0230*/ 	.word	0x0000007a


	//----- nvinfo : EIATTR_FRAME_SIZE
	.align		4
.L_93:
        /*0234*/ 	.byte	0x04, 0x11
        /*0236*/ 	.short	(.L_95 - .L_94)
	.align		4
.L_94:
        /*0238*/ 	.word	index@(fused_nn_conv2d_add_nn_relu_cast_cast_left_shift_multiply_add_right_shift_cast_c_3441552496575213188__3_kernel1)
        /*023c*/ 	.word	0x00000000


	//----- nvinfo : EIATTR_REGCOUNT
	.align		4
.L_95:
        /*0240*/ 	.byte	0x04, 0x2f
        /*0242*/ 	.short	(.L_97 - .L_96)
	.align		4
.L_96:
        /*0244*/ 	.word	index@(fused_cast_cast_left_shift_multiply_add_right_shift_cast_clip_cast_kernel0)
        /*0248*/ 	.word	0x0000001a


	//----- nvinfo : EIATTR_FRAME_SIZE
	.align		4
.L_97:
        /*024c*/ 	.byte	0x04, 0x11
        /*024e*/ 	.short	(.L_99 - .L_98)
	.align		4
.L_98:
        /*0250*/ 	.word	index@(fused_cast_cast_left_shift_multiply_add_right_shift_cast_clip_cast_kernel0)
        /*0254*/ 	.word	0x00000000


	//----- nvinfo : EIATTR_REGCOUNT
	.align		4
.L_99:
        /*0258*/ 	.byte	0x04, 0x2f
        /*025a*/ 	.short	(.L_101 - .L_100)
	.align		4
.L_100:
        /*025c*/ 	.word	index@(fused_nn_conv2d_add_nn_relu_cast_cast_left_shift_multiply_add_right_shift_cast_c_3441552496575213188__9_kernel1)
        /*0260*/ 	.word	0x00000040


	//----- nvinfo : EIATTR_FRAME_SIZE
	.align		4
.L_101:
        /*0264*/ 	.byte	0x04, 0x11
        /*0266*/ 	.short	(.L_103 - .L_102)
	.align		4
.L_102:
        /*0268*/ 	.word	index@(fused_nn_conv2d_add_nn_relu_cast_cast_left_shift_multiply_add_right_shift_cast_c_3441552496575213188__9_kernel1)
        /*026c*/ 	.word	0x00000000


	//----- nvinfo : EIATTR_REGCOUNT
	.align		4
.L_103:
        /*0270*/ 	.byte	0x04, 0x2f
        /*0272*/ 	.short	(.L_105 - .L_104)
	.align		4
.L_104:
        /*0274*/ 	.word	index@(fused_nn_conv2d_add_nn_relu_cast_cast_left_shift_multiply_add_right_shift_cast_c_3441552496575213188__5_kernel0)
        /*0278*/ 	.word	0x00000072


	//----- nvinfo : EIATTR_FRAME_SIZE
	.align		4
.L_105:
        /*027c*/ 	.byte	0x04, 0x11
        /*027e*/ 	.short	(.L_107 - .L_106)
	.align		4
.L_106:
        /*0280*/ 	.word	index@(fused_nn_conv2d_add_nn_relu_cast_cast_left_shift_multiply_add_right_shift_cast_c_3441552496575213188__5_kernel0)
        /*0284*/ 	.word	0x00000000


	//----- nvinfo : EIATTR_REGCOUNT
	.align		4
.L_107:
        /*0288*/ 	.byte	0x04, 0x2f
        /*028a*/ 	.short	(.L_109 - .L_108)
	.align		4
.L_108:
        /*028c*/ 	.word	index@(fused_nn_conv2d_add_cast_add_clip_cast_nn_relu_1_kernel0)
        /*0290*/ 	.word	0x0000000c


	//----- nvinfo : EIATTR_FRAME_SIZE
	.align		4
.L_109:
        /*0294*/ 	.byte	0x04, 0x11
        /*0296*/ 	.short	(.L_111 - .L_110)
	.align		4
.L_110:
        /*0298*/ 	.word	index@(fused_nn_conv2d_add_cast_add_clip_cast_nn_relu_1_kernel0)
        /*029c*/ 	.word	0x00000000


	//----- nvinfo : EIATTR_REGCOUNT
	.align		4
.L_111:
        /*02a0*/ 	.byte	0x04, 0x2f
        /*02a2*/ 	.short	(.L_113 - .L_112)
	.align		4
.L_112:
        /*02a4*/ 	.word	index@(fused_nn_conv2d_add_nn_relu_cast_cast_left_shift_multiply_add_right_shift_cast_c_3441552496575213188__11_kernel0)
        /*02a8*/ 	.word	0x00000030


	//----- nvinfo : EIATTR_FRAME_SIZE
	.align		4
.L_113:
        /*02ac*/ 	.byte	0x04, 0x11
        /*02ae*/ 	.short	(.L_115 - .L_114)
	.align		4
.L_114:
        /*02b0*/ 	.word	index@(fused_nn_conv2d_add_nn_relu_cast_cast_left_shift_multiply_add_right_shift_cast_c_3441552496575213188__11_kernel0)
        /*02b4*/ 	.word	0x00000000


	//----- nvinfo : EIATTR_REGCOUNT
	.align		4
.L_115:
        /*02b8*/ 	.byte	0x04, 0x2f
        /*02ba*/ 	.short	(.L_117 - .L_116)
	.align		4
.L_116:
        /*02bc*/ 	.word	index@(fused_nn_conv2d_add_cast_add_clip_cast_nn_relu_1_kernel1)
        /*02c0*/ 	.word	0x00000096


	//----- nvinfo : EIATTR_FRAME_SIZE
	.align		4
.L_117:
        /*02c4*/ 	.byte	0x04, 0x11
        /*02c6*/ 	.short	(.L_119 - .L_118)
	.align		4
.L_118:
        /*02c8*/ 	.word	index@(fused_nn_conv2d_add_cast_add_clip_cast_nn_relu_1_kernel1)
        /*02cc*/ 	.word	0x00000000


	//----- nvinfo : EIATTR_REGCOUNT
	.align		4
.L_119:
        /*02d0*/ 	.byte	0x04, 0x2f
        /*02d2*/ 	.short	(.L_121 - .L_120)
	.align		4
.L_120:
        /*02d4*/ 	.word	index@(fused_nn_conv2d_add_cast_cast_cast_multiply_add_right_shift_cast_add_clip_cast_n_16373524651668054328__kernel1)
        /*02d8*/ 	.word	0x00000076


	//----- nvinfo : EIATTR_FRAME_SIZE
	.align		4
.L_121:
        /*02dc*/ 	.byte	0x04, 0x11
        /*02de*/ 	.short	(.L_123 - .L_122)
	.align		4
.L_122:
        /*02e0*/ 	.word	index@(fused_nn_conv2d_add_cast_cast_cast_multiply_add_right_shift_cast_add_clip_cast_n_16373524651668054328__kernel1)
        /*02e4*/ 	.word	0x00000000


	//----- nvinfo : EIATTR_REGCOUNT
	.align		4
.L_123:
        /*02e8*/ 	.byte	0x04, 0x2f
        /*02ea*/ 	.short	(.L_125 - .L_124)
	.align		4
.L_124:
        /*02ec*/ 	.word	index@(fused_nn_conv2d_add_cast_add_clip_cast_nn_relu_3_kernel0)
        /*02f0*/ 	.word	0x00000050


	//----- nvinfo : EIATTR_FRAME_SIZE
	.align		4
.L_125:
        /*02f4*/ 	.byte	0x04, 0x11
        /*02f6*/ 	.short	(.L_127 - .L_126)
	.align		4
.L_126:
        /*02f8*/ 	.word	index@(fused_nn_conv2d_add_cast_add_clip_cast_nn_relu_3_kernel0)
        /*02fc*/ 	.word	0x00000000


	//----- nvinfo : EIATTR_REGCOUNT
	.align		4
.L_127:
        /*0300*/ 	.byte	0x04, 0x2f
        /*0302*/ 	.short	(.L_129 - .L_128)
	.align		4
.L_128:
        /*0304*/ 	.word	index@(fused_nn_conv2d_add_cast_add_clip_cast_nn_relu_kernel0)
        /*0308*/ 	.word	0x00000008


	//----- nvinfo : EIATTR_FRAME_SIZE
	.align		4
.L_129:
        /*030c*/ 	.byte	0x04, 0x11
        /*030e*/ 	.short	(.L_131 - .L_130)
	.align		4
.L_130:
        /*0310*/ 	.word	index@(fused_nn_conv2d_add_cast_add_clip_cast_nn_relu_kernel0)
        /*0314*/ 	.word	0x00000000


	//----- nvinfo : EIATTR_REGCOUNT
	.align		4
.L_131:
        /*0318*/ 	.byte	0x04, 0x2f
        /*031a*/ 	.short	(.L_133 - .L_132)
	.align		4
.L_132:
        /*031c*/ 	.word	index@(fused_nn_conv2d_add_nn_relu_cast_cast_left_shift_multiply_add_right_shift_cast_c_3441552496575213188__6_kernel1)
        /*0320*/ 	.word	0x00000048


	//----- nvinfo : EIATTR_FRAME_SIZE
	.align		4
.L_133:
        /*0324*/ 	.byte	0x04, 0x11
        /*0326*/ 	.short	(.L_135 - .L_134)
	.align		4
.L_134:
        /*0328*/ 	.word	index@(fused_nn_conv2d_add_nn_relu_cast_cast_left_shift_multiply_add_right_shift_cast_c_3441552496575213188__6_kernel1)
        /*032c*/ 	.word	0x00000000


	//----- nvinfo : EIATTR_REGCOUNT
	.align		4
.L_135:
        /*0330*/ 	.byte	0x04, 0x2f
        /*0332*/ 	.short	(.L_137 - .L_136)
	.align		4
.L_136:
        /*0334*/ 	.word	index@(fused_nn_conv2d_add_cast_add_clip_cast_nn_relu_kernel1)
        /*0338*/ 	.word	0x00000076


	//----- nvinfo : EIATTR_FRAME_SIZE
	.align		4
.L_137:
        /*033c*/ 	.byte	0x04, 0x11
        /*033e*/ 	.short	(.L_139 - .L_138)
	.align		4
.L_138:
        /*0340*/ 	.word	index@(fused_nn_conv2d_add_cast_add_clip_cast_nn_relu_kernel1)
        /*0344*/ 	.word	0x00000000


	//----- nvinfo : EIATTR_REGCOUNT
	.align		4
.L_139:
        /*0348*/ 	.byte	0x04, 0x2f
        /*034a*/ 	.short	(.L_141 - .L_140)
	.align		4
.L_140:
        /*034c*/ 	.word	index@(fused_cast_cast_left_shift_multiply_add_right_shift_cast_clip_cast_1_kernel0)
        /*0350*/ 	.word	0x00000019


	//----- nvinfo : EIATTR_FRAME_SIZE
	.align		4
.L_141:
        /*0354*/ 	.byte	0x04, 0x11
        /*0356*/ 	.short	(.L_143 - .L_142)
	.align		4
.L_142:
        /*0358*/ 	.word	index@(fused_cast_cast_left_shift_multiply_add_right_shift_cast_clip_cast_1_kernel0)
        /*035c*/ 	.word	0x00000000


	//----- nvinfo : EIATTR_REGCOUNT
	.align		4
.L_143:
        /*0360*/ 	.byte	0x04, 0x2f
        /*0362*/ 	.short	(.L_145 - .L_144)
	.align		4
.L_144:
        /*0364*/ 	.word	index@(fused_nn_conv2d_add_cast_kernel0)
        /*0368*/ 	.word	0x00000048


	//----- nvinfo : EIATTR_FRAME_SIZE
	.align		4
.L_145:
        /*036c*/ 	.byte	0x04, 0x11
        /*036e*/ 	.short	(.L_147 - .L_146)
	.align		4
.L_146:
        /*0370*/ 	.word	index@(fused_nn_conv2d_add_cast_kernel0)
        /*0374*/ 	.word	0x00000000


	//----- nvinfo : EIATTR_REGCOUNT
	.align		4
.L_147:
        /*0378*/ 	.byte	0x04, 0x2f
        /*037a*/ 	.short	(.L_149 - .L_148)
	.align		4
.L_148:
        /*037c*/ 	.word	index@(fused_nn_conv2d_add_nn_relu_cast_cast_left_shift_multiply_add_right_shift_cast_c_3441552496575213188__3_kernel0)
        /*0380*/ 	.word	0x0000000e


	//----- nvinfo : EIATTR_FRAME_SIZE
	.align		4
.L_149:
        /*0384*/ 	.byte	0x04, 0x11
        /*0386*/ 	.short	(.L_151 - .L_150)
	.align		4
.L_150:
        /*0388*/ 	.word	index@(fused_nn_conv2d_add_nn_relu_cast_cast_left_shift_multiply_add_right_shift_cast_c_3441552496575213188__3_kernel0)
        /*038c*/ 	.word	0x00000000


	//----- nvinfo : EIATTR_REGCOUNT
	.align		4
.L_151:
        /*0390*/ 	.byte	0x04, 0x2f
        /*0392*/ 	.short	(.L_153 - .L_152)
	.align		4
.L_152:
        /*0394*/ 	.word	index@(fused_nn_conv2d_add_cast_cast_multiply_add_right_shift_cast_nn_relu_kernel2)
        /*0398*/ 	.word	0x00000016


	//----- nvinfo : EIATTR_FRAME_SIZE
	.align		4
.L_153:
        /*039c*/ 	.byte	0x04, 0x11
        /*039e*/ 	.short	(.L_155 - .L_154)
	.align		4
.L_154:
        /*03a0*/ 	.word	index@(fused_nn_conv2d_add_cast_cast_multiply_add_right_shift_cast_nn_relu_kernel2)
        /*03a4*/ 	.word	0x00000000


	//----- nvinfo : EIATTR_REGCOUNT
	.align		4
.L_155:
        /*03a8*/ 	.byte	0x04, 0x2f
        /*03aa*/ 	.short	(.L_157 - .L_156)
	.align		4
.L_156:
        /*03ac*/ 	.word	index@(fused_nn_conv2d_add_cast_add_clip_cast_nn_relu_2_kernel1)
        /*03b0*/ 	.word	0x00000030


	//----- nvinfo : EIATTR_FRAME_SIZE
	.align		4
.L_157:
        /*03b4*/ 	.byte	0x04, 0x11
        /*03b6*/ 	.short	(.L_159 - .L_158)
	.align		4
.L_158:
        /*03b8*/ 	.word	index@(fused_nn_conv2d_add_cast_add_clip_cast_nn_relu_2_kernel1)
        /*03bc*/ 	.word	0x00000000


	//----- nvinfo : EIATTR_REGCOUNT
	.align		4
.L_159:
        /*03c0*/ 	.byte	0x04, 0x2f
        /*03c2*/ 	.short	(.L_161 - .L_160)
	.align		4
.L_160:
        /*03c4*/ 	.word	index@(fused_nn_conv2d_add_cast_1_kernel0)
        /*03c8*/ 	.word	0x00000096


	//----- nvinfo : EIATTR_FRAME_SIZE
	.align		4
.L_161:
        /*03cc*/ 	.byte	0x04, 0x11
        /*03ce*/ 	.short	(.L_163 - .L_162)
	.align		4
.L_162:
        /*03d0*/ 	.word	index@(fused_nn_conv2d_add_cast_1_kernel0)
        /*03d4*/ 	.word	0x00000000


	//----- nvinfo : EIATTR_REGCOUNT
	.align		4
.L_163:
        /*03d8*/ 	.byte	0x04, 0x2f
        /*03da*/ 	.short	(.L_165 - .L_164)
	.align		4
.L_164:
        /*03dc*/ 	.word	index@(fused_nn_conv2d_add_cast_cast_multiply_add_right_shift_cast_nn_relu_kernel1)
        /*03e0*/ 	.word	0x00000022


	//----- nvinfo : EIATTR_FRAME_SIZE
	.align		4
.L_165:
        /*03e4*/ 	.byte	0x04, 0x11
        /*03e6*/ 	.short	(.L_167 - .L_166)
	.align		4
.L_166:
        /*03e8*/ 	.word	index@(fused_nn_conv2d_add_cast_cast_multiply_add_right_shift_cast_nn_relu_kernel1)
        /*03ec*/ 	.word	0x00000000


	//----- nvinfo : EIATTR_REGCOUNT
	.align		4
.L_167:
        /*03f0*/ 	.byte	0x04, 0x2f
        /*03f2*/ 	.short	(.L_169 - .L_168)
	.align		4
.L_168:
        /*03f4*/ 	.word	index@(fused_nn_conv2d_add_cast_cast_cast_multiply_add_right_shift_cast_add_clip_cast_n_16373524651668054328__2_kernel0)
        /*03f8*/ 	.word	0x0000000e


	//----- nvinfo : EIATTR_FRAME_SIZE
	.align		4
.L_169:
        /*03fc*/ 	.byte	0x04, 0x11
        /*03fe*/ 	.short	(.L_171 - .L_170)
	.align		4
.L_170:
        /*0400*/ 	.word	index@(fused_nn_conv2d_add_cast_cast_cast_multiply_add_right_shift_cast_add_clip_cast_n_16373524651668054328__2_kernel0)
        /*0404*/ 	.word	0x00000000


	//----- nvinfo : EIATTR_REGCOUNT
	.align		4
.L_171:
        /*0408*/ 	.byte	0x04, 0x2f
        /*040a*/ 	.short	(.L_173 - .L_172)
	.align		4
.L_172:
        /*040c*/ 	.word	index@(fused_nn_conv2d_add_nn_relu_cast_cast_left_shift_multiply_add_right_shift_cast_c_3441552496575213188__6_kernel0)
        /*0410*/ 	.word	0x0000000e


	//----- nvinfo : EIATTR_FRAME_SIZE
	.align		4
.L_173:
        /*0414*/ 	.byte	0x04, 0x11
        /*0416*/ 	.short	(.L_175 - .L_174)
	.align		4
.L_174:
        /*0418*/ 	.word	index@(fused_nn_conv2d_add_nn_relu_cast_cast_left_shift_multiply_add_right_shift_cast_c_3441552496575213188__6_kernel0)
        /*041c*/ 	.word	0x00000000


	//----- nvinfo : EIATTR_REGCOUNT
	.align		4
.L_175:
        /*0420*/ 	.byte	0x04, 0x2f
        /*0422*/ 	.short	(.L_177 - .L_176)
	.align		4
.L_176:
        /*0424*/ 	.word	index@(fused_nn_pad_2_kernel0)
        /*0428*/ 	.word	0x0000000e


	//----- nvinfo : EIATTR_FRAME_SIZE
	.align		4
.L_177:
        /*042c*/ 	.byte	0x04, 0x11
        /*042e*/ 	.short	(.L_179 - .L_178)
	.align		4
.L_178:
        /*0430*/ 	.word	index@(fused_nn_pad_2_kernel0)
        /*0434*/ 	.word	0x00000000


	//----- nvinfo : EIATTR_REGCOUNT
	.align		4
.L_179:
        /*0438*/ 	.byte	0x04, 0x2f
        /*043a*/ 	.short	(.L_181 - .L_180)
	.align		4
.L_180:
        /*043c*/ 	.word	index@(fused_nn_dense_add_cast_subtract_cast_multiply_kernel0)
        /*0440*/ 	.word	0x00000037


	//----- nvinfo : EIATTR_FRAME_SIZE
	.align		4
.L_181:
        /*0444*/ 	.byte	0x04, 0x11
        /*0446*/ 	.short	(.L_183 - .L_182)
	.align		4
.L_182:
        /*0448*/ 	.word	index@(fused_nn_dense_add_cast_subtract_cast_multiply_kernel0)
        /*044c*/ 	.word	0x00000000


	//----- nvinfo : EIATTR_REGCOUNT
	.align		4
.L_183:
        /*0450*/ 	.byte	0x04, 0x2f
        /*0452*/ 	.short	(.L_185 - .L_184)
	.align		4
.L_184:
        /*0454*/ 	.word	index@(fused_nn_batch_flatten_kernel0)
        /*0458*/ 	.word	0x00000008


	//----- nvinfo : EIATTR_FRAME_SIZE
	.align		4
.L_185:
        /*045c*/ 	.byte	0x04, 0x11
        /*045e*/ 	.short	(.L_187 - .L_186)
	.align		4
.L_186:
        /*0460*/ 	.word	index@(fused_nn_batch_flatten_kernel0)
        /*0464*/ 	.word	0x00000000


	//----- nvinfo : EIATTR_REGCOUNT
	.align		4
.L_187:
        /*0468*/ 	.byte	0x04, 0x2f
        /*046a*/ 	.short	(.L_189 - .L_188)
	.align		4
.L_188:
        /*046c*/ 	.word	index@(fused_nn_conv2d_add_nn_relu_cast_cast_left_shift_multiply_add_right_shift_cast_c_3441552496575213188__2_kernel0)
        /*0470*/ 	.word	0x00000096


	//----- nvinfo : EIATTR_FRAME_SIZE
	.align		4
.L_189:
        /*0474*/ 	.byte	0x04, 0x11
        /*0476*/ 	.short	(.L_191 - .L_190)
	.align		4
.L_190:
        /*0478*/ 	.word	index@(fused_nn_conv2d_add_nn_relu_cast_cast_left_shift_multiply_add_right_shift_cast_c_3441552496575213188__2_kernel0)
        /*047c*/ 	.word	0x00000000


	//----- nvinfo : EIATTR_REGCOUNT
	.align		4
.L_191:
        /*0480*/ 	.byte	0x04, 0x2f
        /*0482*/ 	.short	(.L_193 - .L_192)
	.align		4
.L_192:
        /*0484*/ 	.word	index@(fused_nn_conv2d_add_cast_cast_cast_multiply_add_right_shift_cast_add_clip_cast_n_16373524651668054328__1_kernel1)
        /*0488*/ 	.word	0x00000096


	//----- nvinfo : EIATTR_FRAME_SIZE
	.align		4
.L_193:
        /*048c*/ 	.byte	0x04, 0x11
        /*048e*/ 	.short	(.L_195 - .L_194)
	.align		4
.L_194:
        /*0490*/ 	.word	index@(fused_nn_conv2d_add_cast_cast_cast_multiply_add_right_shift_cast_add_clip_cast_n_16373524651668054328__1_kernel1)
        /*0494*/ 	.word	0x00000000


	//----- nvinfo : EIATTR_REGCOUNT
	.align		4
.L_195:
        /*0498*/ 	.byte	0x04, 0x2f
        /*049a*/ 	.short	(.L_197 - .L_196)
	.align		4
.L_196:
        /*049c*/ 	.word	index@(fused_nn_conv2d_add_cast_cast_cast_multiply_add_right_shift_cast_add_clip_cast_n_16373524651668054328__2_kernel1)
        /*04a0*/ 	.word	0x00000030


	//----- nvinfo : EIATTR_FRAME_SIZE
	.align		4
.L_197:
        /*04a4*/ 	.byte	0x04, 0x11
        /*04a6*/ 	.short	(.L_199 - .L_198)
	.align		4
.L_198:
        /*04a8*/ 	.word	index@(fused_nn_conv2d_add_cast_cast_cast_multiply_add_right_shift_cast_add_clip_cast_n_16373524651668054328__2_kernel1)
        /*04ac*/ 	.word	0x00000000


	//----- nvinfo : EIATTR_REGCOUNT
	.align		4
.L_199:
        /*04b0*/ 	.byte	0x04, 0x2f
        /*04b2*/ 	.short	(.L_201 - .L_200)
	.align		4
.L_200:
        /*04b4*/ 	.word	index@(fused_nn_conv2d_add_nn_relu_cast_cast_left_shift_multiply_add_right_shift_cast_c_3441552496575213188__kernel1)
        /*04b8*/ 	.word	0x00000047


	//----- nvinfo : EIATTR_FRAME_SIZE
	.align		4
.L_201:
        /*04bc*/ 	.byte	0x04, 0x11
        /*04be*/ 	.short	(.L_203 - .L_202)
	.align		4
.L_202:
        /*04c0*/ 	.word	index@(fused_nn_conv2d_add_nn_relu_cast_cast_left_shift_multiply_add_right_shift_cast_c_3441552496575213188__kernel1)
        /*04c4*/ 	.word	0x00000000


	//----- nvinfo : EIATTR_MIN_STACK_SIZE
	.align		4
.L_203:
        /*04c8*/ 	.byte	0x04, 0x12
        /*04ca*/ 	.short	(.L_205 - .L_204)
	.align		4
.L_204:
        /*04cc*/ 	.word	index@(fused_nn_conv2d_add_nn_relu_cast_cast_left_shift_multiply_add_right_shift_cast_c_3441552496575213188__kernel1)
        /*04d0*/ 	.word	0x00000000


	//----- nvinfo : EIATTR_MIN_STACK_SIZE
	.align		4
.L_205:
        /*04d4*/ 	.byte	0x04, 0x12
        /*04d6*/ 	.short	(.L_207 - .L_206)
	.align		4
.L_206:
        /*04d8*/ 	.word	index@(fused_nn_conv2d_add_cast_cast_cast_multiply_add_right_shift_cast_add_clip_cast_n_16373524651668054328__2_kernel1)
        /*04dc*/ 	.word	0x00000000


	//----- nvinfo : EIATTR_MIN_STACK_SIZE
	.align		4
.L_207:
        /*04e0*/ 	.byte	0x04, 0x12
        /*04e2*/ 	.short	(.L_209 - .L_208)
	.align		4
.L_208:
        /*04e4*/ 	.word	index@(fused_nn_conv2d_add_cast_cast_cast_multiply_add_right_shift_cast_add_clip_cast_n_16373524651668054328__1_kernel1)
        /*04e8*/ 	.word	0x00000000


	//----- nvinfo : EIATTR_MIN_STACK_SIZE
	.align		4
.L_209:
        /*04ec*/ 	.byte	0x04, 0x12
        /*04ee*/ 	.short	(.L_211 - .L_210)
	.align		4
.L_210:
        /*04f0*/ 	.word	index@(fused_nn_conv2d_add_nn_relu_cast_cast_left_shift_multiply_add_right_shift_cast_c_3441552496575213188__2_kernel0)
        /*04f4*/ 	.word	0x00000000


	//----- nvinfo : EIATTR_MIN_STACK_SIZE
	.align		4
.L_211:
        /*04f8*/ 	.byte	0x04, 0x12
        /*04fa*/ 	.short	(.L_213 - .L_212)
	.align		4
.L_212:
        /*04fc*/ 	.word	index@(fused_nn_batch_flatten_kernel0)
        /*0500*/ 	.word	0x00000000


	//----- nvinfo : EIATTR_MIN_STACK_SIZE
	.align		4
.L_213:
        /*0504*/ 	.byte	0x04, 0x12
        /*0506*/ 	.short	(.L_215 - .L_214)
	.align		4
.L_214:
        /*0508*/ 	.word	index@(fused_nn_dense_add_cast_subtract_cast_multiply_kernel0)
        /*050c*/ 	.word	0x00000000


	//----- nvinfo : EIATTR_MIN_STACK_SIZE
	.align		4
.L_215:
        /*0510*/ 	.byte	0x04, 0x12
        /*0512*/ 	.short	(.L_217 - .L_216)
	.align		4
.L_216:
        /*0514*/ 	.word	index@(fused_nn_pad_2_kernel0)
        /*0518*/ 	.word	0x00000000


	//----- nvinfo : EIATTR_MIN_STACK_SIZE
	.align		4
.L_217:
        /*051c*/ 	.byte	0x04, 0x12
        /*051e*/ 	.short	(.L_219 - .L_218)
	.align		4
.L_218:
        /*0520*/ 	.word	index@(fused_nn_conv2d_add_nn_relu_cast_cast_left_shift_multiply_add_right_shift_cast_c_3441552496575213188__6_kernel0)
        /*0524*/ 	.word	0x00000000


	//----- nvinfo : EIATTR_MIN_STACK_SIZE
	.align		4
.L_219:
        /*0528*/ 	.byte	0x04, 0x12
        /*052a*/ 	.short	(.L_221 - .L_220)
	.align		4
.L_220:
        /*052c*/ 	.word	index@(fused_nn_conv2d_add_cast_cast_cast_multiply_add_right_shift_cast_add_clip_cast_n_16373524651668054328__2_kernel0)
        /*0530*/ 	.word	0x00000000


	//----- nvinfo : EIATTR_MIN_STACK_SIZE
	.align		4
.L_221:
        /*0534*/ 	.byte	0x04, 0x12
        /*0536*/ 	.short	(.L_223 - .L_222)
	.align		4
.L_222:
        /*0538*/ 	.word	index@(fused_nn_conv2d_add_cast_cast_multiply_add_right_shift_cast_nn_relu_kernel1)
        /*053c*/ 	.word	0x00000000


	//----- nvinfo : EIATTR_MIN_STACK_SIZE
	.align		4
.L_223:
        /*0540*/ 	.byte	0x04, 0x12
        /*0542*/ 	.short	(.L_225 - .L_224)
	.align		4
.L_224:
        /*0544*/ 	.word	index@(fused_nn_conv2d_add_cast_1_kernel0)
        /*0548*/ 	.word	0x00000000


	//----- nvinfo : EIATTR_MIN_STACK_SIZE
	.align		4
.L_225:
        /*054c*/ 	.byte	0x04, 0x12
        /*054e*/ 	.short	(.L_227 - .L_226)
	.align		4
.L_226:
        /*0550*/ 	.word	index@(fused_nn_conv2d_add_cast_add_clip_cast_nn_relu_2_kernel1)
        /*0554*/ 	.word	0x00000000


	//----- nvinfo : EIATTR_MIN_STACK_SIZE
	.align		4
.L_227:
        /*0558*/ 	.byte	0x04, 0x12
        /*055a*/ 	.short	(.L_229 - .L_228)
	.align		4
.L_228:
        /*055c*/ 	.word	index@(fused_nn_conv2d_add_cast_cast_multiply_add_right_shift_cast_nn_relu_kernel2)
        /*0560*/ 	.word	0x00000000


	//----- nvinfo : EIATTR_MIN_STACK_SIZE
	.align		4
.L_229:
        /*0564*/ 	.byte	0x04, 0x12
        /*0566*/ 	.short	(.L_231 - .L_230)
	.align		4
.L_230:
        /*0568*/ 	.word	index@(fused_nn_conv2d_add_nn_relu_cast_cast_left_shift_multiply_add_right_shift_cast_c_3441552496575213188__3_kernel0)
        /*056c*/ 	.word	0x00000000


	//----- nvinfo : EIATTR_MIN_STACK_SIZE
	.align		4
.L_231:
        /*0570*/ 	.byte	0x04, 0x12
        /*0572*/ 	.short	(.L_233 - .L_232)
	.align		4
.L_232:
        /*0574*/ 	.word	index@(fused_nn_conv2d_add_cast_kernel0)
        /*0578*/ 	.word	0x00000000


	//----- nvinfo : EIATTR_MIN_STACK_SIZE
	.align		4
.L_233:
        /*057c*/ 	.byte	0x04, 0x12
        /*057e*/ 	.short	(.L_235 - .L_234)
	.align		4
.L_234:
        /*0580*/ 	.word	index@(fused_cast_cast_left_shift_multiply_add_right_shift_cast_clip_cast_1_kernel0)
        /*0584*/ 	.word	0x00000000


	//----- nvinfo : EIATTR_MIN_STACK_SIZE
	.align		4
.L_235:
        /*0588*/ 	.byte	0x04, 0x12
        /*058a*/ 	.short	(.L_237 - .L_236)
	.align		4
.L_236:
        /*058c*/ 	.word	index@(fused_nn_conv2d_add_cast_add_clip_cast_nn_relu_kernel1)
        /*0590*/ 	.word	0x00000000


	//----- nvinfo : EIATTR_MIN_STACK_SIZE
	.align		4
.L_237:
        /*0594*/ 	.byte	0x04, 0x12
        /*0596*/ 	.short	(.L_239 - .L_238)
	.align		4
.L_238:
        /*0598*/ 	.word	index@(fused_nn_conv2d_add_nn_relu_cast_cast_left_shift_multiply_add_right_shift_cast_c_3441552496575213188__6_kernel1)
        /*059c*/ 	.word	0x00000000


	//----- nvinfo : EIATTR_MIN_STACK_SIZE
	.align		4
.L_239:
        /*05a0*/ 	.byte	0x04, 0x12
        /*05a2*/ 	.short	(.L_241 - .L_240)
	.align		4
.L_240:
        /*05a4*/ 	.word	index@(fused_nn_conv2d_add_cast_add_clip_cast_nn_relu_kernel0)
        /*05a8*/ 	.word	0x00000000


	//----- nvinfo : EIATTR_MIN_STACK_SIZE
	.align		4
.L_241:
        /*05ac*/ 	.byte	0x04, 0x12
        /*05ae*/ 	.short	(.L_243 - .L_242)
	.align		4
.L_242:
        /*05b0*/ 	.word	index@(fused_nn_conv2d_add_cast_add_clip_cast_nn_relu_3_kernel0)
        /*05b4*/ 	.word	0x00000000


	//----- nvinfo : EIATTR_MIN_STACK_SIZE
	.align		4
.L_243:
        /*05b8*/ 	.byte	0x04, 0x12
        /*05ba*/ 	.short	(.L_245 - .L_244)
	.align		4
.L_244:
        /*05bc*/ 	.word	index@(fused_nn_conv2d_add_cast_cast_cast_multiply_add_right_shift_cast_add_clip_cast_n_16373524651668054328__kernel1)
        /*05c0*/ 	.word	0x00000000


	//----- nvinfo : EIATTR_MIN_STACK_SIZE
	.align		4
.L_245:
        /*05c4*/ 	.byte	0x04, 0x12
        /*05c6*/ 	.short	(.L_247 - .L_246)
	.align		4
.L_246:
        /*05c8*/ 	.word	index@(fused_nn_conv2d_add_cast_add_clip_cast_nn_relu_1_kernel1)
        /*05cc*/ 	.word	0x00000000


	//----- nvinfo : EIATTR_MIN_STACK_SIZE
	.align		4
.L_247:
        /*05d0*/ 	.byte	0x04, 0x12
        /*05d2*/ 	.short	(.L_249 - .L_248)
	.align		4
.L_248:
        /*05d4*/ 	.word	index@(fused_nn_conv2d_add_nn_relu_cast_cast_left_shift_multiply_add_right_shift_cast_c_3441552496575213188__11_kernel0)
        /*05d8*/ 	.word	0x00000000


	//----- nvinfo : EIATTR_MIN_STACK_SIZE
	.align		4
.L_249:
        /*05dc*/ 	.byte	0x04, 0x12
        /*05de*/ 	.short	(.L_251 - .L_250)
	.align		4
.L_250:
        /*05e0*/ 	.word	index@(fused_nn_conv2d_add_cast_add_clip_cast_nn_relu_1_kernel0)
        /*05e4*/ 	.word	0x00000000


	//----- nvinfo : EIATTR_MIN_STACK_SIZE
	.align		4
.L_251:
        /*05e8*/ 	.byte	0x04, 0x12
        /*05ea*/ 	.short	(.L_253 - .L_252)
	.align		4
.L_252:
        /*05ec*/ 	.word	index@(fused_nn_conv2d_add_nn_relu_cast_cast_left_shift_multiply_add_right_shift_cast_c_3441552496575213188__5_kernel0)
        /*05f0*/ 	.word	0x00000000


	//----- nvinfo : EIATTR_MIN_STACK_SIZE
	.align		4
.L_253:
        /*05f4*/ 	.byte	0x04, 0x12
        /*05f6*/ 	.short	(.L_255 - .L_254)
	.align		4
.L_254:
        /*05f8*/ 	.word	index@(fused_nn_conv2d_add_nn_relu_cast_cast_left_shift_multiply_add_right_shift_cast_c_3441552496575213188__9_kernel1)
        /*05fc*/ 	.word	0x00000000


	//----- nvinfo : EIATTR_MIN_STACK_SIZE
	.align		4
.L_255:
        /*0600*/ 	.byte	0x04, 0x12
        /*0602*/ 	.short	(.L_257 - .L_256)
	.align		4
.L_256:
        /*0604*/ 	.word	index@(fused_cast_cast_left_shift_multiply_add_right_shift_cast_clip_cast_kernel0)
        /*0608*/ 	.word	0x00000000


	//----- nvinfo : EIATTR_MIN_STACK_SIZE
	.align		4
.L_257:
        /*060c*/ 	.byte	0x04, 0x12
        /*060e*/ 	.short	(.L_259 - .L_258)
	.align		4
.L_258:
        /*0610*/ 	.word	index@(fused_nn_conv2d_add_nn_relu_cast_cast_left_shift_multiply_add_right_shift_cast_c_3441552496575213188__3_kernel1)
        /*0614*/ 	.word	0x00000000


	//----- nvinfo : EIATTR_MIN_STACK_SIZE
	.align		4
.L_259:
        /*0618*/ 	.byte	0x04, 0x12
        /*061a*/ 	.short	(.L_261 - .L_260)
	.align		4
.L_260:
        /*061c*/ 	.word	index@(fused_nn_pad_1_kernel0)
        /*0620*/ 	.word	0x00000000


	//----- nvinfo : EIATTR_MIN_STACK_SIZE
	.align		4
.L_261:
        /*0624*/ 	.byte	0x04, 0x12
        /*0626*/ 	.short	(.L_263 - .L_262)
	.align		4
.L_262:
        /*0628*/ 	.word	index@(fused_nn_conv2d_add_cast_2_kernel0)
        /*062c*/ 	.word	0x00000000


	//----- nvinfo : EIATTR_MIN_STACK_SIZE
	.align		4
.L_263:
        /*0630*/ 	.byte	0x04, 0x12
        /*0632*/ 	.short	(.L_265 - .L_264)
	.align		4
.L_264:
        /*0634*/ 	.word	index@(fused_cast_cast_left_shift_multiply_add_right_shift_cast_clip_cast_2_kernel0)
        /*0638*/ 	.word	0x00000000


	//----- nvinfo : EIATTR_MIN_STACK_SIZE
	.align		4
.L_265:
        /*063c*/ 	.byte	0x04, 0x12
        /*063e*/ 	.short	(.L_267 - .L_266)
	.align		4
.L_266:
        /*0640*/ 	.word	index@(fused_nn_pad_kernel0)
        /*0644*/ 	.word	0x00000000


	//----- nvinfo : EIATTR_MIN_STACK_SIZE
	.align		4
.L_267:
        /*0648*/ 	.byte	0x04, 0x12
        /*064a*/ 	.short	(.L_269 - .L_268)
	.align		4
.L_268:
        /*064c*/ 	.word	index@(fused_nn_conv2d_add_cast_add_clip_cast_nn_relu_2_kernel0)
        /*0650*/ 	.word	0x00000000


	//----- nvinfo : EIATTR_MIN_STACK_SIZE
	.align		4
.L_269:
        /*0654*/ 	.byte	0x04, 0x12
        /*0656*/ 	.short	(.L_271 - .L_270)
	.align		4
.L_270:
        /*0658*/ 	.word	index@(fused_nn_conv2d_add_nn_relu_cast_cast_left_shift_multiply_add_right_shift_cast_c_3441552496575213188__1_kernel0)
        /*065c*/ 	.word	0x00000000


	//----- nvinfo : EIATTR_MIN_STACK_SIZE
	.align		4
.L_271:
        /*0660*/ 	.byte	0x04, 0x12
        /*0662*/ 	.short	(.L_273 - .L_272)
	.align		4
.L_272:
        /*0664*/ 	.word	index@(fused_nn_conv2d_add_nn_relu_cast_cast_left_shift_multiply_add_right_shift_cast_c_3441552496575213188__1_kernel1)
        /*0668*/ 	.word	0x00000000


	//----- nvinfo : EIATTR_MIN_STACK_SIZE
	.align		4
.L_273:
        /*066c*/ 	.byte	0x04, 0x12
        /*066e*/ 	.short	(.L_275 - .L_274)
	.align		4
.L_274:
        /*0670*/ 	.word	index@(fused_nn_conv2d_add_cast_cast_cast_multiply_add_right_shift_cast_add_clip_cast_n_16373524651668054328__1_kernel0)
        /*0674*/ 	.word	0x00000000


	//----- nvinfo : EIATTR_MIN_STACK_SIZE
	.align		4
.L_275:
        /*0678*/ 	.byte	0x04, 0x12
        /*067a*/ 	.short	(.L_277 - .L_276)
	.align		4
.L_276:
        /*067c*/ 	.word	index@(fused_nn_max_pool2d_cast_cast_left_shift_multiply_add_right_shift_cast_clip_cast_kernel0)
        /*0680*/ 	.word	0x00000000


	//----- nvinfo : EIATTR_MIN_STACK_SIZE
	.align		4
.L_277:
        /*0684*/ 	.byte	0x04, 0x12
        /*0686*/ 	.short	(.L_279 - .L_278)
	.align		4
.L_278:
        /*0688*/ 	.word	index@(fused_nn_pad_3_kernel0)
        /*068c*/ 	.word	0x00000000


	//----- nvinfo : EIATTR_MIN_STACK_SIZE
	.align		4
.L_279:
        /*0690*/ 	.byte	0x04, 0x12
        /*0692*/ 	.short	(.L_281 - .L_280)
	.align		4
.L_280:
        /*0694*/ 	.word	index@(fused_nn_conv2d_add_nn_relu_cast_cast_left_shift_multiply_add_right_shift_cast_c_3441552496575213188__4_kernel0)
        /*0698*/ 	.word	0x00000000


	//----- nvinfo : EIATTR_MIN_STACK_SIZE
	.align		4
.L_281:
        /*069c*/ 	.byte	0x04, 0x12
        /*069e*/ 	.short	(.L_283 - .L_282)
	.align		4
.L_282:
        /*06a0*/ 	.word	index@(fused_nn_conv2d_add_nn_relu_cast_cast_left_shift_multiply_add_right_shift_cast_c_3441552496575213188__kernel0)
        /*06a4*/ 	.word	0x00000000


	//----- nvinfo : EIATTR_MIN_STACK_SIZE
	.align		4
.L_283:
        /*06a8*/ 	.byte	0x04, 0x12
        /*06aa*/ 	.short	(.L_285 - .L_284)
	.align		4
.L_284:
        /*06ac*/ 	.word	index@(fused_nn_conv2d_add_nn_relu_cast_cast_left_shift_multiply_add_right_shift_cast_c_3441552496575213188__8_kernel0)
        /*06b0*/ 	.word	0x00000000


	//----- nvinfo : EIATTR_MIN_STACK_SIZE
	.align		4
.L_285:
        /*06b4*/ 	.byte	0x04, 0x12
        /*06b6*/ 	.short	(.L_287 - .L_286)
	.align		4
.L_286:
        /*06b8*/ 	.word	index@(fused_nn_conv2d_add_nn_relu_cast_cast_left_shift_multiply_add_right_shift_cast_c_3441552496575213188__7_kernel0)
        /*06bc*/ 	.word	0x00000000


	//----- nvinfo : EIATTR_MIN_STACK_SIZE
	.align		4
.L_287:
        /*06c0*/ 	.byte	0x04, 0x12
        /*06c2*/ 	.short	(.L_289 - .L_288)
	.align		4
.L_288:
        /*06c4*/ 	.word	index@(fused_nn_conv2d_add_cast_cast_cast_multiply_add_right_shift_cast_add_clip_cast_n_16373524651668054328__kernel0)
        /*06c8*/ 	.word	0x00000000


	//----- nvinfo : EIATTR_MIN_STACK_SIZE
	.align		4
.L_289:
        /*06cc*/ 	.byte	0x04, 0x12
        /*06ce*/ 	.short	(.L_291 - .L_290)
	.align		4
.L_290:
        /*06d0*/ 	.word	index@(fused_nn_conv2d_add_nn_relu_cast_cast_left_shift_multiply_add_right_shift_cast_c_3441552496575213188__9_kernel0)
        /*06d4*/ 	.word	0x00000000


	//----- nvinfo : EIATTR_MIN_STACK_SIZE
	.align		4
.L_291:
        /*06d8*/ 	.byte	0x04, 0x12
        /*06da*/ 	.short	(.L_293 - .L_292)
	.align		4
.L_292:
        /*06dc*/ 	.word	index@(fused_nn_global_avg_pool2d_cast_cast_left_shift_multiply_add_right_shift_cast_cl_10830175937736834516__kernel0)
        /*06e0*/ 	.word	0x00000000


	//----- nvinfo : EIATTR_MIN_STACK_SIZE
	.align		4
.L_293:
        /*06e4*/ 	.byte	0x04, 0x12
        /*06e6*/ 	.short	(.L_295 - .L_294)
	.align		4
.L_294:
        /*06e8*/ 	.word	index@(fused_nn_conv2d_add_nn_relu_cast_cast_left_shift_multiply_add_right_shift_cast_c_3441552496575213188__10_kernel0)
        /*06ec*/ 	.word	0x00000000


	//----- nvinfo : EIATTR_MIN_STACK_SIZE
	.align		4
.L_295:
        /*06f0*/ 	.byte	0x04, 0x12
        /*06f2*/ 	.short	(.L_297 - .L_296)
	.align		4
.L_296:
        /*06f4*/ 	.word	index@(fused_cast_cast_left_shift_multiply_add_right_shift_cast_clip_cast_3_kernel0)
        /*06f8*/ 	.word	0x00000000


	//----- nvinfo : EIATTR_MIN_STACK_SIZE
	.align		4
.L_297:
        /*06fc*/ 	.byte	0x04, 0x12
        /*06fe*/ 	.short	(.L_299 - .L_298)
	.align		4
.L_298:
        /*0700*/ 	.word	index@(fused_nn_conv2d_add_cast_cast_cast_multiply_add_right_shift_cast_add_clip_cast_n_16373524651668054328__3_kernel0)
        /*0704*/ 	.word	0x00000000


	//----- nvinfo : EIATTR_MIN_STACK_SIZE
	.align		4
.L_299:
        /*0708*/ 	.byte	0x04, 0x12
        /*070a*/ 	.short	(.L_301 - .L_300)
	.align		4
.L_300:
        /*070c*/ 	.word	index@(fused_nn_conv2d_add_cast_3_kernel0)
        /*0710*/ 	.word	0x00000000


	//----- nvinfo : EIATTR_MIN_STACK_SIZE
	.align		4
.L_301:
        /*0714*/ 	.byte	0x04, 0x12
        /*0716*/ 	.short	(.L_303 - .L_302)
	.align		4
.L_302:
        /*0718*/ 	.word	index@(fused_nn_conv2d_add_cast_cast_multiply_add_right_shift_cast_nn_relu_kernel0)
        /*071c*/ 	.word	0x00000000


	//----- nvinfo : EIATTR_MIN_STACK_SIZE
	.align		4
.L_303:
        /*0720*/ 	.byte	0x04, 0x12
        /*0722*/ 	.short	(.L_305 - .L_304)
	.align		4
.L_304:
        /*0724*/ 	.word	index@(fused_nn_pad_4_kernel0)
        /*0728*/ 	.word	0x00000000
.L_305:


//--------------------- .nv.compat                --------------------------
	.section	.nv.compat,"",@"SHT_CUDA_COMPAT_INFO"
	.align	4
        /*0000*/ 	.byte	0x02, 0x09, 0x00, 0x00, 0x02, 0x02, 0x01, 0x00, 0x02, 0x05, 0x05, 0x00, 0x03, 0x07, 0x01, 0x01
        /*0010*/ 	.byte	0x02, 0x03, 0x00, 0x00, 0x02, 0x06, 0x01, 0x00, 0x04, 0x0b, 0x08, 0x00, 0x01, 0x00, 0x00, 0x00
        /*0020*/ 	.byte	0x00, 0x00, 0x00, 0x00


//--------------------- .nv.info.fused_nn_conv2d_add_nn_relu_cast_cast_left_shift_multiply_add_right_shift_cast_c_3441552496575213188__kernel1 --------------------------
	.section	.nv.info.fused_nn_conv2d_add_nn_relu_cast_cast_left_shift_multiply_add_right_shift_cast_c_3441552496575213188__kernel1,"",@"SHT_CUDA_INFO"
	.sectionflags	@""
	.align	4


	//----- nvinfo : EIATTR_CUDA_API_VERSION
	.align		4
        /*0000*/ 	.byte	0x04, 0x37
        /*0002*/ 	.short	(.L_307 - .L_306)
.L_306:
        /*0004*/ 	.word	0x00000082


	//----- nvinfo : EIATTR_KPARAM_INFO
	.align		4
.L_307:
        /*0008*/ 	.byte	0x04, 0x17
        /*000a*/ 	.short	(.L_309 - .L_308)
.L_308:
        /*000c*/ 	.word	0x00000000
        /*0010*/ 	.short	0x0003
        /*0012*/ 	.short	0x0018
        /*0014*/ 	.byte	0x00, 0xf5, 0x21, 0x00


	//----- nvinfo : EIATTR_KPARAM_INFO
	.align		4
.L_309:
        /*0018*/ 	.byte	0x04, 0x17
        /*001a*/ 	.short	(.L_311 - .L_310)
.L_310:
        /*001c*/ 	.word	0x00000000
        /*0020*/ 	.short	0x0002
        /*0022*/ 	.short	0x0010
        /*0024*/ 	.byte	0x00, 0xf5, 0x21, 0x00


	//----- nvinfo : EIATTR_KPARAM_INFO
	.align		4
.L_311:
        /*0028*/ 	.byte	0x04, 0x17
        /*002a*/ 	.short	(.L_313 - .L_312)
.L_312:
        /*002c*/ 	.word	0x00000000
        /*0030*/ 	.short	0x0001
        /*0032*/ 	.short	0x0008
        /*0034*/ 	.byte	0x00, 0xf5, 0x21, 0x00


	//----- nvinfo : EIATTR_KPARAM_INFO
	.align		4
.L_313:
        /*0038*/ 	.byte	0x04, 0x17
        /*003a*/ 	.short	(.L_315 - .L_314)
.L_314:
        /*003c*/ 	.word	0x00000000
        /*0040*/ 	.short	0x0000
        /*0042*/ 	.short	0x0000
        /*0044*/ 	.byte	0x00, 0xf5, 0x21, 0x00


	//----- nvinfo : EIATTR_SPARSE_MMA_MASK
	.align		4
.L_315:
        /*0048*/ 	.byte	0x03, 0x50
        /*004a*/ 	.short	0x0000


	//----- nvinfo : EIATTR_WMMA_USED
	.align		4
        /*004c*/ 	.byte	0x01, 0x2b
	.zero		2


	//----- nvinfo : EIATTR_MAXREG_COUNT
	.align		4
        /*0050*/ 	.byte	0x03, 0x1b
        /*0052*/ 	.short	0x00ff


	//----- nvinfo : EIATTR_NUM_BARRIERS
	.align		4
        /*0054*/ 	.byte	0x02, 0x4c
        /*0056*/ 	.byte	0x01
	.zero		1


	//----- nvinfo : EIATTR_MERCURY_ISA_VERSION
	.align		4
        /*0058*/ 	.byte	0x03, 0x5f
        /*005a*/ 	.short	0x0101


	//----- nvinfo : EIATTR_VRC_CTA_INIT_COUNT
	.align		4
        /*005c*/ 	.byte	0x02, 0x4a
	.zero		1
	.zero		1


	//----- nvinfo : EIATTR_EXIT_INSTR_OFFSETS
	.align		4
        /*0060*/ 	.byte	0x04, 0x1c
        /*0062*/ 	.short	(.L_317 - .L_316)


	//   ....[0]....
.L_316:
        /*0064*/ 	.word	0x00001740


	//----- nvinfo : EIATTR_CBANK_PARAM_SIZE
	.align		4
.L_317:
        /*0068*/ 	.byte	0x03, 0x19
        /*006a*/ 	.short	0x0020


	//----- nvinfo : EIATTR_PARAM_CBANK
	.align		4
        /*006c*/ 	.byte	0x04, 0x0a
        /*006e*/ 	.short	(.L_319 - .L_318)
	.align		4
.L_318:
        /*0070*/ 	.word	index@(.nv.constant0.fused_nn_conv2d_add_nn_relu_cast_cast_left_shift_multiply_add_right_shift_cast_c_3441552496575213188__kernel1)
        /*0074*/ 	.short	0x0380
        /*0076*/ 	.short	0x0020


	//----- nvinfo : EIATTR_SW_WAR
	.align		4
.L_319:
        /*0078*/ 	.byte	0x04, 0x36
        /*007a*/ 	.short	(.L_321 - .L_320)
.L_320:
        /*007c*/ 	.word	0x00000008
.L_321:


//--------------------- .nv.info.fused_nn_conv2d_add_cast_cast_cast_multiply_add_right_shift_cast_add_clip_cast_n_16373524651668054328__2_kernel1 --------------------------
	.section	.nv.info.fused_nn_conv2d_add_cast_cast_cast_multiply_add_right_shift_cast_add_clip_cast_n_16373524651668054328__2_kernel1,"",@"SHT_CUDA_INFO"
	.sectionflags	@""
	.align	4


	//----- nvinfo : EIATTR_CUDA_API_VERSION
	.align		4
        /*0000*/ 	.byte	0x04, 0x37
        /*0002*/ 	.short	(.L_323 - .L_322)
.L_322:
        /*0004*/ 	.word	0x00000082


	//----- nvinfo : EIATTR_KPARAM_INFO
	.align		4
.L_323:
        /*0008*/ 	.byte	0x04, 0x17
        /*000a*/ 	.short	(.L_325 - .L_324)
.L_324:
        /*000c*/ 	.word	0x00000000
        /*0010*/ 	.short	0x0004
        /*0012*/ 	.short	0x0020
        /*0014*/ 	.byte	0x00, 0xf5, 0x21, 0x00


	//----- nvinfo : EIATTR_KPARAM_INFO
	.align		4
.L_325:
        /*0018*/ 	.byte	0x04, 0x17
        /*001a*/ 	.short	(.L_327 - .L_326)
.L_326:
        /*001c*/ 	.word	0x00000000
        /*0020*/ 	.short	0x0003
        /*0022*/ 	.short	0x0018
        /*0024*/ 	.byte	0x00, 0xf5, 0x21, 0x00


	//----- nvinfo : EIATTR_KPARAM_INFO
	.align		4
.L_327:
        /*0028*/ 	.byte	0x04, 0x17
        /*002a*/ 	.short	(.L_329 - .L_328)
.L_328:
        /*002c*/ 	.word	0x00000000
        /*0030*/ 	.short	0x0002
        /*0032*/ 	.short	0x0010
        /*0034*/ 	.byte	0x00, 0xf5, 0x21, 0x00


	//----- nvinfo : EIATTR_KPARAM_INFO
	.align		4
.L_329:
        /*0038*/ 	.byte	0x04, 0x17
        /*003a*/ 	.short	(.L_331 - .L_330)
.L_330:
        /*003c*/ 	.word	0x00000000
        /*0040*/ 	.short	0x0001
        /*0042*/ 	.short	0x0008
        /*0044*/ 	.byte	0x00, 0xf5, 0x21, 0x00


	//----- nvinfo : EIATTR_KPARAM_INFO
	.align		4
.L_331:
        /*0048*/ 	.byte	0x04, 0x17
        /*004a*/ 	.short	(.L_333 - .L_332)
.L_332:
        /*004c*/ 	.word	0x00000000
        /*0050*/ 	.short	0x0000
        /*0052*/ 	.short	0x0000
        /*0054*/ 	.byte	0x00, 0xf5, 0x21, 0x00


	//----- nvinfo : EIATTR_SPARSE_MMA_MASK
	.align		4
.L_333:
        /*0058*/ 	.byte	0x03, 0x50
        /*005a*/ 	.short	0x0000


	//----- nvinfo : EIATTR_WMMA_USED
	.align		4
        /*005c*/ 	.byte	0x01, 0x2b
	.zero		2


	//----- nvinfo : EIATTR_MAXREG_COUNT
	.align		4
        /*0060*/ 	.byte	0x03, 0x1b
        /*0062*/ 	.short	0x00ff


	//----- nvinfo : EIATTR_NUM_BARRIERS
	.align		4
        /*0064*/ 	.byte	0x02, 0x4c
        /*0066*/ 	.byte	0x01
	.zero		1


	//----- nvinfo : EIATTR_MERCURY_ISA_VERSION
	.align		4
        /*0068*/ 	.byte	0x03, 0x5f
        /*006a*/ 	.short	0x0101


	//----- nvinfo : EIATTR_VRC_CTA_INIT_COUNT
	.align		4
        /*006c*/ 	.byte	0x02, 0x4a
	.zero		1
	.zero		1


	//----- nvinfo : EIATTR_EXIT_INSTR_OFFSETS
	.align		4
        /*0070*/ 	.byte	0x04, 0x1c
        /*0072*/ 	.short	(.L_335 - .L_334)


	//   ....[0]....
.L_334:
        /*0074*/ 	.word	0x00001420


	//----- nvinfo : EIATTR_CBANK_PARAM_SIZE
	.align		4
.L_335:
        /*0078*/ 	.byte	0x03, 0x19
        /*007a*/ 	.short	0x0028


	//----- nvinfo : EIATTR_PARAM_CBANK
	.align		4
        /*007c*/ 	.byte	0x04, 0x0a
        /*007e*/ 	.short	(.L_337 - .L_336)
	.align		4
.L_336:
        /*0080*/ 	.word	index@(.nv.constant0.fused_nn_conv2d_add_cast_cast_cast_multiply_add_right_shift_cast_add_clip_cast_n_16373524651668054328__2_kernel1)
        /*0084*/ 	.short	0x0380
        /*0086*/ 	.short	0x0028


	//----- nvinfo : EIATTR_SW_WAR
	.align		4
.L_337:
        /*0088*/ 	.byte	0x04, 0x36
        /*008a*/ 	.short	(.L_339 - .L_338)
.L_338:
        /*008c*/ 	.word	0x00000008
.L_339:


//--------------------- .nv.info.fused_nn_conv2d_add_cast_cast_cast_multiply_add_right_shift_cast_add_clip_cast_n_16373524651668054328__1_kernel1 --------------------------
	.section	.nv.info.fused_nn_conv2d_add_cast_cast_cast_multiply_add_right_shift_cast_add_clip_cast_n_16373524651668054328__1_kernel1,"",@"SHT_CUDA_INFO"
	.sectionflags	@""
	.align	4


	//----- nvinfo : EIATTR_CUDA_API_VERSION
	.align		4
        /*0000*/ 	.byte	0x04, 0x37
        /*0002*/ 	.short	(.L_341 - .L_340)
.L_340:
        /*0004*/ 	.word	0x00000082


	//----- nvinfo : EIATTR_KPARAM_INFO
	.align		4
.L_341:
        /*0008*/ 	.byte	0x04, 0x17
        /*000a*/ 	.short	(.L_343 - .L_342)
.L_342:
        /*000c*/ 	.word	0x00000000
        /*0010*/ 	.short	0x0004
        /*0012*/ 	.short	0x0020
        /*0014*/ 	.byte	0x00, 0xf5, 0x21, 0x00


	//----- nvinfo : EIATTR_KPARAM_INFO
	.align		4
.L_343:
        /*0018*/ 	.byte	0x04, 0x17
        /*001a*/ 	.short	(.L_345 - .L_344)
.L_344:
        /*001c*/ 	.word	0x00000000
        /*0020*/ 	.short	0x0003
        /*0022*/ 	.short	0x0018
        /*0024*/ 	.byte	0x00, 0xf5, 0x21, 0x00


	//----- nvinfo : EIATTR_KPARAM_INFO
	.align		4
.L_345:
        /*0028*/ 	.byte	0x04, 0x17
        /*002a*/ 	.short	(.L_347 - .L_346)
.L_346:
        /*002c*/ 	.word	0x00000000
        /*0030*/ 	.short	0x0002
        /*0032*/ 	.short	0x0010
        /*0034*/ 	.byte	0x00, 0xf5, 0x21, 0x00


	//----- nvinfo : EIATTR_KPARAM_INFO
	.align		4
.L_347:
        /*0038*/ 	.byte	0x04, 0x17
        /*003a*/ 	.short	(.L_349 - .L_348)
.L_348:
        /*003c*/ 	.word	0x00000000
        /*0040*/ 	.short	0x0001
        /*0042*/ 	.short	0x0008
        /*0044*/ 	.byte	0x00, 0xf5, 0x21, 0x00


	//----- nvinfo : EIATTR_KPARAM_INFO
	.align		4
.L_349:
        /*0048*/ 	.byte	0x04, 0x17
        /*004a*/ 	.short	(.L_351 - .L_350)
.L_350:
        /*004c*/ 	.word	0x00000000
        /*0050*/ 	.short	0x0000
        /*0052*/ 	.short	0x0000
        /*0054*/ 	.byte	0x00, 0xf5, 0x21, 0x00


	//----- nvinfo : EIATTR_SPARSE_MMA_MASK
	.align		4
.L_351:
        /*0058*/ 	.byte	0x03, 0x50
        /*005a*/ 	.short	0x0000


	//----- nvinfo : EIATTR_WMMA_USED
	.align		4
        /*005c*/ 	.byte	0x01, 0x2b
	.zero		2


	//----- nvinfo : EIATTR_MAXREG_COUNT
	.align		4
        /*0060*/ 	.byte	0x03, 0x1b
        /*0062*/ 	.short	0x00ff


	//----- nvinfo : EIATTR_NUM_BARRIERS
	.align		4
        /*0064*/ 	.byte	0x02, 0x4c
        /*0066*/ 	.byte	0x01
	.zero		1


	//----- nvinfo : EIATTR_MERCURY_ISA_VERSION
	.align		4
        /*0068*/ 	.byte	0x03, 0x5f
        /*006a*/ 	.short	0x0101


	//----- nvinfo : EIATTR_VRC_CTA_INIT_COUNT
	.align		4
        /*006c*/ 	.byte	0x02, 0x4a
	.zero		1
	.zero		1


	//----- nvinfo : EIATTR_EXIT_INSTR_OFFSETS
	.align		4
        /*0070*/ 	.byte	0x04, 0x1c
        /*0072*/ 	.short	(.L_353 - .L_352)


	//   ....[0]....
.L_352:
        /*0074*/ 	.word	0x00001fb0


	//----- nvinfo : EIATTR_CBANK_PARAM_SIZE
	.align		4
.L_353:
        /*0078*/ 	.byte	0x03, 0x19
        /*007a*/ 	.short	0x0028


	//----- nvinfo : EIATTR_PARAM_CBANK
	.align		4
        /*007c*/ 	.byte	0x04, 0x0a
        /*007e*/ 	.short	(.L_355 - .L_354)
	.align		4
.L_354:
        /*0080*/ 	.word	index@(.nv.constant0.fused_nn_conv2d_add_cast_cast_cast_multiply_add_right_shift_cast_add_clip_cast_n_16373524651668054328__1_kernel1)
        /*0084*/ 	.short	0x0380
        /*0086*/ 	.short	0x0028


	//----- nvinfo : EIATTR_SW_WAR
	.align		4
.L_355:
        /*0088*/ 	.byte	0x04, 0x36
        /*008a*/ 	.short	(.L_357 - .L_356)
.L_356:
        /*008c*/ 	.word	0x00000008
.L_357:


//--------------------- .nv.info.fused_nn_conv2d_add_nn_relu_cast_cast_left_shift_multiply_add_right_shift_cast_c_3441552496575213188__2_kernel0 --------------------------
	.section	.nv.info.fused_nn_conv2d_add_nn_relu_cast_cast_left_shift_multiply_add_right_shift_cast_c_3441552496575213188__2_kernel0,"",@"SHT_CUDA_INFO"
	.sectionflags	@""
	.align	4


	//----- nvinfo : EIATTR_CUDA_API_VERSION
	.align		4
        /*0000*/ 	.byte	0x04, 0x37
        /*0002*/ 	.short	(.L_359 - .L_358)
.L_358:
        /*0004*/ 	.word	0x00000082


	//----- nvinfo : EIATTR_KPARAM_INFO
	.align		4
.L_359:
        /*0008*/ 	.byte	0x04, 0x17
        /*000a*/ 	.short	(.L_361 - .L_360)
.L_360:
        /*000c*/ 	.word	0x00000000
        /*0010*/ 	.short	0x0003
        /*0012*/ 	.short	0x0018
        /*0014*/ 	.byte	0x00, 0xf5, 0x21, 0x00


	//----- nvinfo : EIATTR_KPARAM_INFO
	.align		4
.L_361:
        /*0018*/ 	.byte	0x04, 0x17
        /*001a*/ 	.short	(.L_363 - .L_362)
.L_362:
        /*001c*/ 	.word	0x00000000
        /*0020*/ 	.short	0x0002
        /*0022*/ 	.short	0x0010
        /*0024*/ 	.byte	0x00, 0xf5, 0x21, 0x00


	//----- nvinfo : EIATTR_KPARAM_INFO
	.align		4
.L_363:
        /*0028*/ 	.byte	0x04, 0x17
        /*002a*/ 	.short	(.L_365 - .L_364)
.L_364:
        /*002c*/ 	.word	0x00000000
        /*0030*/ 	.short	0x0001
        /*0032*/ 	.short	0x0008
        /*0034*/ 	.byte	0x00, 0xf5, 0x21, 0x00


	//----- nvinfo : EIATTR_KPARAM_INFO
	.align		4
.L_365:
        /*0038*/ 	.byte	0x04, 0x17
        /*003a*/ 	.short	(.L_367 - .L_366)
.L_366:
        /*003c*/ 	.word	0x00000000
        /*0040*/ 	.short	0x0000
        /*0042*/ 	.short	0x0000
        /*0044*/ 	.byte	0x00, 0xf5, 0x21, 0x00


	//----- nvinfo : EIATTR_SPARSE_MMA_MASK
	.align		4
.L_367:
        /*0048*/ 	.byte	0x03, 0x50
        /*004a*/ 	.short	0x0000


	//----- nvinfo : EIATTR_WMMA_USED
	.align		4
        /*004c*/ 	.byte	0x01, 0x2b
	.zero		2


	//----- nvinfo : EIATTR_MAXREG_COUNT
	.align		4
        /*0050*/ 	.byte	0x03, 0x1b
        /*0052*/ 	.short	0x00ff


	//----- nvinfo : EIATTR_NUM_BARRIERS
	.align		4
        /*0054*/ 	.byte	0x02, 0x4c
        /*0056*/ 	.byte	0x01
	.zero		1


	//----- nvinfo : EIATTR_MERCURY_ISA_VERSION
	.align		4
        /*0058*/ 	.byte	0x03, 0x5f
        /*005a*/ 	.short	0x0101


	//----- nvinfo : EIATTR_VRC_CTA_INIT_COUNT
	.align		4
        /*005c*/ 	.byte	0x02, 0x4a
	.zero		1
	.zero		1


	//----- nvinfo : EIATTR_EXIT_INSTR_OFFSETS
	.align		4
        /*0060*/ 	.byte	0x04, 0x1c
        /*0062*/ 	.short	(.L_369 - .L_368)


	//   ....[0]....
.L_368:
        /*0064*/ 	.word	0x00002280


	//----- nvinfo : EIATTR_CBANK_PARAM_SIZE
	.align		4
.L_369:
        /*0068*/ 	.byte	0x03, 0x19
        /*006a*/ 	.short	0x0020


	//----- nvinfo : EIATTR_PARAM_CBANK
	.align		4
        /*006c*/ 	.byte	0x04, 0x0a
        /*006e*/ 	.short	(.L_371 - .L_370)
	.align		4
.L_370:
        /*0070*/ 	.word	index@(.nv.constant0.fused_nn_conv2d_add_nn_relu_cast_cast_left_shift_multiply_add_right_shift_cast_c_3441552496575213188__2_kernel0)
        /*0074*/ 	.short	0x0380
        /*0076*/ 	.short	0x0020


	//----- nvinfo : EIATTR_SW_WAR
	.align		4
.L_371:
        /*0078*/ 	.byte	0x04, 0x36
        /*007a*/ 	.short	(.L_373 - .L_372)
.L_372:
        /*007c*/ 	.word	0x00000008
.L_373:


//--------------------- .nv.info.fused_nn_batch_flatten_kernel0 --------------------------
	.section	.nv.info.fused_nn_batch_flatten_kernel0,"",@"SHT_CUDA_INFO"
	.sectionflags	@""
	.align	4


	//----- nvinfo : EIATTR_CUDA_API_VERSION
	.align		4
        /*0000*/ 	.byte	0x04, 0x37
        /*0002*/ 	.short	(.L_375 - .L_374)
.L_374:
        /*0004*/ 	.word	0x00000082


	//----- nvinfo : EIATTR_KPARAM_INFO
	.align		4
.L_375:
        /*0008*/ 	.byte	0x04, 0x17
        /*000a*/ 	.short	(.L_377 - .L_376)
.L_376:
        /*000c*/ 	.word	0x00000000
        /*0010*/ 	.short	0x0001
        /*0012*/ 	.short	0x0008
        /*0014*/ 	.byte	0x00, 0xf5, 0x21, 0x00


	//----- nvinfo : EIATTR_KPARAM_INFO
	.align		4
.L_377:
        /*0018*/ 	.byte	0x04, 0x17
        /*001a*/ 	.short	(.L_379 - .L_378)
.L_378:
        /*001c*/ 	.word	0x00000000
        /*0020*/ 	.short	0x0000
        /*0022*/ 	.short	0x0000
        /*0024*/ 	.byte	0x00, 0xf5, 0x21, 0x00


	//----- nvinfo : EIATTR_SPARSE_MMA_MASK
	.align		4
.L_379:
        /*0028*/ 	.byte	0x03, 0x50
        /*002a*/ 	.short	0x0000


	//----- nvinfo : EIATTR_MAXREG_COUNT
	.align		4
        /*002c*/ 	.byte	0x03, 0x1b
        /*002e*/ 	.short	0x00ff


	//----- nvinfo : EIATTR_MERCURY_ISA_VERSION
	.align		4
        /*0030*/ 	.byte	0x03, 0x5f
        /*0032*/ 	.short	0x0101


	//----- nvinfo : EIATTR_VRC_CTA_INIT_COUNT
	.align		4
        /*0034*/ 	.byte	0x02, 0x4a
	.zero		1
	.zero		1


	//----- nvinfo : EIATTR_EXIT_INSTR_OFFSETS
	.align		4
        /*0038*/ 	.byte	0x04, 0x1c
        /*003a*/ 	.short	(.L_381 - .L_380)


	//   ....[0]....
.L_380:
        /*003c*/ 	.word	0x000000d0


	//----- nvinfo : EIATTR_CBANK_PARAM_SIZE
	.align		4
.L_381:
        /*0040*/ 	.byte	0x03, 0x19
        /*0042*/ 	.short	0x0010


	//----- nvinfo : EIATTR_PARAM_CBANK
	.align		4
        /*0044*/ 	.byte	0x04, 0x0a
        /*0046*/ 	.short	(.L_383 - .L_382)
	.align		4
.L_382:
        /*0048*/ 	.word	index@(.nv.constant0.fused_nn_batch_flatten_kernel0)
        /*004c*/ 	.short	0x0380
        /*004e*/ 	.short	0x0010


	//----- nvinfo : EIATTR_SW_WAR
	.align		4
.L_383:
        /*0050*/ 	.byte	0x04, 0x36
        /*0052*/ 	.short	(.L_385 - .L_384)
.L_384:
        /*0054*/ 	.word	0x00000008
.L_385:


//--------------------- .nv.info.fused_nn_dense_add_cast_subtract_cast_multiply_kernel0 --------------------------
	.section	.nv.info.fused_nn_dense_add_cast_subtract_cast_multiply_kernel0,"",@"SHT_CUDA_INFO"
	.sectionflags	@""
	.align	4


	//----- nvinfo : EIATTR_CUDA_API_VERSION
	.align		4
        /*0000*/ 	.byte	0x04, 0x37
        /*0002*/ 	.short	(.L_387 - .L_386)
.L_386:
        /*0004*/ 	.word	0x00000082


	//----- nvinfo : EIATTR_KPARAM_INFO
	.align		4
.L_387:
        /*0008*/ 	.byte	0x04, 0x17
        /*000a*/ 	.short	(.L_389 - .L_388)
.L_388:
        /*000c*/ 	.word	0x00000000
        /*0010*/ 	.short	0x0003
        /*0012*/ 	.short	0x0018
        /*0014*/ 	.byte	0x00, 0xf5, 0x21, 0x00


	//----- nvinfo : EIATTR_KPARAM_INFO
	.align		4
.L_389:
        /*0018*/ 	.byte	0x04, 0x17
        /*001a*/ 	.short	(.L_391 - .L_390)
.L_390:
        /*001c*/ 	.word	0x00000000
        /*0020*/ 	.short	0x0002
        /*0022*/ 	.short	0x0010
        /*0024*/ 	.byte	0x00, 0xf5, 0x21, 0x00


	//----- nvinfo : EIATTR_KPARAM_INFO
	.align		4
.L_391:
        /*0028*/ 	.byte	0x04, 0x17
        /*002a*/ 	.short	(.L_393 - .L_392)
.L_392:
        /*002c*/ 	.word	0x00000000
        /*0030*/ 	.short	0x0001
        /*0032*/ 	.short	0x0008
        /*0034*/ 	.byte	0x00, 0xf5, 0x21, 0x00


	//----- nvinfo : EIATTR_KPARAM_INFO
	.align		4
.L_393:
        /*0038*/ 	.byte	0x04, 0x17
        /*003a*/ 	.short	(.L_395 - .L_394)
.L_394:
        /*003c*/ 	.word	0x00000000
        /*0040*/ 	.short	0x0000
        /*0042*/ 	.short	0x0000
        /*0044*/ 	.byte	0x00, 0xf5, 0x21, 0x00


	//----- nvinfo : EIATTR_SPARSE_MMA_MASK
	.align		4
.L_395:
        /*0048*/ 	.byte	0x03, 0x50
        /*004a*/ 	.short	0x0000


	//----- nvinfo : EIATTR_MAXREG_COUNT
	.align		4
        /*004c*/ 	.byte	0x03, 0x1b
        /*004e*/ 	.short	0x00ff


	//----- nvinfo : EIATTR_NUM_BARRIERS
	.align		4
        /*0050*/ 	.byte	0x02, 0x4c
        /*0052*/ 	.byte	0x01
	.zero		1


	//----- nvinfo : EIATTR_MERCURY_ISA_VERSION
	.align		4
        /*0054*/ 	.byte	0x03, 0x5f
        /*0056*/ 	.short	0x0101


	//----- nvinfo : EIATTR_VRC_CTA_INIT_COUNT
	.align		4
        /*0058*/ 	.byte	0x02, 0x4a
	.zero		1
	.zero		1


	//----- nvinfo : EIATTR_EXIT_INSTR_OFFSETS
	.align		4
        /*005c*/ 	.byte	0x04, 0x1c
        /*005e*/ 	.short	(.L_397 - .L_396)


	//   ....[0]....
.L_396:
        /*0060*/ 	.word	0x00002080


	//----- nvinfo : EIATTR_CBANK_PARAM_SIZE
	.align		4
.L_397:
        /*0064*/ 	.byte	0x03, 0x19
        /*0066*/ 	.short	0x0020


	//----- nvinfo : EIATTR_PARAM_CBANK
	.align		4
        /*0068*/ 	.byte	0x04, 0x0a
        /*006a*/ 	.short	(.L_399 - .L_398)
	.align		4
.L_398:
        /*006c*/ 	.word	index@(.nv.constant0.fused_nn_dense_add_cast_subtract_cast_multiply_kernel0)
        /*0070*/ 	.short	0x0380
        /*0072*/ 	.short	0x0020


	//----- nvinfo : EIATTR_SW_WAR
	.align		4
.L_399:
        /*0074*/ 	.byte	0x04, 0x36
        /*0076*/ 	.short	(.L_401 - .L_400)
.L_400:
        /*0078*/ 	.word	0x00000008
.L_401:


//--------------------- .nv.info.fused_nn_pad_2_kernel0 --------------------------
	.section	.nv.info.fused_nn_pad_2_kernel0,"",@"SHT_CUDA_INFO"
	.sectionflags	@""
	.align	4


	//----- nvinfo : EIATTR_CUDA_API_VERSION
	.align		4
        /*0000*/ 	.byte	0x04, 0x37
        /*0002*/ 	.short	(.L_403 - .L_402)
.L_402:
        /*0004*/ 	.word	0x00000082


	//----- nvinfo : EIATTR_KPARAM_INFO
	.align		4
.L_403:
        /*0008*/ 	.byte	0x04, 0x17
        /*000a*/ 	.short	(.L_405 - .L_404)
.L_404:
        /*000c*/ 	.word	0x00000000
        /*0010*/ 	.short	0x0001
        /*0012*/ 	.short	0x0008
        /*0014*/ 	.byte	0x00, 0xf5, 0x21, 0x00


	//----- nvinfo : EIATTR_KPARAM_INFO
	.align		4
.L_405:
        /*0018*/ 	.byte	0x04, 0x17
        /*001a*/ 	.short	(.L_407 - .L_406)
.L_406:
        /*001c*/ 	.word	0x00000000
        /*0020*/ 	.short	0x0000
        /*0022*/ 	.short	0x0000
        /*0024*/ 	.byte	0x00, 0xf5, 0x21, 0x00


	//----- nvinfo : EIATTR_SPARSE_MMA_MASK
	.align		4
.L_407:
        /*0028*/ 	.byte	0x03, 0x50
        /*002a*/ 	.short	0x0000


	//----- nvinfo : EIATTR_MAXREG_COUNT
	.align		4
        /*002c*/ 	.byte	0x03, 0x1b
        /*002e*/ 	.short	0x00ff


	//----- nvinfo : EIATTR_MERCURY_ISA_VERSION
	.align		4
        /*0030*/ 	.byte	0x03, 0x5f
        /*0032*/ 	.short	0x0101


	//----- nvinfo : EIATTR_VRC_CTA_INIT_COUNT
	.align		4
        /*0034*/ 	.byte	0x02, 0x4a
	.zero		1
	.zero		1


	//----- nvinfo : EIATTR_EXIT_INSTR_OFFSETS
	.align		4
        /*0038*/ 	.byte	0x04, 0x1c
        /*003a*/ 	.short	(.L_409 - .L_408)


	//   ....[0]....
.L_408:
        /*003c*/ 	.word	0x00000950


	//   ....[1]....
        /*0040*/ 	.word	0x00000970


	//   ....[2]....
        /*0044*/ 	.word	0x00000c00


	//----- nvinfo : EIATTR_CRS_STACK_SIZE
	.align		4
.L_409:
        /*0048*/ 	.byte	0x04, 0x1e
        /*004a*/ 	.short	(.L_411 - .L_410)
.L_410:
        /*004c*/ 	.word	0x00000000


	//----- nvinfo : EIATTR_CBANK_PARAM_SIZE
	.align		4
.L_411:
        /*0050*/ 	.byte	0x03, 0x19
        /*0052*/ 	.short	0x0010


	//----- nvinfo : EIATTR_PARAM_CBANK
	.align		4
        /*0054*/ 	.byte	0x04, 0x0a
        /*0056*/ 	.short	(.L_413 - .L_412)
	.align		4
.L_412:
        /*0058*/ 	.word	index@(.nv.constant0.fused_nn_pad_2_kernel0)
        /*005c*/ 	.short	0x0380
        /*005e*/ 	.short	0x0010


	//----- nvinfo : EIATTR_SW_WAR
	.align		4
.L_413:
        /*0060*/ 	.byte	0x04, 0x36
        /*0062*/ 	.short	(.L_415 - .L_414)
.L_414:
        /*0064*/ 	.word	0x00000008
.L_415:


//--------------------- .nv.info.fused_nn_conv2d_add_nn_relu_cast_cast_left_shift_multiply_add_right_shift_cast_c_3441552496575213188__6_kernel0 --------------------------
	.section	.nv.info.fused_nn_conv2d_add_nn_relu_cast_cast_left_shift_multiply_add_right_shift_cast_c_3441552496575213188__6_kernel0,"",@"SHT_CUDA_INFO"
	.sectionflags	@""
	.align	4


	//----- nvinfo : EIATTR_CUDA_API_VERSION
	.align		4
        /*0000*/ 	.byte	0x04, 0x37
        /*0002*/ 	.short	(.L_417 - .L_416)
.L_416:
        /*0004*/ 	.word	0x00000082


	//----- nvinfo : EIATTR_KPARAM_INFO
	.align		4
.L_417:
        /*0008*/ 	.byte	0x04, 0x17
        /*000a*/ 	.short	(.L_419 - .L_418)
.L_418:
        /*000c*/ 	.word	0x00000000
        /*0010*/ 	.short	0x0001
        /*0012*/ 	.short	0x0008
        /*0014*/ 	.byte	0x00, 0xf5, 0x21, 0x00


	//----- nvinfo : EIATTR_KPARAM_INFO
	.align		4
.L_419:
        /*0018*/ 	.byte	0x04, 0x17
        /*001a*/ 	.short	(.L_421 - .L_420)
.L_420:
        /*001c*/ 	.word	0x00000000
        /*0020*/ 	.short	0x0000
        /*0022*/ 	.short	0x0000
        /*0024*/ 	.byte	0x00, 0xf5, 0x21, 0x00


	//----- nvinfo : EIATTR_SPARSE_MMA_MASK
	.align		4
.L_421:
        /*0028*/ 	.byte	0x03, 0x50
        /*002a*/ 	.short	0x0000


	//----- nvinfo : EIATTR_MAXREG_COUNT
	.align		4
        /*002c*/ 	.byte	0x03, 0x1b
        /*002e*/ 	.short	0x00ff


	//----- nvinfo : EIATTR_MERCURY_ISA_VERSION
	.align		4
        /*0030*/ 	.byte	0x03, 0x5f
        /*0032*/ 	.short	0x0101


	//----- nvinfo : EIATTR_VRC_CTA_INIT_COUNT
	.align		4
        /*0034*/ 	.byte	0x02, 0x4a
	.zero		1
	.zero		1


	//----- nvinfo : EIATTR_EXIT_INSTR_OFFSETS
	.align		4
        /*0038*/ 	.byte	0x04, 0x1c
        /*003a*/ 	.short	(.L_423 - .L_422)


	//   ....[0]....
.L_422:
        /*003c*/ 	.word	0x00000210


	//   ....[1]....
        /*0040*/ 	.word	0x00000240


	//----- nvinfo : EIATTR_CBANK_PARAM_SIZE
	.align		4
.L_423:
        /*0044*/ 	.byte	0x03, 0x19
        /*0046*/ 	.short	0x0010


	//----- nvinfo : EIATTR_PARAM_CBANK
	.align		4
        /*0048*/ 	.byte	0x04, 0x0a
        /*004a*/ 	.short	(.L_425 - .L_424)
	.align		4
.L_424:
        /*004c*/ 	.word	index@(.nv.constant0.fused_nn_conv2d_add_nn_relu_cast_cast_left_shift_multiply_add_right_shift_cast_c_3441552496575213188__6_kernel0)
        /*0050*/ 	.short	0x0380
        /*0052*/ 	.short	0x0010


	//----- nvinfo : EIATTR_SW_WAR
	.align		4
.L_425:
        /*0054*/ 	.byte	0x04, 0x36
        /*0056*/ 	.short	(.L_427 - .L_426)
.L_426:
        /*0058*/ 	.word	0x00000008
.L_427:


//--------------------- .nv.info.fused_nn_conv2d_add_cast_cast_cast_multiply_add_right_shift_cast_add_clip_cast_n_16373524651668054328__2_kernel0 --------------------------
	.section	.nv.info.fused_nn_conv2d_add_cast_cast_cast_multiply_add_right_shift_cast_add_clip_cast_n_16373524651668054328__2_kernel0,"",@"SHT_CUDA_INFO"
	.sectionflags	@""
	.align	4


	//----- nvinfo : EIATTR_CUDA_API_VERSION
	.align		4
        /*0000*/ 	.byte	0x04, 0x37
        /*0002*/ 	.short	(.L_429 - .L_428)
.L_428:
        /*0004*/ 	.word	0x00000082


	//----- nvinfo : EIATTR_KPARAM_INFO
	.align		4
.L_429:
        /*0008*/ 	.byte	0x04, 0x17
        /*000a*/ 	.short	(.L_431 - .L_430)
.L_430:
        /*000c*/ 	.word	0x00000000
        /*0010*/ 	.short	0x0001
        /*0012*/ 	.short	0x0008
        /*0014*/ 	.byte	0x00, 0xf5, 0x21, 0x00


	//----- nvinfo : EIATTR_KPARAM_INFO
	.align		4
.L_431:
        /*0018*/ 	.byte	0x04, 0x17
        /*001a*/ 	.short	(.L_433 - .L_432)
.L_432:
        /*001c*/ 	.word	0x00000000
        /*0020*/ 	.short	0x0000
        /*0022*/ 	.short	0x0000
        /*0024*/ 	.byte	0x00, 0xf5, 0x21, 0x00


	//----- nvinfo : EIATTR_SPARSE_MMA_MASK
	.align		4
.L_433:
        /*0028*/ 	.byte	0x03, 0x50
        /*002a*/ 	.short	0x0000


	//----- nvinfo : EIATTR_MAXREG_COUNT
	.align		4
        /*002c*/ 	.byte	0x03, 0x1b
        /*002e*/ 	.short	0x00ff


	//----- nvinfo : EIATTR_MERCURY_ISA_VERSION
	.align		4
        /*0030*/ 	.byte	0x03, 0x5f
        /*0032*/ 	.short	0x0101


	//----- nvinfo : EIATTR_VRC_CTA_INIT_COUNT
	.align		4
        /*0034*/ 	.byte	0x02, 0x4a
	.zero		1
	.zero		1


	//----- nvinfo : EIATTR_EXIT_INSTR_OFFSETS
	.align		4
        /*0038*/ 	.byte	0x04, 0x1c
        /*003a*/ 	.short	(.L_435 - .L_434)


	//   ....[0]....
.L_434:
        /*003c*/ 	.word	0x00000210


	//   ....[1]....
        /*0040*/ 	.word	0x00000240


	//----- nvinfo : EIATTR_CBANK_PARAM_SIZE
	.align		4
.L_435:
        /*0044*/ 	.byte	0x03, 0x19
        /*0046*/ 	.short	0x0010


	//----- nvinfo : EIATTR_PARAM_CBANK
	.align		4
        /*0048*/ 	.byte	0x04, 0x0a
        /*004a*/ 	.short	(.L_437 - .L_436)
	.align		4
.L_436:
        /*004c*/ 	.word	index@(.nv.constant0.fused_nn_conv2d_add_cast_cast_cast_multiply_add_right_shift_cast_add_clip_cast_n_16373524651668054328__2_kernel0)
        /*0050*/ 	.short	0x0380
        /*0052*/ 	.short	0x0010


	//----- nvinfo : EIATTR_SW_WAR
	.align		4
.L_437:
        /*0054*/ 	.byte	0x04, 0x36
        /*0056*/ 	.short	(.L_439 - .L_438)
.L_438:
        /*0058*/ 	.word	0x00000008
.L_439:


//--------------------- .nv.info.fused_nn_conv2d_add_cast_cast_multiply_add_right_shift_cast_nn_relu_kernel1 --------------------------
	.section	.nv.info.fused_nn_conv2d_add_cast_cast_multiply_add_right_shift_cast_nn_relu_kernel1,"",@"SHT_CUDA_INFO"
	.sectionflags	@""
	.align	4


	//----- nvinfo : EIATTR_CUDA_API_VERSION
	.align		4
        /*0000*/ 	.byte	0x04, 0x37
        /*0002*/ 	.short	(.L_441 - .L_440)
.L_440:
        /*0004*/ 	.word	0x00000082


	//----- nvinfo : EIATTR_KPARAM_INFO
	.align		4
.L_441:
        /*0008*/ 	.byte	0x04, 0x17
        /*000a*/ 	.short	(.L_443 - .L_442)
.L_442:
        /*000c*/ 	.word	0x00000000
        /*0010*/ 	.short	0x0002
        /*0012*/ 	.short	0x0010
        /*0014*/ 	.byte	0x00, 0xf5, 0x21, 0x00


	//----- nvinfo : EIATTR_KPARAM_INFO
	.align		4
.L_443:
        /*0018*/ 	.byte	0x04, 0x17
        /*001a*/ 	.short	(.L_445 - .L_444)
.L_444:
        /*001c*/ 	.word	0x00000000
        /*0020*/ 	.short	0x0001
        /*0022*/ 	.short	0x0008
        /*0024*/ 	.byte	0x00, 0xf5, 0x21, 0x00


	//----- nvinfo : EIATTR_KPARAM_INFO
	.align		4
.L_445:
        /*0028*/ 	.byte	0x04, 0x17
        /*002a*/ 	.short	(.L_447 - .L_446)
.L_446:
        /*002c*/ 	.word	0x00000000
        /*0030*/ 	.short	0x0000
        /*0032*/ 	.short	0x0000
        /*0034*/ 	.byte	0x00, 0xf5, 0x21, 0x00


	//----- nvinfo : EIATTR_SPARSE_MMA_MASK
	.align		4
.L_447:
        /*0038*/ 	.byte	0x03, 0x50
        /*003a*/ 	.short	0x0000


	//----- nvinfo : EIATTR_WMMA_USED
	.align		4
        /*003c*/ 	.byte	0x01, 0x2b
	.zero		2


	//----- nvinfo : EIATTR_MAXREG_COUNT
	.align		4
        /*0040*/ 	.byte	0x03, 0x1b
        /*0042*/ 	.short	0x00ff


	//----- nvinfo : EIATTR_NUM_BARRIERS
	.align		4
        /*0044*/ 	.byte	0x02, 0x4c
        /*0046*/ 	.byte	0x01
	.zero		1


	//----- nvinfo : EIATTR_MERCURY_ISA_VERSION
	.align		4
        /*0048*/ 	.byte	0x03, 0x5f
        /*004a*/ 	.short	0x0101


	//----- nvinfo : EIATTR_VRC_CTA_INIT_COUNT
	.align		4
        /*004c*/ 	.byte	0x02, 0x4a
	.zero		1
	.zero		1


	//----- nvinfo : EIATTR_EXIT_INSTR_OFFSETS
	.align		4
        /*0050*/ 	.byte	0x04, 0x1c
        /*0052*/ 	.short	(.L_449 - .L_448)


	//   ....[0]....
.L_448:
        /*0054*/ 	.word	0x00001e30


	//----- nvinfo : EIATTR_CRS_STACK_SIZE
	.align		4
.L_449:
        /*0058*/ 	.byte	0x04, 0x1e
        /*005a*/ 	.short	(.L_451 - .L_450)
.L_450:
        /*005c*/ 	.word	0x00000000


	//----- nvinfo : EIATTR_CBANK_PARAM_SIZE
	.align		4
.L_451:
        /*0060*/ 	.byte	0x03, 0x19
        /*0062*/ 	.short	0x0018


	//----- nvinfo : EIATTR_PARAM_CBANK
	.align		4
        /*0064*/ 	.byte	0x04, 0x0a
        /*0066*/ 	.short	(.L_453 - .L_452)
	.align		4
.L_452:
        /*0068*/ 	.word	index@(.nv.constant0.fused_nn_conv2d_add_cast_cast_multiply_add_right_shift_cast_nn_relu_kernel1)
        /*006c*/ 	.short	0x0380
        /*006e*/ 	.short	0x0018


	//----- nvinfo : EIATTR_SW_WAR
	.align		4
.L_453:
        /*0070*/ 	.byte	0x04, 0x36
        /*0072*/ 	.short	(.L_455 - .L_454)
.L_454:
        /*0074*/ 	.word	0x00000008
.L_455:


//--------------------- .nv.info.fused_nn_conv2d_add_cast_1_kernel0 --------------------------
	.section	.nv.info.fused_nn_conv2d_add_cast_1_kernel0,"",@"SHT_CUDA_INFO"
	.sectionflags	@""
	.align	4


	//----- nvinfo : EIATTR_CUDA_API_VERSION
	.align		4
        /*0000*/ 	.byte	0x04, 0x37
        /*0002*/ 	.short	(.L_457 - .L_456)
.L_456:
        /*0004*/ 	.word	0x00000082


	//----- nvinfo : EIATTR_KPARAM_INFO
	.align		4
.L_457:
        /*0008*/ 	.byte	0x04, 0x17
        /*000a*/ 	.short	(.L_459 - .L_458)
.L_458:
        /*000c*/ 	.word	0x00000000
        /*0010*/ 	.short	0x0003
        /*0012*/ 	.short	0x0018
        /*0014*/ 	.byte	0x00, 0xf5, 0x21, 0x00


	//----- nvinfo : EIATTR_KPARAM_INFO
	.align		4
.L_459:
        /*0018*/ 	.byte	0x04, 0x17
        /*001a*/ 	.short	(.L_461 - .L_460)
.L_460:
        /*001c*/ 	.word	0x00000000
        /*0020*/ 	.short	0x0002
        /*0022*/ 	.short	0x0010
        /*0024*/ 	.byte	0x00, 0xf5, 0x21, 0x00


	//----- nvinfo : EIATTR_KPARAM_INFO
	.align		4
.L_461:
        /*0028*/ 	.byte	0x04, 0x17
        /*002a*/ 	.short	(.L_463 - .L_462)
.L_462:
        /*002c*/ 	.word	0x00000000
        /*0030*/ 	.short	0x0001
        /*0032*/ 	.short	0x0008
        /*0034*/ 	.byte	0x00, 0xf5, 0x21, 0x00


	//----- nvinfo : EIATTR_KPARAM_INFO
	.align		4
.L_463:
        /*0038*/ 	.byte	0x04, 0x17
        /*003a*/ 	.short	(.L_465 - .L_464)
.L_464:
        /*003c*/ 	.word	0x00000000
        /*0040*/ 	.short	0x0000
        /*0042*/ 	.short	0x0000
        /*0044*/ 	.byte	0x00, 0xf5, 0x21, 0x00


	//----- nvinfo : EIATTR_SPARSE_MMA_MASK
	.align		4
.L_465:
        /*0048*/ 	.byte	0x03, 0x50
        /*004a*/ 	.short	0x0000


	//----- nvinfo : EIATTR_WMMA_USED
	.align		4
        /*004c*/ 	.byte	0x01, 0x2b
	.zero		2


	//----- nvinfo : EIATTR_MAXREG_COUNT
	.align		4
        /*0050*/ 	.byte	0x03, 0x1b
        /*0052*/ 	.short	0x00ff


	//----- nvinfo : EIATTR_NUM_BARRIERS
	.align		4
        /*0054*/ 	.byte	0x02, 0x4c
        /*0056*/ 	.byte	0x01
	.zero		1


	//----- nvinfo : EIATTR_MERCURY_ISA_VERSION
	.align		4
        /*0058*/ 	.byte	0x03, 0x5f
        /*005a*/ 	.short	0x0101


	//----- nvinfo : EIATTR_VRC_CTA_INIT_COUNT
	.align		4
        /*005c*/ 	.byte	0x02, 0x4a
	.zero		1
	.zero		1


	//----- nvinfo : EIATTR_EXIT_INSTR_OFFSETS
	.align		4
        /*0060*/ 	.byte	0x04, 0x1c
        /*0062*/ 	.short	(.L_467 - .L_466)


	//   ....[0]....
.L_466:
        /*0064*/ 	.word	0x000029f0


	//----- nvinfo : EIATTR_CBANK_PARAM_SIZE
	.align		4
.L_467:
        /*0068*/ 	.byte	0x03, 0x19
        /*006a*/ 	.short	0x0020


	//----- nvinfo : EIATTR_PARAM_CBANK
	.align		4
        /*006c*/ 	.byte	0x04, 0x0a
        /*006e*/ 	.short	(.L_469 - .L_468)
	.align		4
.L_468:
        /*0070*/ 	.word	index@(.nv.constant0.fused_nn_conv2d_add_cast_1_kernel0)
        /*0074*/ 	.short	0x0380
        /*0076*/ 	.short	0x0020


	//----- nvinfo : EIATTR_SW_WAR
	.align		4
.L_469:
        /*0078*/ 	.byte	0x04, 0x36
        /*007a*/ 	.short	(.L_471 - .L_470)
.L_470:
        /*007c*/ 	.word	0x00000008
.L_471:


//--------------------- .nv.info.fused_nn_conv2d_add_cast_add_clip_cast_nn_relu_2_kernel1 --------------------------
	.section	.nv.info.fused_nn_conv2d_add_cast_add_clip_cast_nn_relu_2_kernel1,"",@"SHT_CUDA_INFO"
	.sectionflags	@""
	.align	4


	//----- nvinfo : EIATTR_CUDA_API_VERSION
	.align		4
        /*0000*/ 	.byte	0x04, 0x37
        /*0002*/ 	.short	(.L_473 - .L_472)
.L_472:
        /*0004*/ 	.word	0x00000082


	//----- nvinfo : EIATTR_KPARAM_INFO
	.align		4
.L_473:
        /*0008*/ 	.byte	0x04, 0x17
        /*000a*/ 	.short	(.L_475 - .L_474)
.L_474:
        /*000c*/ 	.word	0x00000000
        /*0010*/ 	.short	0x0004
        /*0012*/ 	.short	0x0020
        /*0014*/ 	.byte	0x00, 0xf5, 0x21, 0x00


	//----- nvinfo : EIATTR_KPARAM_INFO
	.align		4
.L_475:
        /*0018*/ 	.byte	0x04, 0x17
        /*001a*/ 	.short	(.L_477 - .L_476)
.L_476:
        /*001c*/ 	.word	0x00000000
        /*0020*/ 	.short	0x0003
        /*0022*/ 	.short	0x0018
        /*0024*/ 	.byte	0x00, 0xf5, 0x21, 0x00


	//----- nvinfo : EIATTR_KPARAM_INFO
	.align		4
.L_477:
        /*0028*/ 	.byte	0x04, 0x17
        /*002a*/ 	.short	(.L_479 - .L_478)
.L_478:
        /*002c*/ 	.word	0x00000000
        /*0030*/ 	.short	0x0002
        /*0032*/ 	.short	0x0010
        /*0034*/ 	.byte	0x00, 0xf5, 0x21, 0x00


	//----- nvinfo : EIATTR_KPARAM_INFO
	.align		4
.L_479:
        /*0038*/ 	.byte	0x04, 0x17
        /*003a*/ 	.short	(.L_481 - .L_480)
.L_480:
        /*003c*/ 	.word	0x00000000
        /*0040*/ 	.short	0x0001
        /*0042*/ 	.short	0x0008
        /*0044*/ 	.byte	0x00, 0xf5, 0x21, 0x00


	//----- nvinfo : EIATTR_KPARAM_INFO
	.align		4
.L_481:
        /*0048*/ 	.byte	0x04, 0x17
        /*004a*/ 	.short	(.L_483 - .L_482)
.L_482:
        /*004c*/ 	.word	0x00000000
        /*0050*/ 	.short	0x0000
        /*0052*/ 	.short	0x0000
        /*0054*/ 	.byte	0x00, 0xf5, 0x21, 0x00


	//----- nvinfo : EIATTR_SPARSE_MMA_MASK
	.align		4
.L_483:
        /*0058*/ 	.byte	0x03, 0x50
        /*005a*/ 	.short	0x0000


	//----- nvinfo : EIATTR_WMMA_USED
	.align		4
        /*005c*/ 	.byte	0x01, 0x2b
	.zero		2


	//----- nvinfo : EIATTR_MAXREG_COUNT
	.align		4
        /*0060*/ 	.byte	0x03, 0x1b
        /*0062*/ 	.short	0x00ff


	//----- nvinfo : EIATTR_NUM_BARRIERS
	.align		4
        /*0064*/ 	.byte	0x02, 0x4c
        /*0066*/ 	.byte	0x01
	.zero		1


	//----- nvinfo : EIATTR_MERCURY_ISA_VERSION
	.align		4
        /*0068*/ 	.byte	0x03, 0x5f
        /*006a*/ 	.short	0x0101


	//----- nvinfo : EIATTR_VRC_CTA_INIT_COUNT
	.align		4
        /*006c*/ 	.byte	0x02, 0x4a
	.zero		1
	.zero		1


	//----- nvinfo : EIATTR_EXIT_INSTR_OFFSETS
	.align		4
        /*0070*/ 	.byte	0x04, 0x1c
        /*0072*/ 	.short	(.L_485 - .L_484)


	//   ....[0]....
.L_484:
        /*0074*/ 	.word	0x00001200


	//----- nvinfo : EIATTR_CBANK_PARAM_SIZE
	.align		4
.L_485:
        /*0078*/ 	.byte	0x03, 0x19
        /*007a*/ 	.short	0x0028


	//----- nvinfo : EIATTR_PARAM_CBANK
	.align		4
        /*007c*/ 	.byte	0x04, 0x0a
        /*007e*/ 	.short	(.L_487 - .L_486)
	.align		4
.L_486:
        /*0080*/ 	.word	index@(.nv.constant0.fused_nn_conv2d_add_cast_add_clip_cast_nn_relu_2_kernel1)
        /*0084*/ 	.short	0x0380
        /*0086*/ 	.short	0x0028


	//----- nvinfo : EIATTR_SW_WAR
	.align		4
.L_487:
        /*0088*/ 	.byte	0x04, 0x36
        /*008a*/ 	.short	(.L_489 - .L_488)
.L_488:
        /*008c*/ 	.word	0x00000008
.L_489:


//--------------------- .nv.info.fused_nn_conv2d_add_cast_cast_multiply_add_right_shift_cast_nn_relu_kernel2 --------------------------
	.section	.nv.info.fused_nn_conv2d_add_cast_cast_multiply_add_right_shift_cast_nn_relu_kernel2,"",@"SHT_CUDA_INFO"
	.sectionflags	@""
	.align	4


	//----- nvinfo : EIATTR_CUDA_API_VERSION
	.align		4
        /*0000*/ 	.byte	0x04, 0x37
        /*0002*/ 	.short	(.L_491 - .L_490)
.L_490:
        /*0004*/ 	.word	0x00000082


	//----- nvinfo : EIATTR_KPARAM_INFO
	.align		4
.L_491:
        /*0008*/ 	.byte	0x04, 0x17
        /*000a*/ 	.short	(.L_493 - .L_492)
.L_492:
        /*000c*/ 	.word	0x00000000
        /*0010*/ 	.short	0x0002
        /*0012*/ 	.short	0x0010
        /*0014*/ 	.byte	0x00, 0xf5, 0x21, 0x00


	//----- nvinfo : EIATTR_KPARAM_INFO
	.align		4
.L_493:
        /*0018*/ 	.byte	0x04, 0x17
        /*001a*/ 	.short	(.L_495 - .L_494)
.L_494:
        /*001c*/ 	.word	0x00000000
        /*0020*/ 	.short	0x0001
        /*0022*/ 	.short	0x0008
        /*0024*/ 	.byte	0x00, 0xf5, 0x21, 0x00


	//----- nvinfo : EIATTR_KPARAM_INFO
	.align		4
.L_495:
        /*0028*/ 	.byte	0x04, 0x17
        /*002a*/ 	.short	(.L_497 - .L_496)
.L_496:
        /*002c*/ 	.word	0x00000000
        /*0030*/ 	.short	0x0000
        /*0032*/ 	.short	0x0000
        /*0034*/ 	.byte	0x00, 0xf5, 0x21, 0x00


	//----- nvinfo : EIATTR_SPARSE_MMA_MASK
	.align		4
.L_497:
        /*0038*/ 	.byte	0x03, 0x50
        /*003a*/ 	.short	0x0000


	//----- nvinfo : EIATTR_MAXREG_COUNT
	.align		4
        /*003c*/ 	.byte	0x03, 0x1b
        /*003e*/ 	.short	0x00ff


	//----- nvinfo : EIATTR_MERCURY_ISA_VERSION
	.align		4
        /*0040*/ 	.byte	0x03, 0x5f
        /*0042*/ 	.short	0x0101


	//----- nvinfo : EIATTR_VRC_CTA_INIT_COUNT
	.align		4
        /*0044*/ 	.byte	0x02, 0x4a
	.zero		1
	.zero		1


	//----- nvinfo : EIATTR_EXIT_INSTR_OFFSETS
	.align		4
        /*0048*/ 	.byte	0x04, 0x1c
        /*004a*/ 	.short	(.L_499 - .L_498)


	//   ....[0]....
.L_498:
        /*004c*/ 	.word	0x000002a0


	//----- nvinfo : EIATTR_CRS_STACK_SIZE
	.align		4
.L_499:
        /*0050*/ 	.byte	0x04, 0x1e
        /*0052*/ 	.short	(.L_501 - .L_500)
.L_500:
        /*0054*/ 	.word	0x00000000


	//----- nvinfo : EIATTR_CBANK_PARAM_SIZE
	.align		4
.L_501:
        /*0058*/ 	.byte	0x03, 0x19
        /*005a*/ 	.short	0x0018


	//----- nvinfo : EIATTR_PARAM_CBANK
	.align		4
        /*005c*/ 	.byte	0x04, 0x0a
        /*005e*/ 	.short	(.L_503 - .L_502)
	.align		4
.L_502:
        /*0060*/ 	.word	index@(.nv.constant0.fused_nn_conv2d_add_cast_cast_multiply_add_right_shift_cast_nn_relu_kernel2)
        /*0064*/ 	.short	0x0380
        /*0066*/ 	.short	0x0018


	//----- nvinfo : EIATTR_SW_WAR
	.align		4
.L_503:
        /*0068*/ 	.byte	0x04, 0x36
        /*006a*/ 	.short	(.L_505 - .L_504)
.L_504:
        /*006c*/ 	.word	0x00000008
.L_505:


//--------------------- .nv.info.fused_nn_conv2d_add_nn_relu_cast_cast_left_shift_multiply_add_right_shift_cast_c_3441552496575213188__3_kernel0 --------------------------
	.section	.nv.info.fused_nn_conv2d_add_nn_relu_cast_cast_left_shift_multiply_add_right_shift_cast_c_3441552496575213188__3_kernel0,"",@"SHT_CUDA_INFO"
	.sectionflags	@""
	.align	4


	//----- nvinfo : EIATTR_CUDA_API_VERSION
	.align		4
        /*0000*/ 	.byte	0x04, 0x37
        /*0002*/ 	.short	(.L_507 - .L_506)
.L_506:
        /*0004*/ 	.word	0x00000082


	//----- nvinfo : EIATTR_KPARAM_INFO
	.align		4
.L_507:
        /*0008*/ 	.byte	0x04, 0x17
        /*000a*/ 	.short	(.L_509 - .L_508)
.L_508:
        /*000c*/ 	.word	0x00000000
        /*0010*/ 	.short	0x0001
        /*0012*/ 	.short	0x0008
        /*0014*/ 	.byte	0x00, 0xf5, 0x21, 0x00


	//----- nvinfo : EIATTR_KPARAM_INFO
	.align		4
.L_509:
        /*0018*/ 	.byte	0x04, 0x17
        /*001a*/ 	.short	(.L_511 - .L_510)
.L_510:
        /*001c*/ 	.word	0x00000000
        /*0020*/ 	.short	0x0000
        /*0022*/ 	.short	0x0000
        /*0024*/ 	.byte	0x00, 0xf5, 0x21, 0x00


	//----- nvinfo : EIATTR_SPARSE_MMA_MASK
	.align		4
.L_511:
        /*0028*/ 	.byte	0x03, 0x50
        /*002a*/ 	.short	0x0000


	//----- nvinfo : EIATTR_MAXREG_COUNT
	.align		4
        /*002c*/ 	.byte	0x03, 0x1b
        /*002e*/ 	.short	0x00ff


	//----- nvinfo : EIATTR_MERCURY_ISA_VERSION
	.align		4
        /*0030*/ 	.byte	0x03, 0x5f
        /*0032*/ 	.short	0x0101


	//----- nvinfo : EIATTR_VRC_CTA_INIT_COUNT
	.align		4
        /*0034*/ 	.byte	0x02, 0x4a
	.zero		1
	.zero		1


	//----- nvinfo : EIATTR_EXIT_INSTR_OFFSETS
	.align		4
        /*0038*/ 	.byte	0x04, 0x1c
        /*003a*/ 	.short	(.L_513 - .L_512)


	//   ....[0]....
.L_512:
        /*003c*/ 	.word	0x00000160


	//----- nvinfo : EIATTR_CBANK_PARAM_SIZE
	.align		4
.L_513:
        /*0040*/ 	.byte	0x03, 0x19
        /*0042*/ 	.short	0x0010


	//----- nvinfo : EIATTR_PARAM_CBANK
	.align		4
        /*0044*/ 	.byte	0x04, 0x0a
        /*0046*/ 	.short	(.L_515 - .L_514)
	.align		4
.L_514:
        /*0048*/ 	.word	index@(.nv.constant0.fused_nn_conv2d_add_nn_relu_cast_cast_left_shift_multiply_add_right_shift_cast_c_3441552496575213188__3_kernel0)
        /*004c*/ 	.short	0x0380
        /*004e*/ 	.short	0x0010


	//----- nvinfo : EIATTR_SW_WAR
	.align		4
.L_515:
        /*0050*/ 	.byte	0x04, 0x36
        /*0052*/ 	.short	(.L_517 - .L_516)
.L_516:
        /*0054*/ 	.word	0x00000008
.L_517:


//--------------------- .nv.info.fused_nn_conv2d_add_cast_kernel0 --------------------------
	.section	.nv.info.fused_nn_conv2d_add_cast_kernel0,"",@"SHT_CUDA_INFO"
	.sectionflags	@""
	.align	4


	//----- nvinfo : EIATTR_CUDA_API_VERSION
	.align		4
        /*0000*/ 	.byte	0x04, 0x37
        /*0002*/ 	.short	(.L_519 - .L_518)
.L_518:
        /*0004*/ 	.word	0x00000082


	//----- nvinfo : EIATTR_KPARAM_INFO
	.align		4
.L_519:
        /*0008*/ 	.byte	0x04, 0x17
        /*000a*/ 	.short	(.L_521 - .L_520)
.L_520:
        /*000c*/ 	.word	0x00000000
        /*0010*/ 	.short	0x0003
        /*0012*/ 	.short	0x0018
        /*0014*/ 	.byte	0x00, 0xf5, 0x21, 0x00


	//----- nvinfo : EIATTR_KPARAM_INFO
	.align		4
.L_521:
        /*0018*/ 	.byte	0x04, 0x17
        /*001a*/ 	.short	(.L_523 - .L_522)
.L_522:
        /*001c*/ 	.word	0x00000000
        /*0020*/ 	.short	0x0002
        /*0022*/ 	.short	0x0010
        /*0024*/ 	.byte	0x00, 0xf5, 0x21, 0x00


	//----- nvinfo : EIATTR_KPARAM_INFO
	.align		4
.L_523:
        /*0028*/ 	.byte	0x04, 0x17
        /*002a*/ 	.short	(.L_525 - .L_524)
.L_524:
        /*002c*/ 	.word	0x00000000
        /*0030*/ 	.short	0x0001
        /*0032*/ 	.short	0x0008
        /*0034*/ 	.byte	0x00, 0xf5, 0x21, 0x00


	//----- nvinfo : EIATTR_KPARAM_INFO
	.align		4
.L_525:
        /*0038*/ 	.byte	0x04, 0x17
        /*003a*/ 	.short	(.L_527 - .L_526)
.L_526:
        /*003c*/ 	.word	0x00000000
        /*0040*/ 	.short	0x0000
        /*0042*/ 	.short	0x0000
        /*0044*/ 	.byte	0x00, 0xf5, 0x21, 0x00


	//----- nvinfo : EIATTR_SPARSE_MMA_MASK
	.align		4
.L_527:
        /*0048*/ 	.byte	0x03, 0x50
        /*004a*/ 	.short	0x0000


	//----- nvinfo : EIATTR_WMMA_USED
	.align		4
        /*004c*/ 	.byte	0x01, 0x2b
	.zero		2


	//----- nvinfo : EIATTR_MAXREG_COUNT
	.align		4
        /*0050*/ 	.byte	0x03, 0x1b
        /*0052*/ 	.short	0x00ff


	//----- nvinfo : EIATTR_NUM_BARRIERS
	.align		4
        /*0054*/ 	.byte	0x02, 0x4c
        /*0056*/ 	.byte	0x01
	.zero		1


	//----- nvinfo : EIATTR_MERCURY_ISA_VERSION
	.align		4
        /*0058*/ 	.byte	0x03, 0x5f
        /*005a*/ 	.short	0x0101


	//----- nvinfo : EIATTR_VRC_CTA_INIT_COUNT
	.align		4
        /*005c*/ 	.byte	0x02, 0x4a
	.zero		1
	.zero		1


	//----- nvinfo : EIATTR_EXIT_INSTR_OFFSETS
	.align		4
        /*0060*/ 	.byte	0x04, 0x1c
        /*0062*/ 	.short	(.L_529 - .L_528)


	//   ....[0]....
.L_528:
        /*0064*/ 	.word	0x00001960


	//----- nvinfo : EIATTR_CBANK_PARAM_SIZE
	.align		4
.L_529:
        /*0068*/ 	.byte	0x03, 0x19
        /*006a*/ 	.short	0x0020


	//----- nvinfo : EIATTR_PARAM_CBANK
	.align		4
        /*006c*/ 	.byte	0x04, 0x0a
        /*006e*/ 	.short	(.L_531 - .L_530)
	.align		4
.L_530:
        /*0070*/ 	.word	index@(.nv.constant0.fused_nn_conv2d_add_cast_kernel0)
        /*0074*/ 	.short	0x0380
        /*0076*/ 	.short	0x0020


	//----- nvinfo : EIATTR_SW_WAR
	.align		4
.L_531:
        /*0078*/ 	.byte	0x04, 0x36
        /*007a*/ 	.short	(.L_533 - .L_532)
.L_532:
        /*007c*/ 	.word	0x00000008
.L_533:


//--------------------- .nv.info.fused_cast_cast_left_shift_multiply_add_right_shift_cast_clip_cast_1_kernel0 --------------------------
	.section	.nv.info.fused_cast_cast_left_shift_multiply_add_right_shift_cast_clip_cast_1_kernel0,"",@"SHT_CUDA_INFO"
	.sectionflags	@""
	.align	4


	//----- nvinfo : EIATTR_CUDA_API_VERSION
	.align		4
        /*0000*/ 	.byte	0x04, 0x37
        /*0002*/ 	.short	(.L_535 - .L_534)
.L_534:
        /*0004*/ 	.word	0x00000082


	//----- nvinfo : EIATTR_KPARAM_INFO
	.align		4
.L_535:
        /*0008*/ 	.byte	0x04, 0x17
        /*000a*/ 	.short	(.L_537 - .L_536)
.L_536:
        /*000c*/ 	.word	0x00000000
        /*0010*/ 	.short	0x0001
        /*0012*/ 	.short	0x0008
        /*0014*/ 	.byte	0x00, 0xf5, 0x21, 0x00


	//----- nvinfo : EIATTR_KPARAM_INFO
	.align		4
.L_537:
        /*0018*/ 	.byte	0x04, 0x17
        /*001a*/ 	.short	(.L_539 - .L_538)
.L_538:
        /*001c*/ 	.word	0x00000000
        /*0020*/ 	.short	0x0000
        /*0022*/ 	.short	0x0000
        /*0024*/ 	.byte	0x00, 0xf5, 0x21, 0x00


	//----- nvinfo : EIATTR_SPARSE_MMA_MASK
	.align		4
.L_539:
        /*0028*/ 	.byte	0x03, 0x50
        /*002a*/ 	.short	0x0000


	//----- nvinfo : EIATTR_MAXREG_COUNT
	.align		4
        /*002c*/ 	.byte	0x03, 0x1b
        /*002e*/ 	.short	0x00ff


	//----- nvinfo : EIATTR_MERCURY_ISA_VERSION
	.align		4
        /*0030*/ 	.byte	0x03, 0x5f
        /*0032*/ 	.short	0x0101


	//----- nvinfo : EIATTR_VRC_CTA_INIT_COUNT
	.align		4
        /*0034*/ 	.byte	0x02, 0x4a
	.zero		1
	.zero		1


	//----- nvinfo : EIATTR_EXIT_INSTR_OFFSETS
	.align		4
        /*0038*/ 	.byte	0x04, 0x1c
        /*003a*/ 	.short	(.L_541 - .L_540)


	//   ....[0]....
.L_540:
        /*003c*/ 	.word	0x00000610


	//   ....[1]....
        /*0040*/ 	.word	0x000006e0


	//----- nvinfo : EIATTR_CBANK_PARAM_SIZE
	.align		4
.L_541:
        /*0044*/ 	.byte	0x03, 0x19
        /*0046*/ 	.short	0x0010


	//----- nvinfo : EIATTR_PARAM_CBANK
	.align		4
        /*0048*/ 	.byte	0x04, 0x0a
        /*004a*/ 	.short	(.L_543 - .L_542)
	.align		4
.L_542:
        /*004c*/ 	.word	index@(.nv.constant0.fused_cast_cast_left_shift_multiply_add_right_shift_cast_clip_cast_1_kernel0)
        /*0050*/ 	.short	0x0380
        /*0052*/ 	.short	0x0010


	//----- nvinfo : EIATTR_SW_WAR
	.align		4
.L_543:
        /*0054*/ 	.byte	0x04, 0x36
        /*0056*/ 	.short	(.L_545 - .L_544)
.L_544:
        /*0058*/ 	.word	0x00000008
.L_545:


//--------------------- .nv.info.fused_nn_conv2d_add_cast_add_clip_cast_nn_relu_kernel1 --------------------------
	.section	.nv.info.fused_nn_conv2d_add_cast_add_clip_cast_nn_relu_kernel1,"",@"SHT_CUDA_INFO"
	.sectionflags	@""
	.align	4


	//----- nvinfo : EIATTR_CUDA_API_VERSION
	.align		4
        /*0000*/ 	.byte	0x04, 0x37
        /*0002*/ 	.short	(.L_547 - .L_546)
.L_546:
        /*0004*/ 	.word	0x00000082


	//----- nvinfo : EIATTR_KPARAM_INFO
	.align		4
.L_547:
        /*0008*/ 	.byte	0x04, 0x17
        /*000a*/ 	.short	(.L_549 - .L_548)
.L_548:
        /*000c*/ 	.word	0x00000000
        /*0010*/ 	.short	0x0004
        /*0012*/ 	.short	0x0020
        /*0014*/ 	.byte	0x00, 0xf5, 0x21, 0x00


	//----- nvinfo : EIATTR_KPARAM_INFO
	.align		4
.L_549:
        /*0018*/ 	.byte	0x04, 0x17
        /*001a*/ 	.short	(.L_551 - .L_550)
.L_550:
        /*001c*/ 	.word	0x00000000
        /*0020*/ 	.short	0x0003
        /*0022*/ 	.short	0x0018
        /*0024*/ 	.byte	0x00, 0xf5, 0x21, 0x00


	//----- nvinfo : EIATTR_KPARAM_INFO
	.align		4
.L_551:
        /*0028*/ 	.byte	0x04, 0x17
        /*002a*/ 	.short	(.L_553 - .L_552)
.L_552:
        /*002c*/ 	.word	0x00000000
        /*0030*/ 	.short	0x0002
        /*0032*/ 	.short	0x0010
        /*0034*/ 	.byte	0x00, 0xf5, 0x21, 0x00


	//----- nvinfo : EIATTR_KPARAM_INFO
	.align		4
.L_553:
        /*0038*/ 	.byte	0x04, 0x17
        /*003a*/ 	.short	(.L_555 - .L_554)
.L_554:
        /*003c*/ 	.word	0x00000000
        /*0040*/ 	.short	0x0001
        /*0042*/ 	.short	0x0008
        /*0044*/ 	.byte	0x00, 0xf5, 0x21, 0x00


	//----- nvinfo : EIATTR_KPARAM_INFO
	.align		4
.L_555:
        /*0048*/ 	.byte	0x04, 0x17
        /*004a*/ 	.short	(.L_557 - .L_556)
.L_556:
        /*004c*/ 	.word	0x00000000
        /*0050*/ 	.short	0x0000
        /*0052*/ 	.short	0x0000
        /*0054*/ 	.byte	0x00, 0xf5, 0x21, 0x00


	//----- nvinfo : EIATTR_SPARSE_MMA_MASK
	.align		4
.L_557:
        /*0058*/ 	.byte	0x03, 0x50
        /*005a*/ 	.short	0x0000


	//----- nvinfo : EIATTR_WMMA_USED
	.align		4
        /*005c*/ 	.byte	0x01, 0x2b
	.zero		2


	//----- nvinfo : EIATTR_MAXREG_COUNT
	.align		4
        /*0060*/ 	.byte	0x03, 0x1b
        /*0062*/ 	.short	0x00ff


	//----- nvinfo : EIATTR_NUM_BARRIERS
	.align		4
        /*0064*/ 	.byte	0x02, 0x4c
        /*0066*/ 	.byte	0x01
	.zero		1


	//----- nvinfo : EIATTR_MERCURY_ISA_VERSION
	.align		4
        /*0068*/ 	.byte	0x03, 0x5f
        /*006a*/ 	.short	0x0101


	//----- nvinfo : EIATTR_VRC_CTA_INIT_COUNT
	.align		4
        /*006c*/ 	.byte	0x02, 0x4a
	.zero		1
	.zero		1


	//----- nvinfo : EIATTR_EXIT_INSTR_OFFSETS
	.align		4
        /*0070*/ 	.byte	0x04, 0x1c
        /*0072*/ 	.short	(.L_559 - .L_558)


	//   ....[0]....
.L_558:
        /*0074*/ 	.word	0x00001f40


	//----- nvinfo : EIATTR_CBANK_PARAM_SIZE
	.align		4
.L_559:
        /*0078*/ 	.byte	0x03, 0x19
        /*007a*/ 	.short	0x0028


	//----- nvinfo : EIATTR_PARAM_CBANK
	.align		4
        /*007c*/ 	.byte	0x04, 0x0a
        /*007e*/ 	.short	(.L_561 - .L_560)
	.align		4
.L_560:
        /*0080*/ 	.word	index@(.nv.constant0.fused_nn_conv2d_add_cast_add_clip_cast_nn_relu_kernel1)
        /*0084*/ 	.short	0x0380
        /*0086*/ 	.short	0x0028


	//----- nvinfo : EIATTR_SW_WAR
	.align		4
.L_561:
        /*0088*/ 	.byte	0x04, 0x36
        /*008a*/ 	.short	(.L_563 - .L_562)
.L_562:
        /*008c*/ 	.word	0x00000008
.L_563:


//--------------------- .nv.info.fused_nn_conv2d_add_nn_relu_cast_cast_left_shift_multiply_add_right_shift_cast_c_3441552496575213188__6_kernel1 --------------------------
	.section	.nv.info.fused_nn_conv2d_add_nn_relu_cast_cast_left_shift_multiply_add_right_shift_cast_c_3441552496575213188__6_kernel1,"",@"SHT_CUDA_INFO"
	.sectionflags	@""
	.align	4


	//----- nvinfo : EIATTR_CUDA_API_VERSION
	.align		4
        /*0000*/ 	.byte	0x04, 0x37
        /*0002*/ 	.short	(.L_565 - .L_564)
.L_564:
        /*0004*/ 	.word	0x00000082


	//----- nvinfo : EIATTR_KPARAM_INFO
	.align		4
.L_565:
        /*0008*/ 	.byte	0x04, 0x17
        /*000a*/ 	.short	(.L_567 - .L_566)
.L_566:
        /*000c*/ 	.word	0x00000000
        /*0010*/ 	.short	0x0003
        /*0012*/ 	.short	0x0018
        /*0014*/ 	.byte	0x00, 0xf5, 0x21, 0x00


	//----- nvinfo : EIATTR_KPARAM_INFO
	.align		4
.L_567:
        /*0018*/ 	.byte	0x04, 0x17
        /*001a*/ 	.short	(.L_569 - .L_568)
.L_568:
        /*001c*/ 	.word	0x00000000
        /*0020*/ 	.short	0x0002
        /*0022*/ 	.short	0x0010
        /*0024*/ 	.byte	0x00, 0xf5, 0x21, 0x00


	//----- nvinfo : EIATTR_KPARAM_INFO
	.align		4
.L_569:
        /*0028*/ 	.byte	0x04, 0x17
        /*002a*/ 	.short	(.L_571 - .L_570)
.L_570:
        /*002c*/ 	.word	0x00000000
        /*0030*/ 	.short	0x0001
        /*0032*/ 	.short	0x0008
        /*0034*/ 	.byte	0x00, 0xf5, 0x21, 0x00


	//----- nvinfo : EIATTR_KPARAM_INFO
	.align		4
.L_571:
        /*0038*/ 	.byte	0x04, 0x17
        /*003a*/ 	.short	(.L_573 - .L_572)
.L_572:
        /*003c*/ 	.word	0x00000000
        /*0040*/ 	.short	0x0000
        /*0042*/ 	.short	0x0000
        /*0044*/ 	.byte	0x00, 0xf5, 0x21, 0x00


	//----- nvinfo : EIATTR_SPARSE_MMA_MASK
	.align		4
.L_573:
        /*0048*/ 	.byte	0x03, 0x50
        /*004a*/ 	.short	0x0000


	//----- nvinfo : EIATTR_WMMA_USED
	.align		4
        /*004c*/ 	.byte	0x01, 0x2b
	.zero		2


	//----- nvinfo : EIATTR_MAXREG_COUNT
	.align		4
        /*0050*/ 	.byte	0x03, 0x1b
        /*0052*/ 	.short	0x00ff


	//----- nvinfo : EIATTR_NUM_BARRIERS
	.align		4
        /*0054*/ 	.byte	0x02, 0x4c
        /*0056*/ 	.byte	0x01
	.zero		1


	//----- nvinfo : EIATTR_MERCURY_ISA_VERSION
	.align		4
        /*0058*/ 	.byte	0x03, 0x5f
        /*005a*/ 	.short	0x0101


	//----- nvinfo : EIATTR_VRC_CTA_INIT_COUNT
	.align		4
        /*005c*/ 	.byte	0x02, 0x4a
	.zero		1
	.zero		1


	//----- nvinfo : EIATTR_EXIT_INSTR_OFFSETS
	.align		4
        /*0060*/ 	.byte	0x04, 0x1c
        /*0062*/ 	.short	(.L_575 - .L_574)


	//   ....[0]....
.L_574:
        /*0064*/ 	.word	0x00002e00


	//----- nvinfo : EIATTR_CBANK_PARAM_SIZE
	.align		4
.L_575:
        /*0068*/ 	.byte	0x03, 0x19
        /*006a*/ 	.short	0x0020


	//----- nvinfo : EIATTR_PARAM_CBANK
	.align		4
        /*006c*/ 	.byte	0x04, 0x0a
        /*006e*/ 	.short	(.L_577 - .L_576)
	.align		4
.L_576:
        /*0070*/ 	.word	index@(.nv.constant0.fused_nn_conv2d_add_nn_relu_cast_cast_left_shift_multiply_add_right_shift_cast_c_3441552496575213188__6_kernel1)
        /*0074*/ 	.short	0x0380
        /*0076*/ 	.short	0x0020


	//----- nvinfo : EIATTR_SW_WAR
	.align		4
.L_577:
        /*0078*/ 	.byte	0x04, 0x36
        /*007a*/ 	.short	(.L_579 - .L_578)
.L_578:
        /*007c*/ 	.word	0x00000008
.L_579:


//--------------------- .nv.info.fused_nn_conv2d_add_cast_add_clip_cast_nn_relu_kernel0 --------------------------
	.section	.nv.info.fused_nn_conv2d_add_cast_add_clip_cast_nn_relu_kernel0,"",@"SHT_CUDA_INFO"
	.sectionflags	@""
	.align	4


	//----- nvinfo : EIATTR_CUDA_API_VERSION
	.align		4
        /*0000*/ 	.byte	0x04, 0x37
        /*0002*/ 	.short	(.L_581 - .L_580)
.L_580:
        /*0004*/ 	.word	0x00000082


	//----- nvinfo : EIATTR_KPARAM_INFO
	.align		4
.L_581:
        /*0008*/ 	.byte	0x04, 0x17
        /*000a*/ 	.short	(.L_583 - .L_582)
.L_582:
        /*000c*/ 	.word	0x00000000
        /*0010*/ 	.short	0x0001
        /*0012*/ 	.short	0x0008
        /*0014*/ 	.byte	0x00, 0xf5, 0x21, 0x00


	//----- nvinfo : EIATTR_KPARAM_INFO
	.align		4
.L_583:
        /*0018*/ 	.byte	0x04, 0x17
        /*001a*/ 	.short	(.L_585 - .L_584)
.L_584:
        /*001c*/ 	.word	0x00000000
        /*0020*/ 	.short	0x0000
        /*0022*/ 	.short	0x0000
        /*0024*/ 	.byte	0x00, 0xf5, 0x21, 0x00


	//----- nvinfo : EIATTR_SPARSE_MMA_MASK
	.align		4
.L_585:
        /*0028*/ 	.byte	0x03, 0x50
        /*002a*/ 	.short	0x0000


	//----- nvinfo : EIATTR_MAXREG_COUNT
	.align		4
        /*002c*/ 	.byte	0x03, 0x1b
        /*002e*/ 	.short	0x00ff


	//----- nvinfo : EIATTR_MERCURY_ISA_VERSION
	.align		4
        /*0030*/ 	.byte	0x03, 0x5f
        /*0032*/ 	.short	0x0101


	//----- nvinfo : EIATTR_VRC_CTA_INIT_COUNT
	.align		4
        /*0034*/ 	.byte	0x02, 0x4a
	.zero		1
	.zero		1


	//----- nvinfo : EIATTR_EXIT_INSTR_OFFSETS
	.align		4
        /*0038*/ 	.byte	0x04, 0x1c
        /*003a*/ 	.short	(.L_587 - .L_586)


	//   ....[0]....
.L_586:
        /*003c*/ 	.word	0x00000150


	//----- nvinfo : EIATTR_CBANK_PARAM_SIZE
	.align		4
.L_587:
        /*0040*/ 	.byte	0x03, 0x19
        /*0042*/ 	.short	0x0010


	//----- nvinfo : EIATTR_PARAM_CBANK
	.align		4
        /*0044*/ 	.byte	0x04, 0x0a
        /*0046*/ 	.short	(.L_589 - .L_588)
	.align		4
.L_588:
        /*0048*/ 	.word	index@(.nv.constant0.fused_nn_conv2d_add_cast_add_clip_cast_nn_relu_kernel0)
        /*004c*/ 	.short	0x0380
        /*004e*/ 	.short	0x0010


	//----- nvinfo : EIATTR_SW_WAR
	.align		4
.L_589:
        /*0050*/ 	.byte	0x04, 0x36
        /*0052*/ 	.short	(.L_591 - .L_590)
.L_590:
        /*0054*/ 	.word	0x00000008
.L_591:


//--------------------- .nv.info.fused_nn_conv2d_add_cast_add_clip_cast_nn_relu_3_kernel0 --------------------------
	.section	.nv.info.fused_nn_conv2d_add_cast_add_clip_cast_nn_relu_3_kernel0,"",@"SHT_CUDA_INFO"
	.sectionflags	@""
	.align	4


	//----- nvinfo : EIATTR_CUDA_API_VERSION
	.align		4
        /*0000*/ 	.byte	0x04, 0x37
        /*0002*/ 	.short	(.L_593 - .L_592)
.L_592:
        /*0004*/ 	.word	0x00000082


	//----- nvinfo : EIATTR_KPARAM_INFO
	.align		4
.L_593:
        /*0008*/ 	.byte	0x04, 0x17
        /*000a*/ 	.short	(.L_595 - .L_594)
.L_594:
        /*000c*/ 	.word	0x00000000
        /*0010*/ 	.short	0x0004
        /*0012*/ 	.short	0x0020
        /*0014*/ 	.byte	0x00, 0xf5, 0x21, 0x00


	//----- nvinfo : EIATTR_KPARAM_INFO
	.align		4
.L_595:
        /*0018*/ 	.byte	0x04, 0x17
        /*001a*/ 	.short	(.L_597 - .L_596)
.L_596:
        /*001c*/ 	.word	0x00000000
        /*0020*/ 	.short	0x0003
        /*0022*/ 	.short	0x0018
        /*0024*/ 	.byte	0x00, 0xf5, 0x21, 0x00


	//----- nvinfo : EIATTR_KPARAM_INFO
	.align		4
.L_597:
        /*0028*/ 	.byte	0x04, 0x17
        /*002a*/ 	.short	(.L_599 - .L_598)
.L_598:
        /*002c*/ 	.word	0x00000000
        /*0030*/ 	.short	0x0002
        /*0032*/ 	.short	0x0010
        /*0034*/ 	.byte	0x00, 0xf5, 0x21, 0x00


	//----- nvinfo : EIATTR_KPARAM_INFO
	.align		4
.L_599:
        /*0038*/ 	.byte	0x04, 0x17
        /*003a*/ 	.short	(.L_601 - .L_600)
.L_600:
        /*003c*/ 	.word	0x00000000
        /*0040*/ 	.short	0x0001
        /*0042*/ 	.short	0x0008
        /*0044*/ 	.byte	0x00, 0xf5, 0x21, 0x00


	//----- nvinfo : EIATTR_KPARAM_INFO
	.align		4
.L_601:
        /*0048*/ 	.byte	0x04, 0x17
        /*004a*/ 	.short	(.L_603 - .L_602)
.L_602:
        /*004c*/ 	.word	0x00000000
        /*0050*/ 	.short	0x0000
        /*0052*/ 	.short	0x0000
        /*0054*/ 	.byte	0x00, 0xf5, 0x21, 0x00


	//----- nvinfo : EIATTR_SPARSE_MMA_MASK
	.align		4
.L_603:
        /*0058*/ 	.byte	0x03, 0x50
        /*005a*/ 	.short	0x0000


	//----- nvinfo : EIATTR_WMMA_USED
	.align		4
        /*005c*/ 	.byte	0x01, 0x2b
	.zero		2


	//----- nvinfo : EIATTR_MAXREG_COUNT
	.align		4
        /*0060*/ 	.byte	0x03, 0x1b
        /*0062*/ 	.short	0x00ff


	//----- nvinfo : EIATTR_NUM_BARRIERS
	.align		4
        /*0064*/ 	.byte	0x02, 0x4c
        /*0066*/ 	.byte	0x01
	.zero		1


	//----- nvinfo : EIATTR_MERCURY_ISA_VERSION
	.align		4
        /*0068*/ 	.byte	0x03, 0x5f
        /*006a*/ 	.short	0x0101


	//----- nvinfo : EIATTR_VRC_CTA_INIT_COUNT
	.align		4
        /*006c*/ 	.byte	0x02, 0x4a
	.zero		1
	.zero		1


	//----- nvinfo : EIATTR_EXIT_INSTR_OFFSETS
	.align		4
        /*0070*/ 	.byte	0x04, 0x1c
        /*0072*/ 	.short	(.L_605 - .L_604)


	//   ....[0]....
.L_604:
        /*0074*/ 	.word	0x00002080


	//----- nvinfo : EIATTR_CBANK_PARAM_SIZE
	.align		4
.L_605:
        /*0078*/ 	.byte	0x03, 0x19
        /*007a*/ 	.short	0x0028


	//----- nvinfo : EIATTR_PARAM_CBANK
	.align		4
        /*007c*/ 	.byte	0x04, 0x0a
        /*007e*/ 	.short	(.L_607 - .L_606)
	.align		4
.L_606:
        /*0080*/ 	.word	index@(.nv.constant0.fused_nn_conv2d_add_cast_add_clip_cast_nn_relu_3_kernel0)
        /*0084*/ 	.short	0x0380
        /*0086*/ 	.short	0x0028


	//----- nvinfo : EIATTR_SW_WAR
	.align		4
.L_607:
        /*0088*/ 	.byte	0x04, 0x36
        /*008a*/ 	.short	(.L_609 - .L_608)
.L_608:
        /*008c*/ 	.word	0x00000008
.L_609:


//--------------------- .nv.info.fused_nn_conv2d_add_cast_cast_cast_multiply_add_right_shift_cast_add_clip_cast_n_16373524651668054328__kernel1 --------------------------
	.section	.nv.info.fused_nn_conv2d_add_cast_cast_cast_multiply_add_right_shift_cast_add_clip_cast_n_16373524651668054328__kernel1,"",@"SHT_CUDA_INFO"
	.sectionflags	@""
	.align	4


	//----- nvinfo : EIATTR_CUDA_API_VERSION
	.align		4
        /*0000*/ 	.byte	0x04, 0x37
        /*0002*/ 	.short	(.L_611 - .L_610)
.L_610:
        /*0004*/ 	.word	0x00000082


	//----- nvinfo : EIATTR_KPARAM_INFO
	.align		4
.L_611:
        /*0008*/ 	.byte	0x04, 0x17
        /*000a*/ 	.short	(.L_613 - .L_612)
.L_612:
        /*000c*/ 	.word	0x00000000
        /*0010*/ 	.short	0x0004
        /*0012*/ 	.short	0x0020
        /*0014*/ 	.byte	0x00, 0xf5, 0x21, 0x00


	//----- nvinfo : EIATTR_KPARAM_INFO
	.align		4
.L_613:
        /*0018*/ 	.byte	0x04, 0x17
        /*001a*/ 	.short	(.L_615 - .L_614)
.L_614:
        /*001c*/ 	.word	0x00000000
        /*0020*/ 	.short	0x0003
        /*0022*/ 	.short	0x0018
        /*0024*/ 	.byte	0x00, 0xf5, 0x21, 0x00


	//----- nvinfo : EIATTR_KPARAM_INFO
	.align		4
.L_615:
        /*0028*/ 	.byte	0x04, 0x17
        /*002a*/ 	.short	(.L_617 - .L_616)
.L_616:
        /*002c*/ 	.word	0x00000000
        /*0030*/ 	.short	0x0002
        /*0032*/ 	.short	0x0010
        /*0034*/ 	.byte	0x00, 0xf5, 0x21, 0x00


	//----- nvinfo : EIATTR_KPARAM_INFO
	.align		4
.L_617:
        /*0038*/ 	.byte	0x04, 0x17
        /*003a*/ 	.short	(.L_619 - .L_618)
.L_618:
        /*003c*/ 	.word	0x00000000
        /*0040*/ 	.short	0x0001
        /*0042*/ 	.short	0x0008
        /*0044*/ 	.byte	0x00, 0xf5, 0x21, 0x00


	//----- nvinfo : EIATTR_KPARAM_INFO
	.align		4
.L_619:
        /*0048*/ 	.byte	0x04, 0x17
        /*004a*/ 	.short	(.L_621 - .L_620)
.L_620:
        /*004c*/ 	.word	0x00000000
        /*0050*/ 	.short	0x0000
        /*0052*/ 	.short	0x0000
        /*0054*/ 	.byte	0x00, 0xf5, 0x21, 0x00


	//----- nvinfo : EIATTR_SPARSE_MMA_MASK
	.align		4
.L_621:
        /*0058*/ 	.byte	0x03, 0x50
        /*005a*/ 	.short	0x0000


	//----- nvinfo : EIATTR_WMMA_USED
	.align		4
        /*005c*/ 	.byte	0x01, 0x2b
	.zero		2


	//----- nvinfo : EIATTR_MAXREG_COUNT
	.align		4
        /*0060*/ 	.byte	0x03, 0x1b
        /*0062*/ 	.short	0x00ff


	//----- nvinfo : EIATTR_NUM_BARRIERS
	.align		4
        /*0064*/ 	.byte	0x02, 0x4c
        /*0066*/ 	.byte	0x01
	.zero		1


	//----- nvinfo : EIATTR_MERCURY_ISA_VERSION
	.align		4
        /*0068*/ 	.byte	0x03, 0x5f
        /*006a*/ 	.short	0x0101


	//----- nvinfo : EIATTR_VRC_CTA_INIT_COUNT
	.align		4
        /*006c*/ 	.byte	0x02, 0x4a
	.zero		1
	.zero		1


	//----- nvinfo : EIATTR_EXIT_INSTR_OFFSETS
	.align		4
        /*0070*/ 	.byte	0x04, 0x1c
        /*0072*/ 	.short	(.L_623 - .L_622)


	//   ....[0]....
.L_622:
        /*0074*/ 	.word	0x00002060


	//----- nvinfo : EIATTR_CBANK_PARAM_SIZE
	.align		4
.L_623:
        /*0078*/ 	.byte	0x03, 0x19
        /*007a*/ 	.short	0x0028


	//----- nvinfo : EIATTR_PARAM_CBANK
	.align		4
        /*007c*/ 	.byte	0x04, 0x0a
        /*007e*/ 	.short	(.L_625 - .L_624)
	.align		4
.L_624:
        /*0080*/ 	.word	index@(.nv.constant0.fused_nn_conv2d_add_cast_cast_cast_multiply_add_right_shift_cast_add_clip_cast_n_16373524651668054328__kernel1)
        /*0084*/ 	.short	0x0380
        /*0086*/ 	.short	0x0028


	//----- nvinfo : EIATTR_SW_WAR
	.align		4
.L_625:
        /*0088*/ 	.byte	0x04, 0x36
        /*008a*/ 	.short	(.L_627 - .L_626)
.L_626:
        /*008c*/ 	.word	0x00000008
.L_627:


//--------------------- .nv.info.fused_nn_conv2d_add_cast_add_clip_cast_nn_relu_1_kernel1 --------------------------
	.section	.nv.info.fused_nn_conv2d_add_cast_add_clip_cast_nn_relu_1_kernel1,"",@"SHT_CUDA_INFO"
	.sectionflags	@""
	.align	4


	//----- nvinfo : EIATTR_CUDA_API_VERSION
	.align		4
        /*0000*/ 	.byte	0x04, 0x37
        /*0002*/ 	.short	(.L_629 - .L_628)
.L_628:
        /*0004*/ 	.word	0x00000082


	//----- nvinfo : EIATTR_KPARAM_INFO
	.align		4
.L_629:
        /*0008*/ 	.byte	0x04, 0x17
        /*000a*/ 	.short	(.L_631 - .L_630)
.L_630:
        /*000c*/ 	.word	0x00000000
        /*0010*/ 	.short	0x0004
        /*0012*/ 	.short	0x0020
        /*0014*/ 	.byte	0x00, 0xf5, 0x21, 0x00


	//----- nvinfo : EIATTR_KPARAM_INFO
	.align		4
.L_631:
        /*0018*/ 	.byte	0x04, 0x17
        /*001a*/ 	.short	(.L_633 - .L_632)
.L_632:
        /*001c*/ 	.word	0x00000000
        /*0020*/ 	.short	0x0003
        /*0022*/ 	.short	0x0018
        /*0024*/ 	.byte	0x00, 0xf5, 0x21, 0x00


	//----- nvinfo : EIATTR_KPARAM_INFO
	.align		4
.L_633:
        /*0028*/ 	.byte	0x04, 0x17
        /*002a*/ 	.short	(.L_635 - .L_634)
.L_634:
        /*002c*/ 	.word	0x00000000
        /*0030*/ 	.short	0x0002
        /*0032*/ 	.short	0x0010
        /*0034*/ 	.byte	0x00, 0xf5, 0x21, 0x00


	//----- nvinfo : EIATTR_KPARAM_INFO
	.align		4
.L_635:
        /*0038*/ 	.byte	0x04, 0x17
        /*003a*/ 	.short	(.L_637 - .L_636)
.L_636:
        /*003c*/ 	.word	0x00000000
        /*0040*/ 	.short	0x0001
        /*0042*/ 	.short	0x0008
        /*0044*/ 	.byte	0x00, 0xf5, 0x21, 0x00


	//----- nvinfo : EIATTR_KPARAM_INFO
	.align		4
.L_637:
        /*0048*/ 	.byte	0x04, 0x17
        /*004a*/ 	.short	(.L_639 - .L_638)
.L_638:
        /*004c*/ 	.word	0x00000000
        /*0050*/ 	.short	0x0000
        /*0052*/ 	.short	0x0000
        /*0054*/ 	.byte	0x00, 0xf5, 0x21, 0x00


	//----- nvinfo : EIATTR_SPARSE_MMA_MASK
	.align		4
.L_639:
        /*0058*/ 	.byte	0x03, 0x50
        /*005a*/ 	.short	0x0000


	//----- nvinfo : EIATTR_WMMA_USED
	.align		4
        /*005c*/ 	.byte	0x01, 0x2b
	.zero		2


	//----- nvinfo : EIATTR_MAXREG_COUNT
	.align		4
        /*0060*/ 	.byte	0x03, 0x1b
        /*0062*/ 	.short	0x00ff


	//----- nvinfo : EIATTR_NUM_BARRIERS
	.align		4
        /*0064*/ 	.byte	0x02, 0x4c
        /*0066*/ 	.byte	0x01
	.zero		1


	//----- nvinfo : EIATTR_MERCURY_ISA_VERSION
	.align		4
        /*0068*/ 	.byte	0x03, 0x5f
        /*006a*/ 	.short	0x0101


	//----- nvinfo : EIATTR_VRC_CTA_INIT_COUNT
	.align		4
        /*006c*/ 	.byte	0x02, 0x4a
	.zero		1
	.zero		1


	//----- nvinfo : EIATTR_EXIT_INSTR_OFFSETS
	.align		4
        /*0070*/ 	.byte	0x04, 0x1c
        /*0072*/ 	.short	(.L_641 - .L_640)


	//   ....[0]....
.L_640:
        /*0074*/ 	.word	0x00001e90


	//----- nvinfo : EIATTR_CBANK_PARAM_SIZE
	.align		4
.L_641:
        /*0078*/ 	.byte	0x03, 0x19
        /*007a*/ 	.short	0x0028


	//----- nvinfo : EIATTR_PARAM_CBANK
	.align		4
        /*007c*/ 	.byte	0x04, 0x0a
        /*007e*/ 	.short	(.L_643 - .L_642)
	.align		4
.L_642:
        /*0080*/ 	.word	index@(.nv.constant0.fused_nn_conv2d_add_cast_add_clip_cast_nn_relu_1_kernel1)
        /*0084*/ 	.short	0x0380
        /*0086*/ 	.short	0x0028


	//----- nvinfo : EIATTR_SW_WAR
	.align		4
.L_643:
        /*0088*/ 	.byte	0x04, 0x36
        /*008a*/ 	.short	(.L_645 - .L_644)
.L_644:
        /*008c*/ 	.word	0x00000008
.L_645:


//--------------------- .nv.info.fused_nn_conv2d_add_nn_relu_cast_cast_left_shift_multiply_add_right_shift_cast_c_3441552496575213188__11_kernel0 --------------------------
	.section	.nv.info.fused_nn_conv2d_add_nn_relu_cast_cast_left_shift_multiply_add_right_shift_cast_c_3441552496575213188__11_kernel0,"",@"SHT_CUDA_INFO"
	.sectionflags	@""
	.align	4


	//----- nvinfo : EIATTR_CUDA_API_VERSION
	.align		4
        /*0000*/ 	.byte	0x04, 0x37
        /*0002*/ 	.short	(.L_647 - .L_646)
.L_646:
        /*0004*/ 	.word	0x00000082


	//----- nvinfo : EIATTR_KPARAM_INFO
	.align		4
.L_647:
        /*0008*/ 	.byte	0x04, 0x17
        /*000a*/ 	.short	(.L_649 - .L_648)
.L_648:
        /*000c*/ 	.word	0x00000000
        /*0010*/ 	.short	0x0003
        /*0012*/ 	.short	0x0018
        /*0014*/ 	.byte	0x00, 0xf5, 0x21, 0x00


	//----- nvinfo : EIATTR_KPARAM_INFO
	.align		4
.L_649:
        /*0018*/ 	.byte	0x04, 0x17
        /*001a*/ 	.short	(.L_651 - .L_650)
.L_650:
        /*001c*/ 	.word	0x00000000
        /*0020*/ 	.short	0x0002
        /*0022*/ 	.short	0x0010
        /*0024*/ 	.byte	0x00, 0xf5, 0x21, 0x00


	//----- nvinfo : EIATTR_KPARAM_INFO
	.align		4
.L_651:
        /*0028*/ 	.byte	0x04, 0x17
        /*002a*/ 	.short	(.L_653 - .L_652)
.L_652:
        /*002c*/ 	.word	0x00000000
        /*0030*/ 	.short	0x0001
        /*0032*/ 	.short	0x0008
        /*0034*/ 	.byte	0x00, 0xf5, 0x21, 0x00


	//----- nvinfo : EIATTR_KPARAM_INFO
	.align		4
.L_653:
        /*0038*/ 	.byte	0x04, 0x17
        /*003a*/ 	.short	(.L_655 - .L_654)
.L_654:
        /*003c*/ 	.word	0x00000000
        /*0040*/ 	.short	0x0000
        /*0042*/ 	.short	0x0000
        /*0044*/ 	.byte	0x00, 0xf5, 0x21, 0x00


	//----- nvinfo : EIATTR_SPARSE_MMA_MASK
	.align		4
.L_655:
        /*0048*/ 	.byte	0x03, 0x50
        /*004a*/ 	.short	0x0000


	//----- nvinfo : EIATTR_WMMA_USED
	.align		4
        /*004c*/ 	.byte	0x01, 0x2b
	.zero		2


	//----- nvinfo : EIATTR_MAXREG_COUNT
	.align		4
        /*0050*/ 	.byte	0x03, 0x1b
        /*0052*/ 	.short	0x00ff


	//----- nvinfo : EIATTR_NUM_BARRIERS
	.align		4
        /*0054*/ 	.byte	0x02, 0x4c
        /*0056*/ 	.byte	0x01
	.zero		1


	//----- nvinfo : EIATTR_MERCURY_ISA_VERSION
	.align		4
        /*0058*/ 	.byte	0x03, 0x5f
        /*005a*/ 	.short	0x0101


	//----- nvinfo : EIATTR_VRC_CTA_INIT_COUNT
	.align		4
        /*005c*/ 	.byte	0x02, 0x4a
	.zero		1
	.zero		1


	//----- nvinfo : EIATTR_EXIT_INSTR_OFFSETS
	.align		4
        /*0060*/ 	.byte	0x04, 0x1c
        /*0062*/ 	.short	(.L_657 - .L_656)


	//   ....[0]....
.L_656:
        /*0064*/ 	.word	0x00001350


	//----- nvinfo : EIATTR_CBANK_PARAM_SIZE
	.align		4
.L_657:
        /*0068*/ 	.byte	0x03, 0x19
        /*006a*/ 	.short	0x0020


	//----- nvinfo : EIATTR_PARAM_CBANK
	.align		4
        /*006c*/ 	.byte	0x04, 0x0a
        /*006e*/ 	.short	(.L_659 - .L_658)
	.align		4
.L_658:
        /*0070*/ 	.word	index@(.nv.constant0.fused_nn_conv2d_add_nn_relu_cast_cast_left_shift_multiply_add_right_shift_cast_c_3441552496575213188__11_kernel0)
        /*0074*/ 	.short	0x0380
        /*0076*/ 	.short	0x0020


	//----- nvinfo : EIATTR_SW_WAR
	.align		4
.L_659:
        /*0078*/ 	.byte	0x04, 0x36
        /*007a*/ 	.short	(.L_661 - .L_660)
.L_660:
        /*007c*/ 	.word	0x00000008
.L_661:


//--------------------- .nv.info.fused_nn_conv2d_add_cast_add_clip_cast_nn_relu_1_kernel0 --------------------------
	.section	.nv.info.fused_nn_conv2d_add_cast_add_clip_cast_nn_relu_1_kernel0,"",@"SHT_CUDA_INFO"
	.sectionflags	@""
	.align	4


	//----- nvinfo : EIATTR_CUDA_API_VERSION
	.align		4
        /*0000*/ 	.byte	0x04, 0x37
        /*0002*/ 	.short	(.L_663 - .L_662)
.L_662:
        /*0004*/ 	.word	0x00000082


	//----- nvinfo : EIATTR_KPARAM_INFO
	.align		4
.L_663:
        /*0008*/ 	.byte	0x04, 0x17
        /*000a*/ 	.short	(.L_665 - .L_664)
.L_664:
        /*000c*/ 	.word	0x00000000
        /*0010*/ 	.short	0x0001
        /*0012*/ 	.short	0x0008
        /*0014*/ 	.byte	0x00, 0xf5, 0x21, 0x00


	//----- nvinfo : EIATTR_KPARAM_INFO
	.align		4
.L_665:
        /*0018*/ 	.byte	0x04, 0x17
        /*001a*/ 	.short	(.L_667 - .L_666)
.L_666:
        /*001c*/ 	.word	0x00000000
        /*0020*/ 	.short	0x0000
        /*0022*/ 	.short	0x0000
        /*0024*/ 	.byte	0x00, 0xf5, 0x21, 0x00


	//----- nvinfo : EIATTR_SPARSE_MMA_MASK
	.align		4
.L_667:
        /*0028*/ 	.byte	0x03, 0x50
        /*002a*/ 	.short	0x0000


	//----- nvinfo : EIATTR_MAXREG_COUNT
	.align		4
        /*002c*/ 	.byte	0x03, 0x1b
        /*002e*/ 	.short	0x00ff


	//----- nvinfo : EIATTR_MERCURY_ISA_VERSION
	.align		4
        /*0030*/ 	.byte	0x03, 0x5f
        /*0032*/ 	.short	0x0101


	//----- nvinfo : EIATTR_VRC_CTA_INIT_COUNT
	.align		4
        /*0034*/ 	.byte	0x02, 0x4a
	.zero		1
	.zero		1


	//----- nvinfo : EIATTR_EXIT_INSTR_OFFSETS
	.align		4
        /*0038*/ 	.byte	0x04, 0x1c
        /*003a*/ 	.short	(.L_669 - .L_668)


	//   ....[0]....
.L_668:
        /*003c*/ 	.word	0x000001f0


	//   ....[1]....
        /*0040*/ 	.word	0x00000220


	//----- nvinfo : EIATTR_CBANK_PARAM_SIZE
	.align		4
.L_669:
        /*0044*/ 	.byte	0x03, 0x19
        /*0046*/ 	.short	0x0010


	//----- nvinfo : EIATTR_PARAM_CBANK
	.align		4
        /*0048*/ 	.byte	0x04, 0x0a
        /*004a*/ 	.short	(.L_671 - .L_670)
	.align		4
.L_670:
        /*004c*/ 	.word	index@(.nv.constant0.fused_nn_conv2d_add_cast_add_clip_cast_nn_relu_1_kernel0)
        /*0050*/ 	.short	0x0380
        /*0052*/ 	.short	0x0010


	//----- nvinfo : EIATTR_SW_WAR
	.align		4
.L_671:
        /*0054*/ 	.byte	0x04, 0x36
        /*0056*/ 	.short	(.L_673 - .L_672)
.L_672:
        /*0058*/ 	.word	0x00000008
.L_673:


//--------------------- .nv.info.fused_nn_conv2d_add_nn_relu_cast_cast_left_shift_multiply_add_right_shift_cast_c_3441552496575213188__5_kernel0 --------------------------
	.section	.nv.info.fused_nn_conv2d_add_nn_relu_cast_cast_left_shift_multiply_add_right_shift_cast_c_3441552496575213188__5_kernel0,"",@"SHT_CUDA_INFO"
	.sectionflags	@""
	.align	4


	//----- nvinfo : EIATTR_CUDA_API_VERSION
	.align		4
        /*0000*/ 	.byte	0x04, 0x37
        /*0002*/ 	.short	(.L_675 - .L_674)
.L_674:
        /*0004*/ 	.word	0x00000082


	//----- nvinfo : EIATTR_KPARAM_INFO
	.align		4
.L_675:
        /*0008*/ 	.byte	0x04, 0x17
        /*000a*/ 	.short	(.L_677 - .L_676)
.L_676:
        /*000c*/ 	.word	0x00000000
        /*0010*/ 	.short	0x0003
        /*0012*/ 	.short	0x0018
        /*0014*/ 	.byte	0x00, 0xf5, 0x21, 0x00


	//----- nvinfo : EIATTR_KPARAM_INFO
	.align		4
.L_677:
        /*0018*/ 	.byte	0x04, 0x17
        /*001a*/ 	.short	(.L_679 - .L_678)
.L_678:
        /*001c*/ 	.word	0x00000000
        /*0020*/ 	.short	0x0002
        /*0022*/ 	.short	0x0010
        /*0024*/ 	.byte	0x00, 0xf5, 0x21, 0x00


	//----- nvinfo : EIATTR_KPARAM_INFO
	.align		4
.L_679:
        /*0028*/ 	.byte	0x04, 0x17
        /*002a*/ 	.short	(.L_681 - .L_680)
.L_680:
        /*002c*/ 	.word	0x00000000
        /*0030*/ 	.short	0x0001
        /*0032*/ 	.short	0x0008
        /*0034*/ 	.byte	0x00, 0xf5, 0x21, 0x00


	//----- nvinfo : EIATTR_KPARAM_INFO
	.align		4
.L_681:
        /*0038*/ 	.byte	0x04, 0x17
        /*003a*/ 	.short	(.L_683 - .L_682)
.L_682:
        /*003c*/ 	.word	0x00000000
        /*0040*/ 	.short	0x0000
        /*0042*/ 	.short	0x0000
        /*0044*/ 	.byte	0x00, 0xf5, 0x21, 0x00


	//----- nvinfo : EIATTR_SPARSE_MMA_MASK
	.align		4
.L_683:
        /*0048*/ 	.byte	0x03, 0x50
        /*004a*/ 	.short	0x0000


	//----- nvinfo : EIATTR_WMMA_USED
	.align		4
        /*004c*/ 	.byte	0x01, 0x2b
	.zero		2


	//----- nvinfo : EIATTR_MAXREG_COUNT
	.align		4
        /*0050*/ 	.byte	0x03, 0x1b
        /*0052*/ 	.short	0x00ff


	//----- nvinfo : EIATTR_NUM_BARRIERS
	.align		4
        /*0054*/ 	.byte	0x02, 0x4c
        /*0056*/ 	.byte	0x01
	.zero		1


	//----- nvinfo : EIATTR_MERCURY_ISA_VERSION
	.align		4
        /*0058*/ 	.byte	0x03, 0x5f
        /*005a*/ 	.short	0x0101


	//----- nvinfo : EIATTR_VRC_CTA_INIT_COUNT
	.align		4
        /*005c*/ 	.byte	0x02, 0x4a
	.zero		1
	.zero		1


	//----- nvinfo : EIATTR_EXIT_INSTR_OFFSETS
	.align		4
        /*0060*/ 	.byte	0x04, 0x1c
        /*0062*/ 	.short	(.L_685 - .L_684)


	//   ....[0]....
.L_684:
        /*0064*/ 	.word	0x000015f0


	//----- nvinfo : EIATTR_CBANK_PARAM_SIZE
	.align		4
.L_685:
        /*0068*/ 	.byte	0x03, 0x19
        /*006a*/ 	.short	0x0020


	//----- nvinfo : EIATTR_PARAM_CBANK
	.align		4
        /*006c*/ 	.byte	0x04, 0x0a
        /*006e*/ 	.short	(.L_687 - .L_686)
	.align		4
.L_686:
        /*0070*/ 	.word	index@(.nv.constant0.fused_nn_conv2d_add_nn_relu_cast_cast_left_shift_multiply_add_right_shift_cast_c_3441552496575213188__5_kernel0)
        /*0074*/ 	.short	0x0380
        /*0076*/ 	.short	0x0020


	//----- nvinfo : EIATTR_SW_WAR
	.align		4
.L_687:
        /*0078*/ 	.byte	0x04, 0x36
        /*007a*/ 	.short	(.L_689 - .L_688)
.L_688:
        /*007c*/ 	.word	0x00000008
.L_689:


//--------------------- .nv.info.fused_nn_conv2d_add_nn_relu_cast_cast_left_shift_multiply_add_right_shift_cast_c_3441552496575213188__9_kernel1 --------------------------
	.section	.nv.info.fused_nn_conv2d_add_nn_relu_cast_cast_left_shift_multiply_add_right_shift_cast_c_3441552496575213188__9_kernel1,"",@"SHT_CUDA_INFO"
	.sectionflags	@""
	.align	4


	//----- nvinfo : EIATTR_CUDA_API_VERSION
	.align		4
        /*0000*/ 	.byte	0x04, 0x37
        /*0002*/ 	.short	(.L_691 - .L_690)
.L_690:
        /*0004*/ 	.word	0x00000082


	//----- nvinfo : EIATTR_KPARAM_INFO
	.align		4
.L_691:
        /*0008*/ 	.byte	0x04, 0x17
        /*000a*/ 	.short	(.L_693 - .L_692)
.L_692:
        /*000c*/ 	.word	0x00000000
        /*0010*/ 	.short	0x0003
        /*0012*/ 	.short	0x0018
        /*0014*/ 	.byte	0x00, 0xf5, 0x21, 0x00


	//----- nvinfo : EIATTR_KPARAM_INFO
	.align		4
.L_693:
        /*0018*/ 	.byte	0x04, 0x17
        /*001a*/ 	.short	(.L_695 - .L_694)
.L_694:
        /*001c*/ 	.word	0x00000000
        /*0020*/ 	.short	0x0002
        /*0022*/ 	.short	0x0010
        /*0024*/ 	.byte	0x00, 0xf5, 0x21, 0x00


	//----- nvinfo : EIATTR_KPARAM_INFO
	.align		4
.L_695:
        /*0028*/ 	.byte	0x04, 0x17
        /*002a*/ 	.short	(.L_697 - .L_696)
.L_696:
        /*002c*/ 	.word	0x00000000
        /*0030*/ 	.short	0x0001
        /*0032*/ 	.short	0x0008
        /*0034*/ 	.byte	0x00, 0xf5, 0x21, 0x00


	//----- nvinfo : EIATTR_KPARAM_INFO
	.align		4
.L_697:
        /*0038*/ 	.byte	0x04, 0x17
        /*003a*/ 	.short	(.L_699 - .L_698)
.L_698:
        /*003c*/ 	.word	0x00000000
        /*0040*/ 	.short	0x0000
        /*0042*/ 	.short	0x0000
        /*0044*/ 	.byte	0x00, 0xf5, 0x21, 0x00


	//----- nvinfo : EIATTR_SPARSE_MMA_MASK
	.align		4
.L_699:
        /*0048*/ 	.byte	0x03, 0x50
        /*004a*/ 	.short	0x0000


	//----- nvinfo : EIATTR_WMMA_USED
	.align		4
        /*004c*/ 	.byte	0x01, 0x2b
	.zero		2


	//----- nvinfo : EIATTR_MAXREG_COUNT
	.align		4
        /*0050*/ 	.byte	0x03, 0x1b
        /*0052*/ 	.short	0x00ff


	//----- nvinfo : EIATTR_NUM_BARRIERS
	.align		4
        /*0054*/ 	.byte	0x02, 0x4c
        /*0056*/ 	.byte	0x01
	.zero		1


	//----- nvinfo : EIATTR_MERCURY_ISA_VERSION
	.align		4
        /*0058*/ 	.byte	0x03, 0x5f
        /*005a*/ 	.short	0x0101


	//----- nvinfo : EIATTR_VRC_CTA_INIT_COUNT
	.align		4
        /*005c*/ 	.byte	0x02, 0x4a
	.zero		1
	.zero		1


	//----- nvinfo : EIATTR_EXIT_INSTR_OFFSETS
	.align		4
        /*0060*/ 	.byte	0x04, 0x1c
        /*0062*/ 	.short	(.L_701 - .L_700)


	//   ....[0]....
.L_700:
        /*0064*/ 	.word	0x00002af0


	//----- nvinfo : EIATTR_CBANK_PARAM_SIZE
	.align		4
.L_701:
        /*0068*/ 	.byte	0x03, 0x19
        /*006a*/ 	.short	0x0020


	//----- nvinfo : EIATTR_PARAM_CBANK
	.align		4
        /*006c*/ 	.byte	0x04, 0x0a
        /*006e*/ 	.short	(.L_703 - .L_702)
	.align		4
.L_702:
        /*0070*/ 	.word	index@(.nv.constant0.fused_nn_conv2d_add_nn_relu_cast_cast_left_shift_multiply_add_right_shift_cast_c_3441552496575213188__9_kernel1)
        /*0074*/ 	.short	0x0380
        /*0076*/ 	.short	0x0020


	//----- nvinfo : EIATTR_SW_WAR
	.align		4
.L_703:
        /*0078*/ 	.byte	0x04, 0x36
        /*007a*/ 	.short	(.L_705 - .L_704)
.L_704:
        /*007c*/ 	.word	0x00000008
.L_705:


//--------------------- .nv.info.fused_cast_cast_left_shift_multiply_add_right_shift_cast_clip_cast_kernel0 --------------------------
	.section	.nv.info.fused_cast_cast_left_shift_multiply_add_right_shift_cast_clip_cast_kernel0,"",@"SHT_CUDA_INFO"
	.sectionflags	@""
	.align	4


	//----- nvinfo : EIATTR_CUDA_API_VERSION
	.align		4
        /*0000*/ 	.byte	0x04, 0x37
        /*0002*/ 	.short	(.L_707 - .L_706)
.L_706:
        /*0004*/ 	.word	0x00000082


	//----- nvinfo : EIATTR_KPARAM_INFO
	.align		4
.L_707:
        /*0008*/ 	.byte	0x04, 0x17
        /*000a*/ 	.short	(.L_709 - .L_708)
.L_708:
        /*000c*/ 	.word	0x00000000
        /*0010*/ 	.short	0x0001
        /*0012*/ 	.short	0x0008
        /*0014*/ 	.byte	0x00, 0xf5, 0x21, 0x00


	//----- nvinfo : EIATTR_KPARAM_INFO
	.align		4
.L_709:
        /*0018*/ 	.byte	0x04, 0x17
        /*001a*/ 	.short	(.L_711 - .L_710)
.L_710:
        /*001c*/ 	.word	0x00000000
        /*0020*/ 	.short	0x0000
        /*0022*/ 	.short	0x0000
        /*0024*/ 	.byte	0x00, 0xf5, 0x21, 0x00


	//----- nvinfo : EIATTR_SPARSE_MMA_MASK
	.align		4
.L_711:
        /*0028*/ 	.byte	0x03, 0x50
        /*002a*/ 	.short	0x0000


	//----- nvinfo : EIATTR_MAXREG_COUNT
	.align		4
        /*002c*/ 	.byte	0x03, 0x1b
        /*002e*/ 	.short	0x00ff


	//----- nvinfo : EIATTR_MERCURY_ISA_VERSION
	.align		4
        /*0030*/ 	.byte	0x03, 0x5f
        /*0032*/ 	.short	0x0101


	//----- nvinfo : EIATTR_VRC_CTA_INIT_COUNT
	.align		4
        /*0034*/ 	.byte	0x02, 0x4a
	.zero		1
	.zero		1


	//----- nvinfo : EIATTR_EXIT_INSTR_OFFSETS
	.align		4
        /*0038*/ 	.byte	0x04, 0x1c
        /*003a*/ 	.short	(.L_713 - .L_712)


	//   ....[0]....
.L_712:
        /*003c*/ 	.word	0x000003d0


	//   ....[1]....
        /*0040*/ 	.word	0x000004f0


	//----- nvinfo : EIATTR_CBANK_PARAM_SIZE
	.align		4
.L_713:
        /*0044*/ 	.byte	0x03, 0x19
        /*0046*/ 	.short	0x0010


	//----- nvinfo : EIATTR_PARAM_CBANK
	.align		4
        /*0048*/ 	.byte	0x04, 0x0a
        /*004a*/ 	.short	(.L_715 - .L_714)
	.align		4
.L_714:
        /*004c*/ 	.word	index@(.nv.constant0.fused_cast_cast_left_shift_multiply_add_right_shift_cast_clip_cast_kernel0)
        /*0050*/ 	.short	0x0380
        /*0052*/ 	.short	0x0010


	//----- nvinfo : EIATTR_SW_WAR
	.align		4
.L_715:
        /*0054*/ 	.byte	0x04, 0x36
        /*0056*/ 	.short	(.L_717 - .L_716)
.L_716:
        /*0058*/ 	.word	0x00000008
.L_717:


//--------------------- .nv.info.fused_nn_conv2d_add_nn_relu_cast_cast_left_shift_multiply_add_right_shift_cast_c_3441552496575213188__3_kernel1 --------------------------
	.section	.nv.info.fused_nn_conv2d_add_nn_relu_cast_cast_left_shift_multiply_add_right_shift_cast_c_3441552496575213188__3_kernel1,"",@"SHT_CUDA_INFO"
	.sectionflags	@""
	.align	4


	//----- nvinfo : EIATTR_CUDA_API_VERSION
	.align		4
        /*0000*/ 	.byte	0x04, 0x37
        /*0002*/ 	.short	(.L_719 - .L_718)
.L_718:
        /*0004*/ 	.word	0x00000082


	//----- nvinfo : EIATTR_KPARAM_INFO
	.align		4
.L_719:
        /*0008*/ 	.byte	0x04, 0x17
        /*000a*/ 	.short	(.L_721 - .L_720)
.L_720:
        /*000c*/ 	.word	0x00000000
        /*0010*/ 	.short	0x0003
        /*0012*/ 	.short	0x0018
        /*0014*/ 	.byte	0x00, 0xf5, 0x21, 0x00


	//----- nvinfo : EIATTR_KPARAM_INFO
	.align		4
.L_721:
        /*0018*/ 	.byte	0x04, 0x17
        /*001a*/ 	.short	(.L_723 - .L_722)
.L_722:
        /*001c*/ 	.word	0x00000000
        /*0020*/ 	.short	0x0002
        /*0022*/ 	.short	0x0010
        /*0024*/ 	.byte	0x00, 0xf5, 0x21, 0x00


	//----- nvinfo : EIATTR_KPARAM_INFO
	.align		4
.L_723:
        /*0028*/ 	.byte	0x04, 0x17
        /*002a*/ 	.short	(.L_725 - .L_724)
.L_724:
        /*002c*/ 	.word	0x00000000
        /*0030*/ 	.short	0x0001
        /*0032*/ 	.short	0x0008
        /*0034*/ 	.byte	0x00, 0xf5, 0x21, 0x00


	//----- nvinfo : EIATTR_KPARAM_INFO
	.align		4
.L_725:
        /*0038*/ 	.byte	0x04, 0x17
        /*003a*/ 	.short	(.L_727 - .L_726)
.L_726:
        /*003c*/ 	.word	0x00000000
        /*0040*/ 	.short	0x0000
        /*0042*/ 	.short	0x0000
        /*0044*/ 	.byte	0x00, 0xf5, 0x21, 0x00


	//----- nvinfo : EIATTR_SPARSE_MMA_MASK
	.align		4
.L_727:
        /*0048*/ 	.byte	0x03, 0x50
        /*004a*/ 	.short	0x0000


	//----- nvinfo : EIATTR_WMMA_USED
	.align		4
        /*004c*/ 	.byte	0x01, 0x2b
	.zero		2


	//----- nvinfo : EIATTR_MAXREG_COUNT
	.align		4
        /*0050*/ 	.byte	0x03, 0x1b
        /*0052*/ 	.short	0x00ff


	//----- nvinfo : EIATTR_NUM_BARRIERS
	.align		4
        /*0054*/ 	.byte	0x02, 0x4c
        /*0056*/ 	.byte	0x01
	.zero		1


	//----- nvinfo : EIATTR_MERCURY_ISA_VERSION
	.align		4
        /*0058*/ 	.byte	0x03, 0x5f
        /*005a*/ 	.short	0x0101


	//----- nvinfo : EIATTR_VRC_CTA_INIT_COUNT
	.align		4
        /*005c*/ 	.byte	0x02, 0x4a
	.zero		1
	.zero		1


	//----- nvinfo : EIATTR_EXIT_INSTR_OFFSETS
	.align		4
        /*0060*/ 	.byte	0x04, 0x1c
        /*0062*/ 	.short	(.L_729 - .L_728)


	//   ....[0]....
.L_728:
        /*0064*/ 	.word	0x00001f20


	//----- nvinfo : EIATTR_CBANK_PARAM_SIZE
	.align		4
.L_729:
        /*0068*/ 	.byte	0x03, 0x19
        /*006a*/ 	.short	0x0020


	//----- nvinfo : EIATTR_PARAM_CBANK
	.align		4
        /*006c*/ 	.byte	0x04, 0x0a
        /*006e*/ 	.short	(.L_731 - .L_730)
	.align		4
.L_730:
        /*0070*/ 	.word	index@(.nv.constant0.fused_nn_conv2d_add_nn_relu_cast_cast_left_shift_multiply_add_right_shift_cast_c_3441552496575213188__3_kernel1)
        /*0074*/ 	.short	0x0380
        /*0076*/ 	.short	0x0020


	//----- nvinfo : EIATTR_SW_WAR
	.align		4
.L_731:
        /*0078*/ 	.byte	0x04, 0x36
        /*007a*/ 	.short	(.L_733 - .L_732)
.L_732:
        /*007c*/ 	.word	0x00000008
.L_733:


//--------------------- .nv.info.fused_nn_pad_1_kernel0 --------------------------
	.section	.nv.info.fused_nn_pad_1_kernel0,"",@"SHT_CUDA_INFO"
	.sectionflags	@""
	.align	4


	//----- nvinfo : EIATTR_CUDA_API_VERSION
	.align		4
        /*0000*/ 	.byte	0x04, 0x37
        /*0002*/ 	.short	(.L_735 - .L_734)
.L_734:
        /*0004*/ 	.word	0x00000082


	//----- nvinfo : EIATTR_KPARAM_INFO
	.align		4
.L_735:
        /*0008*/ 	.byte	0x04, 0x17
        /*000a*/ 	.short	(.L_737 - .L_736)
.L_736:
        /*000c*/ 	.word	0x00000000
        /*0010*/ 	.short	0x0001
        /*0012*/ 	.short	0x0008
        /*0014*/ 	.byte	0x00, 0xf5, 0x21, 0x00


	//----- nvinfo : EIATTR_KPARAM_INFO
	.align		4
.L_737:
        /*0018*/ 	.byte	0x04, 0x17
        /*001a*/ 	.short	(.L_739 - .L_738)
.L_738:
        /*001c*/ 	.word	0x00000000
        /*0020*/ 	.short	0x0000
        /*0022*/ 	.short	0x0000
        /*0024*/ 	.byte	0x00, 0xf5, 0x21, 0x00


	//----- nvinfo : EIATTR_SPARSE_MMA_MASK
	.align		4
.L_739:
        /*0028*/ 	.byte	0x03, 0x50
        /*002a*/ 	.short	0x0000


	//----- nvinfo : EIATTR_MAXREG_COUNT
	.align		4
        /*002c*/ 	.byte	0x03, 0x1b
        /*002e*/ 	.short	0x00ff


	//----- nvinfo : EIATTR_MERCURY_ISA_VERSION
	.align		4
        /*0030*/ 	.byte	0x03, 0x5f
        /*0032*/ 	.short	0x0101


	//----- nvinfo : EIATTR_VRC_CTA_INIT_COUNT
	.align		4
        /*0034*/ 	.byte	0x02, 0x4a
	.zero		1
	.zero		1


	//----- nvinfo : EIATTR_EXIT_INSTR_OFFSETS
	.align		4
        /*0038*/ 	.byte	0x04, 0x1c
        /*003a*/ 	.short	(.L_741 - .L_740)


	//   ....[0]....
.L_740:
        /*003c*/ 	.word	0x00000270


	//----- nvinfo : EIATTR_CBANK_PARAM_SIZE
	.align		4
.L_741:
        /*0040*/ 	.byte	0x03, 0x19
        /*0042*/ 	.short	0x0010


	//----- nvinfo : EIATTR_PARAM_CBANK
	.align		4
        /*0044*/ 	.byte	0x04, 0x0a
        /*0046*/ 	.short	(.L_743 - .L_742)
	.align		4
.L_742:
        /*0048*/ 	.word	index@(.nv.constant0.fused_nn_pad_1_kernel0)
        /*004c*/ 	.short	0x0380
        /*004e*/ 	.short	0x0010


	//----- nvinfo : EIATTR_SW_WAR
	.align		4
.L_743:
        /*0050*/ 	.byte	0x04, 0x36
        /*0052*/ 	.short	(.L_745 - .L_744)
.L_744:
        /*0054*/ 	.word	0x00000008
.L_745:


//--------------------- .nv.info.fused_nn_conv2d_add_cast_2_kernel0 --------------------------
	.section	.nv.info.fused_nn_conv2d_add_cast_2_kernel0,"",@"SHT_CUDA_INFO"
	.sectionflags	@""
	.align	4


	//----- nvinfo : EIATTR_CUDA_API_VERSION
	.align		4
        /*0000*/ 	.byte	0x04, 0x37
        /*0002*/ 	.short	(.L_747 - .L_746)
.L_746:
        /*0004*/ 	.word	0x00000082


	//----- nvinfo : EIATTR_KPARAM_INFO
	.align		4
.L_747:
        /*0008*/ 	.byte	0x04, 0x17
        /*000a*/ 	.short	(.L_749 - .L_748)
.L_748:
        /*000c*/ 	.word	0x00000000
        /*0010*/ 	.short	0x0003
        /*0012*/ 	.short	0x0018
        /*0014*/ 	.byte	0x00, 0xf5, 0x21, 0x00


	//----- nvinfo : EIATTR_KPARAM_INFO
	.align		4
.L_749:
        /*0018*/ 	.byte	0x04, 0x17
        /*001a*/ 	.short	(.L_751 - .L_750)
.L_750:
        /*001c*/ 	.word	0x00000000
        /*0020*/ 	.short	0x0002
        /*0022*/ 	.short	0x0010
        /*0024*/ 	.byte	0x00, 0xf5, 0x21, 0x00


	//----- nvinfo : EIATTR_KPARAM_INFO
	.align		4
.L_751:
        /*0028*/ 	.byte	0x04, 0x17
        /*002a*/ 	.short	(.L_753 - .L_752)
.L_752:
        /*002c*/ 	.word	0x00000000
        /*0030*/ 	.short	0x0001
        /*0032*/ 	.short	0x0008
        /*0034*/ 	.byte	0x00, 0xf5, 0x21, 0x00


	//----- nvinfo : EIATTR_KPARAM_INFO
	.align		4
.L_753:
        /*0038*/ 	.byte	0x04, 0x17
        /*003a*/ 	.short	(.L_755 - .L_754)
.L_754:
        /*003c*/ 	.word	0x00000000
        /*0040*/ 	.short	0x0000
        /*0042*/ 	.short	0x0000
        /*0044*/ 	.byte	0x00, 0xf5, 0x21, 0x00


	//----- nvinfo : EIATTR_SPARSE_MMA_MASK
	.align		4
.L_755:
        /*0048*/ 	.byte	0x03, 0x50
        /*004a*/ 	.short	0x0000


	//----- nvinfo : EIATTR_WMMA_USED
	.align		4
        /*004c*/ 	.byte	0x01, 0x2b
	.zero		2


	//----- nvinfo : EIATTR_MAXREG_COUNT
	.align		4
        /*0050*/ 	.byte	0x03, 0x1b
        /*0052*/ 	.short	0x00ff


	//----- nvinfo : EIATTR_NUM_BARRIERS
	.align		4
        /*0054*/ 	.byte	0x02, 0x4c
        /*0056*/ 	.byte	0x01
	.zero		1


	//----- nvinfo : EIATTR_MERCURY_ISA_VERSION
	.align		4
        /*0058*/ 	.byte	0x03, 0x5f
        /*005a*/ 	.short	0x0101


	//----- nvinfo : EIATTR_VRC_CTA_INIT_COUNT
	.align		4
        /*005c*/ 	.byte	0x02, 0x4a
	.zero		1
	.zero		1


	//----- nvinfo : EIATTR_EXIT_INSTR_OFFSETS
	.align		4
        /*0060*/ 	.byte	0x04, 0x1c
        /*0062*/ 	.short	(.L_757 - .L_756)


	//   ....[0]....
.L_756:
        /*0064*/ 	.word	0x000029c0


	//----- nvinfo : EIATTR_CBANK_PARAM_SIZE
	.align		4
.L_757:
        /*0068*/ 	.byte	0x03, 0x19
        /*006a*/ 	.short	0x0020


	//----- nvinfo : EIATTR_PARAM_CBANK
	.align		4
        /*006c*/ 	.byte	0x04, 0x0a
        /*006e*/ 	.short	(.L_759 - .L_758)
	.align		4
.L_758:
        /*0070*/ 	.word	index@(.nv.constant0.fused_nn_conv2d_add_cast_2_kernel0)
        /*0074*/ 	.short	0x0380
        /*0076*/ 	.short	0x0020


	//----- nvinfo : EIATTR_SW_WAR
	.align		4
.L_759:
        /*0078*/ 	.byte	0x04, 0x36
        /*007a*/ 	.short	(.L_761 - .L_760)
.L_760:
        /*007c*/ 	.word	0x00000008
.L_761:


//--------------------- .nv.info.fused_cast_cast_left_shift_multiply_add_right_shift_cast_clip_cast_2_kernel0 --------------------------
	.section	.nv.info.fused_cast_cast_left_shift_multiply_add_right_shift_cast_clip_cast_2_kernel0,"",@"SHT_CUDA_INFO"
	.sectionflags	@""
	.align	4


	//----- nvinfo : EIATTR_CUDA_API_VERSION
	.align		4
        /*0000*/ 	.byte	0x04, 0x37
        /*0002*/ 	.short	(.L_763 - .L_762)
.L_762:
        /*0004*/ 	.word	0x00000082


	//----- nvinfo : EIATTR_KPARAM_INFO
	.align		4
.L_763:
        /*0008*/ 	.byte	0x04, 0x17
        /*000a*/ 	.short	(.L_765 - .L_764)
.L_764:
        /*000c*/ 	.word	0x00000000
        /*0010*/ 	.short	0x0001
        /*0012*/ 	.short	0x0008
        /*0014*/ 	.byte	0x00, 0xf5, 0x21, 0x00


	//----- nvinfo : EIATTR_KPARAM_INFO
	.align		4
.L_765:
        /*0018*/ 	.byte	0x04, 0x17
        /*001a*/ 	.short	(.L_767 - .L_766)
.L_766:
        /*001c*/ 	.word	0x00000000
        /*0020*/ 	.short	0x0000
        /*0022*/ 	.short	0x0000
        /*0024*/ 	.byte	0x00, 0xf5, 0x21, 0x00


	//----- nvinfo : EIATTR_SPARSE_MMA_MASK
	.align		4
.L_767:
        /*0028*/ 	.byte	0x03, 0x50
        /*002a*/ 	.short	0x0000


	//----- nvinfo : EIATTR_MAXREG_COUNT
	.align		4
        /*002c*/ 	.byte	0x03, 0x1b
        /*002e*/ 	.short	0x00ff


	//----- nvinfo : EIATTR_MERCURY_ISA_VERSION
	.align		4
        /*0030*/ 	.byte	0x03, 0x5f
        /*0032*/ 	.short	0x0101


	//----- nvinfo : EIATTR_VRC_CTA_INIT_COUNT
	.align		4
        /*0034*/ 	.byte	0x02, 0x4a
	.zero		1
	.zero		1


	//----- nvinfo : EIATTR_EXIT_INSTR_OFFSETS
	.align		4
        /*0038*/ 	.byte	0x04, 0x1c
        /*003a*/ 	.short	(.L_769 - .L_768)


	//   ....[0]....
.L_768:
        /*003c*/ 	.word	0x00000bd0


	//   ....[1]....
        /*0040*/ 	.word	0x00000cc0


	//----- nvinfo : EIATTR_CBANK_PARAM_SIZE
	.align		4
.L_769:
        /*0044*/ 	.byte	0x03, 0x19
        /*0046*/ 	.short	0x0010


	//----- nvinfo : EIATTR_PARAM_CBANK
	.align		4
        /*0048*/ 	.byte	0x04, 0x0a
        /*004a*/ 	.short	(.L_771 - .L_770)
	.align		4
.L_770:
        /*004c*/ 	.word	index@(.nv.constant0.fused_cast_cast_left_shift_multiply_add_right_shift_cast_clip_cast_2_kernel0)
        /*0050*/ 	.short	0x0380
        /*0052*/ 	.short	0x0010


	//----- nvinfo : EIATTR_SW_WAR
	.align		4
.L_771:
        /*0054*/ 	.byte	0x04, 0x36
        /*0056*/ 	.short	(.L_773 - .L_772)
.L_772:
        /*0058*/ 	.word	0x00000008
.L_773:


//--------------------- .nv.info.fused_nn_pad_kernel0 --------------------------
	.section	.nv.info.fused_nn_pad_kernel0,"",@"SHT_CUDA_INFO"
	.sectionflags	@""
	.align	4


	//----- nvinfo : EIATTR_CUDA_API_VERSION
	.align		4
        /*0000*/ 	.byte	0x04, 0x37
        /*0002*/ 	.short	(.L_775 - .L_774)
.L_774:
        /*0004*/ 	.word	0x00000082


	//----- nvinfo : EIATTR_KPARAM_INFO
	.align		4
.L_775:
        /*0008*/ 	.byte	0x04, 0x17
        /*000a*/ 	.short	(.L_777 - .L_776)
.L_776:
        /*000c*/ 	.word	0x00000000
        /*0010*/ 	.short	0x0001
        /*0012*/ 	.short	0x0008
        /*0014*/ 	.byte	0x00, 0xf5, 0x21, 0x00


	//----- nvinfo : EIATTR_KPARAM_INFO
	.align		4
.L_777:
        /*0018*/ 	.byte	0x04, 0x17
        /*001a*/ 	.short	(.L_779 - .L_778)
.L_778:
        /*001c*/ 	.word	0x00000000
        /*0020*/ 	.short	0x0000
        /*0022*/ 	.short	0x0000
        /*0024*/ 	.byte	0x00, 0xf5, 0x21, 0x00


	//----- nvinfo : EIATTR_SPARSE_MMA_MASK
	.align		4
.L_779:
        /*0028*/ 	.byte	0x03, 0x50
        /*002a*/ 	.short	0x0000


	//----- nvinfo : EIATTR_MAXREG_COUNT
	.align		4
        /*002c*/ 	.byte	0x03, 0x1b
        /*002e*/ 	.short	0x00ff


	//----- nvinfo : EIATTR_MERCURY_ISA_VERSION
	.align		4
        /*0030*/ 	.byte	0x03, 0x5f
        /*0032*/ 	.short	0x0101


	//----- nvinfo : EIATTR_VRC_CTA_INIT_COUNT
	.align		4
        /*0034*/ 	.byte	0x02, 0x4a
	.zero		1
	.zero		1


	//----- nvinfo : EIATTR_EXIT_INSTR_OFFSETS
	.align		4
        /*0038*/ 	.byte	0x04, 0x1c
        /*003a*/ 	.short	(.L_781 - .L_780)


	//   ....[0]....
.L_780:
        /*003c*/ 	.word	0x000003d0


	//   ....[1]....
        /*0040*/ 	.word	0x000003f0


	//   ....[2]....
        /*0044*/ 	.word	0x000006a0


	//----- nvinfo : EIATTR_CRS_STACK_SIZE
	.align		4
.L_781:
        /*0048*/ 	.byte	0x04, 0x1e
        /*004a*/ 	.short	(.L_783 - .L_782)
.L_782:
        /*004c*/ 	.word	0x00000000


	//----- nvinfo : EIATTR_CBANK_PARAM_SIZE
	.align		4
.L_783:
        /*0050*/ 	.byte	0x03, 0x19
        /*0052*/ 	.short	0x0010


	//----- nvinfo : EIATTR_PARAM_CBANK
	.align		4
        /*0054*/ 	.byte	0x04, 0x0a
        /*0056*/ 	.short	(.L_785 - .L_784)
	.align		4
.L_784:
        /*0058*/ 	.word	index@(.nv.constant0.fused_nn_pad_kernel0)
        /*005c*/ 	.short	0x0380
        /*005e*/ 	.short	0x0010


	//----- nvinfo : EIATTR_SW_WAR
	.align		4
.L_785:
        /*0060*/ 	.byte	0x04, 0x36
        /*0062*/ 	.short	(.L_787 - .L_786)
.L_786:
        /*0064*/ 	.word	0x00000008
.L_787:


//--------------------- .nv.info.fused_nn_conv2d_add_cast_add_clip_cast_nn_relu_2_kernel0 --------------------------
	.section	.nv.info.fused_nn_conv2d_add_cast_add_clip_cast_nn_relu_2_kernel0,"",@"SHT_CUDA_INFO"
	.sectionflags	@""
	.align	4


	//----- nvinfo : EIATTR_CUDA_API_VERSION
	.align		4
        /*0000*/ 	.byte	0x04, 0x37
        /*0002*/ 	.short	(.L_789 - .L_788)
.L_788:
        /*0004*/ 	.word	0x00000082


	//----- nvinfo : EIATTR_KPARAM_INFO
	.align		4
.L_789:
        /*0008*/ 	.byte	0x04, 0x17
        /*000a*/ 	.short	(.L_791 - .L_790)
.L_790:
        /*000c*/ 	.word	0x00000000
        /*0010*/ 	.short	0x0001
        /*0012*/ 	.short	0x0008
        /*0014*/ 	.byte	0x00, 0xf5, 0x21, 0x00


	//----- nvinfo : EIATTR_KPARAM_INFO
	.align		4
.L_791:
        /*0018*/ 	.byte	0x04, 0x17
        /*001a*/ 	.short	(.L_793 - .L_792)
.L_792:
        /*001c*/ 	.word	0x00000000
        /*0020*/ 	.short	0x0000
        /*0022*/ 	.short	0x0000
        /*0024*/ 	.byte	0x00, 0xf5, 0x21, 0x00


	//----- nvinfo : EIATTR_SPARSE_MMA_MASK
	.align		4
.L_793:
        /*0028*/ 	.byte	0x03, 0x50
        /*002a*/ 	.short	0x0000


	//----- nvinfo : EIATTR_MAXREG_COUNT
	.align		4
        /*002c*/ 	.byte	0x03, 0x1b
        /*002e*/ 	.short	0x00ff


	//----- nvinfo : EIATTR_MERCURY_ISA_VERSION
	.align		4
        /*0030*/ 	.byte	0x03, 0x5f
        /*0032*/ 	.short	0x0101


	//----- nvinfo : EIATTR_VRC_CTA_INIT_COUNT
	.align		4
        /*0034*/ 	.byte	0x02, 0x4a
	.zero		1
	.zero		1


	//----- nvinfo : EIATTR_EXIT_INSTR_OFFSETS
	.align		4
        /*0038*/ 	.byte	0x04, 0x1c
        /*003a*/ 	.short	(.L_795 - .L_794)


	//   ....[0]....
.L_794:
        /*003c*/ 	.word	0x00000210


	//   ....[1]....
        /*0040*/ 	.word	0x00000240


	//----- nvinfo : EIATTR_CBANK_PARAM_SIZE
	.align		4
.L_795:
        /*0044*/ 	.byte	0x03, 0x19
        /*0046*/ 	.short	0x0010


	//----- nvinfo : EIATTR_PARAM_CBANK
	.align		4
        /*0048*/ 	.byte	0x04, 0x0a
        /*004a*/ 	.short	(.L_797 - .L_796)
	.align		4
.L_796:
        /*004c*/ 	.word	index@(.nv.constant0.fused_nn_conv2d_add_cast_add_clip_cast_nn_relu_2_kernel0)
        /*0050*/ 	.short	0x0380
        /*0052*/ 	.short	0x0010


	//----- nvinfo : EIATTR_SW_WAR
	.align		4
.L_797:
        /*0054*/ 	.byte	0x04, 0x36
        /*0056*/ 	.short	(.L_799 - .L_798)
.L_798:
        /*0058*/ 	.word	0x00000008
.L_799:


//--------------------- .nv.info.fused_nn_conv2d_add_nn_relu_cast_cast_left_shift_multiply_add_right_shift_cast_c_3441552496575213188__1_kernel0 --------------------------
	.section	.nv.info.fused_nn_conv2d_add_nn_relu_cast_cast_left_shift_multiply_add_right_shift_cast_c_3441552496575213188__1_kernel0,"",@"SHT_CUDA_INFO"
	.sectionflags	@""
	.align	4


	//----- nvinfo : EIATTR_CUDA_API_VERSION
	.align		4
        /*0000*/ 	.byte	0x04, 0x37
        /*0002*/ 	.short	(.L_801 - .L_800)
.L_800:
        /*0004*/ 	.word	0x00000082


	//----- nvinfo : EIATTR_KPARAM_INFO
	.align		4
.L_801:
        /*0008*/ 	.byte	0x04, 0x17
        /*000a*/ 	.short	(.L_803 - .L_802)
.L_802:
        /*000c*/ 	.word	0x00000000
        /*0010*/ 	.short	0x0001
        /*0012*/ 	.short	0x0008
        /*0014*/ 	.byte	0x00, 0xf5, 0x21, 0x00


	//----- nvinfo : EIATTR_KPARAM_INFO
	.align		4
.L_803:
        /*0018*/ 	.byte	0x04, 0x17
        /*001a*/ 	.short	(.L_805 - .L_804)
.L_804:
        /*001c*/ 	.word	0x00000000
        /*0020*/ 	.short	0x0000
        /*0022*/ 	.short	0x0000
        /*0024*/ 	.byte	0x00, 0xf5, 0x21, 0x00


	//----- nvinfo : EIATTR_SPARSE_MMA_MASK
	.align		4
.L_805:
        /*0028*/ 	.byte	0x03, 0x50
        /*002a*/ 	.short	0x0000


	//----- nvinfo : EIATTR_MAXREG_COUNT
	.align		4
        /*002c*/ 	.byte	0x03, 0x1b
        /*002e*/ 	.short	0x00ff


	//----- nvinfo : EIATTR_MERCURY_ISA_VERSION
	.align		4
        /*0030*/ 	.byte	0x03, 0x5f
        /*0032*/ 	.short	0x0101


	//----- nvinfo : EIATTR_VRC_CTA_INIT_COUNT
	.align		4
        /*0034*/ 	.byte	0x02, 0x4a
	.zero		1
	.zero		1


	//----- nvinfo : EIATTR_EXIT_INSTR_OFFSETS
	.align		4
        /*0038*/ 	.byte	0x04, 0x1c
        /*003a*/ 	.short	(.L_807 - .L_806)


	//   ....[0]....
.L_806:
        /*003c*/ 	.word	0x00000290


	//   ....[1]....
        /*0040*/ 	.word	0x000002c0


	//----- nvinfo : EIATTR_CBANK_PARAM_SIZE
	.align		4
.L_807:
        /*0044*/ 	.byte	0x03, 0x19
        /*0046*/ 	.short	0x0010


	//----- nvinfo : EIATTR_PARAM_CBANK
	.align		4
        /*0048*/ 	.byte	0x04, 0x0a
        /*004a*/ 	.short	(.L_809 - .L_808)
	.align		4
.L_808:
        /*004c*/ 	.word	index@(.nv.constant0.fused_nn_conv2d_add_nn_relu_cast_cast_left_shift_multiply_add_right_shift_cast_c_3441552496575213188__1_kernel0)
        /*0050*/ 	.short	0x0380
        /*0052*/ 	.short	0x0010


	//----- nvinfo : EIATTR_SW_WAR
	.align		4
.L_809:
        /*0054*/ 	.byte	0x04, 0x36
        /*0056*/ 	.short	(.L_811 - .L_810)
.L_810:
        /*0058*/ 	.word	0x00000008
.L_811:


//--------------------- .nv.info.fused_nn_conv2d_add_nn_relu_cast_cast_left_shift_multiply_add_right_shift_cast_c_3441552496575213188__1_kernel1 --------------------------
	.section	.nv.info.fused_nn_conv2d_add_nn_relu_cast_cast_left_shift_multiply_add_right_shift_cast_c_3441552496575213188__1_kernel1,"",@"SHT_CUDA_INFO"
	.sectionflags	@""
	.align	4


	//----- nvinfo : EIATTR_CUDA_API_VERSION
	.align		4
        /*0000*/ 	.byte	0x04, 0x37
        /*0002*/ 	.short	(.L_813 - .L_812)
.L_812:
        /*0004*/ 	.word	0x00000082


	//----- nvinfo : EIATTR_KPARAM_INFO
	.align		4
.L_813:
        /*0008*/ 	.byte	0x04, 0x17
        /*000a*/ 	.short	(.L_815 - .L_814)
.L_814:
        /*000c*/ 	.word	0x00000000
        /*0010*/ 	.short	0x0003
        /*0012*/ 	.short	0x0018
        /*0014*/ 	.byte	0x00, 0xf5, 0x21, 0x00


	//----- nvinfo : EIATTR_KPARAM_INFO
	.align		4
.L_815:
        /*0018*/ 	.byte	0x04, 0x17
        /*001a*/ 	.short	(.L_817 - .L_816)
.L_816:
        /*001c*/ 	.word	0x00000000
        /*0020*/ 	.short	0x0002
        /*0022*/ 	.short	0x0010
        /*0024*/ 	.byte	0x00, 0xf5, 0x21, 0x00


	//----- nvinfo : EIATTR_KPARAM_INFO
	.align		4
.L_817:
        /*0028*/ 	.byte	0x04, 0x17
        /*002a*/ 	.short	(.L_819 - .L_818)
.L_818:
        /*002c*/ 	.word	0x00000000
        /*0030*/ 	.short	0x0001
        /*0032*/ 	.short	0x0008
        /*0034*/ 	.byte	0x00, 0xf5, 0x21, 0x00


	//----- nvinfo : EIATTR_KPARAM_INFO
	.align		4
.L_819:
        /*0038*/ 	.byte	0x04, 0x17
        /*003a*/ 	.short	(.L_821 - .L_820)
.L_820:
        /*003c*/ 	.word	0x00000000
        /*0040*/ 	.short	0x0000
        /*0042*/ 	.short	0x0000
        /*0044*/ 	.byte	0x00, 0xf5, 0x21, 0x00


	//----- nvinfo : EIATTR_SPARSE_MMA_MASK
	.align		4
.L_821:
        /*0048*/ 	.byte	0x03, 0x50
        /*004a*/ 	.short	0x0000


	//----- nvinfo : EIATTR_WMMA_USED
	.align		4
        /*004c*/ 	.byte	0x01, 0x2b
	.zero		2


	//----- nvinfo : EIATTR_MAXREG_COUNT
	.align		4
        /*0050*/ 	.byte	0x03, 0x1b
        /*0052*/ 	.short	0x00ff


	//----- nvinfo : EIATTR_NUM_BARRIERS
	.align		4
        /*0054*/ 	.byte	0x02, 0x4c
        /*0056*/ 	.byte	0x01
	.zero		1


	//----- nvinfo : EIATTR_MERCURY_ISA_VERSION
	.align		4
        /*0058*/ 	.byte	0x03, 0x5f
        /*005a*/ 	.short	0x0101


	//----- nvinfo : EIATTR_VRC_CTA_INIT_COUNT
	.align		4
        /*005c*/ 	.byte	0x02, 0x4a
	.zero		1
	.zero		1


	//----- nvinfo : EIATTR_EXIT_INSTR_OFFSETS
	.align		4
        /*0060*/ 	.byte	0x04, 0x1c
        /*0062*/ 	.short	(.L_823 - .L_822)


	//   ....[0]....
.L_822:
        /*0064*/ 	.word	0x00002320


	//----- nvinfo : EIATTR_CBANK_PARAM_SIZE
	.align		4
.L_823:
        /*0068*/ 	.byte	0x03, 0x19
        /*006a*/ 	.short	0x0020


	//----- nvinfo : EIATTR_PARAM_CBANK
	.align		4
        /*006c*/ 	.byte	0x04, 0x0a
        /*006e*/ 	.short	(.L_825 - .L_824)
	.align		4
.L_824:
        /*0070*/ 	.word	index@(.nv.constant0.fused_nn_conv2d_add_nn_relu_cast_cast_left_shift_multiply_add_right_shift_cast_c_3441552496575213188__1_kernel1)
        /*0074*/ 	.short	0x0380
        /*0076*/ 	.short	0x0020


	//----- nvinfo : EIATTR_SW_WAR
	.align		4
.L_825:
        /*0078*/ 	.byte	0x04, 0x36
        /*007a*/ 	.short	(.L_827 - .L_826)
.L_826:
        /*007c*/ 	.word	0x00000008
.L_827:


//--------------------- .nv.info.fused_nn_conv2d_add_cast_cast_cast_multiply_add_right_shift_cast_add_clip_cast_n_16373524651668054328__1_kernel0 --------------------------
	.section	.nv.info.fused_nn_conv2d_add_cast_cast_cast_multiply_add_right_shift_cast_add_clip_cast_n_16373524651668054328__1_kernel0,"",@"SHT_CUDA_INFO"
	.sectionflags	@""
	.align	4


	//----- nvinfo : EIATTR_CUDA_API_VERSION
	.align		4
        /*0000*/ 	.byte	0x04, 0x37
        /*0002*/ 	.short	(.L_829 - .L_828)
.L_828:
        /*0004*/ 	.word	0x00000082


	//----- nvinfo : EIATTR_KPARAM_INFO
	.align		4
.L_829:
        /*0008*/ 	.byte	0x04, 0x17
        /*000a*/ 	.short	(.L_831 - .L_830)
.L_830:
        /*000c*/ 	.word	0x00000000
        /*0010*/ 	.short	0x0001
        /*0012*/ 	.short	0x0008
        /*0014*/ 	.byte	0x00, 0xf5, 0x21, 0x00


	//----- nvinfo : EIATTR_KPARAM_INFO
	.align		4
.L_831:
        /*0018*/ 	.byte	0x04, 0x17
        /*001a*/ 	.short	(.L_833 - .L_832)
.L_832:
        /*001c*/ 	.word	0x00000000
        /*0020*/ 	.short	0x0000
        /*0022*/ 	.short	0x0000
        /*0024*/ 	.byte	0x00, 0xf5, 0x21, 0x00


	//----- nvinfo : EIATTR_SPARSE_MMA_MASK
	.align		4
.L_833:
        /*0028*/ 	.byte	0x03, 0x50
        /*002a*/ 	.short	0x0000


	//----- nvinfo : EIATTR_MAXREG_COUNT
	.align		4
        /*002c*/ 	.byte	0x03, 0x1b
        /*002e*/ 	.short	0x00ff


	//----- nvinfo : EIATTR_MERCURY_ISA_VERSION
	.align		4
        /*0030*/ 	.byte	0x03, 0x5f
        /*0032*/ 	.short	0x0101


	//----- nvinfo : EIATTR_VRC_CTA_INIT_COUNT
	.align		4
        /*0034*/ 	.byte	0x02, 0x4a
	.zero		1
	.zero		1


	//----- nvinfo : EIATTR_EXIT_INSTR_OFFSETS
	.align		4
        /*0038*/ 	.byte	0x04, 0x1c
        /*003a*/ 	.short	(.L_835 - .L_834)


	//   ....[0]....
.L_834:
        /*003c*/ 	.word	0x000001f0


	//   ....[1]....
        /*0040*/ 	.word	0x00000220


	//----- nvinfo : EIATTR_CBANK_PARAM_SIZE
	.align		4
.L_835:
        /*0044*/ 	.byte	0x03, 0x19
        /*0046*/ 	.short	0x0010


	//----- nvinfo : EIATTR_PARAM_CBANK
	.align		4
        /*0048*/ 	.byte	0x04, 0x0a
        /*004a*/ 	.short	(.L_837 - .L_836)
	.align		4
.L_836:
        /*004c*/ 	.word	index@(.nv.constant0.fused_nn_conv2d_add_cast_cast_cast_multiply_add_right_shift_cast_add_clip_cast_n_16373524651668054328__1_kernel0)
        /*0050*/ 	.short	0x0380
        /*0052*/ 	.short	0x0010


	//----- nvinfo : EIATTR_SW_WAR
	.align		4
.L_837:
        /*0054*/ 	.byte	0x04, 0x36
        /*0056*/ 	.short	(.L_839 - .L_838)
.L_838:
        /*0058*/ 	.word	0x00000008
.L_839:


//--------------------- .nv.info.fused_nn_max_pool2d_cast_cast_left_shift_multiply_add_right_shift_cast_clip_cast_kernel0 --------------------------
	.section	.nv.info.fused_nn_max_pool2d_cast_cast_left_shift_multiply_add_right_shift_cast_clip_cast_kernel0,"",@"SHT_CUDA_INFO"
	.sectionflags	@""
	.align	4


	//----- nvinfo : EIATTR_CUDA_API_VERSION
	.align		4
        /*0000*/ 	.byte	0x04, 0x37
        /*0002*/ 	.short	(.L_841 - .L_840)
.L_840:
        /*0004*/ 	.word	0x00000082


	//----- nvinfo : EIATTR_KPARAM_INFO
	.align		4
.L_841:
        /*0008*/ 	.byte	0x04, 0x17
        /*000a*/ 	.short	(.L_843 - .L_842)
.L_842:
        /*000c*/ 	.word	0x00000000
        /*0010*/ 	.short	0x0001
        /*0012*/ 	.short	0x0008
        /*0014*/ 	.byte	0x00, 0xf5, 0x21, 0x00


	//----- nvinfo : EIATTR_KPARAM_INFO
	.align		4
.L_843:
        /*0018*/ 	.byte	0x04, 0x17
        /*001a*/ 	.short	(.L_845 - .L_844)
.L_844:
        /*001c*/ 	.word	0x00000000
        /*0020*/ 	.short	0x0000
        /*0022*/ 	.short	0x0000
        /*0024*/ 	.byte	0x00, 0xf5, 0x21, 0x00


	//----- nvinfo : EIATTR_SPARSE_MMA_MASK
	.align		4
.L_845:
        /*0028*/ 	.byte	0x03, 0x50
        /*002a*/ 	.short	0x0000


	//----- nvinfo : EIATTR_MAXREG_COUNT
	.align		4
        /*002c*/ 	.byte	0x03, 0x1b
        /*002e*/ 	.short	0x00ff


	//----- nvinfo : EIATTR_MERCURY_ISA_VERSION
	.align		4
        /*0030*/ 	.byte	0x03, 0x5f
        /*0032*/ 	.short	0x0101


	//----- nvinfo : EIATTR_VRC_CTA_INIT_COUNT
	.align		4
        /*0034*/ 	.byte	0x02, 0x4a
	.zero		1
	.zero		1


	//----- nvinfo : EIATTR_EXIT_INSTR_OFFSETS
	.align		4
        /*0038*/ 	.byte	0x04, 0x1c
        /*003a*/ 	.short	(.L_847 - .L_846)


	//   ....[0]....
.L_846:
        /*003c*/ 	.word	0x00000650


	//----- nvinfo : EIATTR_CBANK_PARAM_SIZE
	.align		4
.L_847:
        /*0040*/ 	.byte	0x03, 0x19
        /*0042*/ 	.short	0x0010


	//----- nvinfo : EIATTR_PARAM_CBANK
	.align		4
        /*0044*/ 	.byte	0x04, 0x0a
        /*0046*/ 	.short	(.L_849 - .L_848)
	.align		4
.L_848:
        /*0048*/ 	.word	index@(.nv.constant0.fused_nn_max_pool2d_cast_cast_left_shift_multiply_add_right_shift_cast_clip_cast_kernel0)
        /*004c*/ 	.short	0x0380
        /*004e*/ 	.short	0x0010


	//----- nvinfo : EIATTR_SW_WAR
	.align		4
.L_849:
        /*0050*/ 	.byte	0x04, 0x36
        /*0052*/ 	.short	(.L_851 - .L_850)
.L_850:
        /*0054*/ 	.word	0x00000008
.L_851:


//--------------------- .nv.info.fused_nn_pad_3_kernel0 --------------------------
	.section	.nv.info.fused_nn_pad_3_kernel0,"",@"SHT_CUDA_INFO"
	.sectionflags	@""
	.align	4


	//----- nvinfo : EIATTR_CUDA_API_VERSION
	.align		4
        /*0000*/ 	.byte	0x04, 0x37
        /*0002*/ 	.short	(.L_853 - .L_852)
.L_852:
        /*0004*/ 	.word	0x00000082


	//----- nvinfo : EIATTR_KPARAM_INFO
	.align		4
.L_853:
        /*0008*/ 	.byte	0x04, 0x17
        /*000a*/ 	.short	(.L_855 - .L_854)
.L_854:
        /*000c*/ 	.word	0x00000000
        /*0010*/ 	.short	0x0001
        /*0012*/ 	.short	0x0008
        /*0014*/ 	.byte	0x00, 0xf5, 0x21, 0x00


	//----- nvinfo : EIATTR_KPARAM_INFO
	.align		4
.L_855:
        /*0018*/ 	.byte	0x04, 0x17
        /*001a*/ 	.short	(.L_857 - .L_856)
.L_856:
        /*001c*/ 	.word	0x00000000
        /*0020*/ 	.short	0x0000
        /*0022*/ 	.short	0x0000
        /*0024*/ 	.byte	0x00, 0xf5, 0x21, 0x00


	//----- nvinfo : EIATTR_SPARSE_MMA_MASK
	.align		4
.L_857:
        /*0028*/ 	.byte	0x03, 0x50
        /*002a*/ 	.short	0x0000


	//----- nvinfo : EIATTR_MAXREG_COUNT
	.align		4
        /*002c*/ 	.byte	0x03, 0x1b
        /*002e*/ 	.short	0x00ff


	//----- nvinfo : EIATTR_MERCURY_ISA_VERSION
	.align		4
        /*0030*/ 	.byte	0x03, 0x5f
        /*0032*/ 	.short	0x0101


	//----- nvinfo : EIATTR_VRC_CTA_INIT_COUNT
	.align		4
        /*0034*/ 	.byte	0x02, 0x4a
	.zero		1
	.zero		1


	//----- nvinfo : EIATTR_EXIT_INSTR_OFFSETS
	.align		4
        /*0038*/ 	.byte	0x04, 0x1c
        /*003a*/ 	.short	(.L_859 - .L_858)


	//   ....[0]....
.L_858:
        /*003c*/ 	.word	0x00001280


	//   ....[1]....
        /*0040*/ 	.word	0x000012a0


	//   ....[2]....
        /*0044*/ 	.word	0x00001550


	//----- nvinfo : EIATTR_CRS_STACK_SIZE
	.align		4
.L_859:
        /*0048*/ 	.byte	0x04, 0x1e
        /*004a*/ 	.short	(.L_861 - .L_860)
.L_860:
        /*004c*/ 	.word	0x00000000


	//----- nvinfo : EIATTR_CBANK_PARAM_SIZE
	.align		4
.L_861:
        /*0050*/ 	.byte	0x03, 0x19
        /*0052*/ 	.short	0x0010


	//----- nvinfo : EIATTR_PARAM_CBANK
	.align		4
        /*0054*/ 	.byte	0x04, 0x0a
        /*0056*/ 	.short	(.L_863 - .L_862)
	.align		4
.L_862:
        /*0058*/ 	.word	index@(.nv.constant0.fused_nn_pad_3_kernel0)
        /*005c*/ 	.short	0x0380
        /*005e*/ 	.short	0x0010


	//----- nvinfo : EIATTR_SW_WAR
	.align		4
.L_863:
        /*0060*/ 	.byte	0x04, 0x36
        /*0062*/ 	.short	(.L_865 - .L_864)
.L_864:
        /*0064*/ 	.word	0x00000008
.L_865:


//--------------------- .nv.info.fused_nn_conv2d_add_nn_relu_cast_cast_left_shift_multiply_add_right_shift_cast_c_3441552496575213188__4_kernel0 --------------------------
	.section	.nv.info.fused_nn_conv2d_add_nn_relu_cast_cast_left_shift_multiply_add_right_shift_cast_c_3441552496575213188__4_kernel0,"",@"SHT_CUDA_INFO"
	.sectionflags	@""
	.align	4


	//----- nvinfo : EIATTR_CUDA_API_VERSION
	.align		4
        /*0000*/ 	.byte	0x04, 0x37
        /*0002*/ 	.short	(.L_867 - .L_866)
.L_866:
        /*0004*/ 	.word	0x00000082


	//----- nvinfo : EIATTR_KPARAM_INFO
	.align		4
.L_867:
        /*0008*/ 	.byte	0x04, 0x17
        /*000a*/ 	.short	(.L_869 - .L_868)
.L_868:
        /*000c*/ 	.word	0x00000000
        /*0010*/ 	.short	0x0003
        /*0012*/ 	.short	0x0018
        /*0014*/ 	.byte	0x00, 0xf5, 0x21, 0x00


	//----- nvinfo : EIATTR_KPARAM_INFO
	.align		4
.L_869:
        /*0018*/ 	.byte	0x04, 0x17
        /*001a*/ 	.short	(.L_871 - .L_870)
.L_870:
        /*001c*/ 	.word	0x00000000
        /*0020*/ 	.short	0x0002
        /*0022*/ 	.short	0x0010
        /*0024*/ 	.byte	0x00, 0xf5, 0x21, 0x00


	//----- nvinfo : EIATTR_KPARAM_INFO
	.align		4
.L_871:
        /*0028*/ 	.byte	0x04, 0x17
        /*002a*/ 	.short	(.L_873 - .L_872)
.L_872:
        /*002c*/ 	.word	0x00000000
        /*0030*/ 	.short	0x0001
        /*0032*/ 	.short	0x0008
        /*0034*/ 	.byte	0x00, 0xf5, 0x21, 0x00


	//----- nvinfo : EIATTR_KPARAM_INFO
	.align		4
.L_873:
        /*0038*/ 	.byte	0x04, 0x17
        /*003a*/ 	.short	(.L_875 - .L_874)
.L_874:
        /*003c*/ 	.word	0x00000000
        /*0040*/ 	.short	0x0000
        /*0042*/ 	.short	0x0000
        /*0044*/ 	.byte	0x00, 0xf5, 0x21, 0x00


	//----- nvinfo : EIATTR_SPARSE_MMA_MASK
	.align		4
.L_875:
        /*0048*/ 	.byte	0x03, 0x50
        /*004a*/ 	.short	0x0000


	//----- nvinfo : EIATTR_WMMA_USED
	.align		4
        /*004c*/ 	.byte	0x01, 0x2b
	.zero		2


	//----- nvinfo : EIATTR_MAXREG_COUNT
	.align		4
        /*0050*/ 	.byte	0x03, 0x1b
        /*0052*/ 	.short	0x00ff


	//----- nvinfo : EIATTR_NUM_BARRIERS
	.align		4
        /*0054*/ 	.byte	0x02, 0x4c
        /*0056*/ 	.byte	0x01
	.zero		1


	//----- nvinfo : EIATTR_MERCURY_ISA_VERSION
	.align		4
        /*0058*/ 	.byte	0x03, 0x5f
        /*005a*/ 	.short	0x0101


	//----- nvinfo : EIATTR_VRC_CTA_INIT_COUNT
	.align		4
        /*005c*/ 	.byte	0x02, 0x4a
	.zero		1
	.zero		1


	//----- nvinfo : EIATTR_EXIT_INSTR_OFFSETS
	.align		4
        /*0060*/ 	.byte	0x04, 0x1c
        /*0062*/ 	.short	(.L_877 - .L_876)


	//   ....[0]....
.L_876:
        /*0064*/ 	.word	0x00001520


	//----- nvinfo : EIATTR_CBANK_PARAM_SIZE
	.align		4
.L_877:
        /*0068*/ 	.byte	0x03, 0x19
        /*006a*/ 	.short	0x0020


	//----- nvinfo : EIATTR_PARAM_CBANK
	.align		4
        /*006c*/ 	.byte	0x04, 0x0a
        /*006e*/ 	.short	(.L_879 - .L_878)
	.align		4
.L_878:
        /*0070*/ 	.word	index@(.nv.constant0.fused_nn_conv2d_add_nn_relu_cast_cast_left_shift_multiply_add_right_shift_cast_c_3441552496575213188__4_kernel0)
        /*0074*/ 	.short	0x0380
        /*0076*/ 	.short	0x0020


	//----- nvinfo : EIATTR_SW_WAR
	.align		4
.L_879:
        /*0078*/ 	.byte	0x04, 0x36
        /*007a*/ 	.short	(.L_881 - .L_880)
.L_880:
        /*007c*/ 	.word	0x00000008
.L_881:


//--------------------- .nv.info.fused_nn_conv2d_add_nn_relu_cast_cast_left_shift_multiply_add_right_shift_cast_c_3441552496575213188__kernel0 --------------------------
	.section	.nv.info.fused_nn_conv2d_add_nn_relu_cast_cast_left_shift_multiply_add_right_shift_cast_c_3441552496575213188__kernel0,"",@"SHT_CUDA_INFO"
	.sectionflags	@""
	.align	4


	//----- nvinfo : EIATTR_CUDA_API_VERSION
	.align		4
        /*0000*/ 	.byte	0x04, 0x37
        /*0002*/ 	.short	(.L_883 - .L_882)
.L_882:
        /*0004*/ 	.word	0x00000082


	//----- nvinfo : EIATTR_KPARAM_INFO
	.align		4
.L_883:
        /*0008*/ 	.byte	0x04, 0x17
        /*000a*/ 	.short	(.L_885 - .L_884)
.L_884:
        /*000c*/ 	.word	0x00000000
        /*0010*/ 	.short	0x0001
        /*0012*/ 	.short	0x0008
        /*0014*/ 	.byte	0x00, 0xf5, 0x21, 0x00


	//----- nvinfo : EIATTR_KPARAM_INFO
	.align		4
.L_885:
        /*0018*/ 	.byte	0x04, 0x17
        /*001a*/ 	.short	(.L_887 - .L_886)
.L_886:
        /*001c*/ 	.word	0x00000000
        /*0020*/ 	.short	0x0000
        /*0022*/ 	.short	0x0000
        /*0024*/ 	.byte	0x00, 0xf5, 0x21, 0x00


	//----- nvinfo : EIATTR_SPARSE_MMA_MASK
	.align		4
.L_887:
        /*0028*/ 	.byte	0x03, 0x50
        /*002a*/ 	.short	0x0000


	//----- nvinfo : EIATTR_MAXREG_COUNT
	.align		4
        /*002c*/ 	.byte	0x03, 0x1b
        /*002e*/ 	.short	0x00ff


	//----- nvinfo : EIATTR_MERCURY_ISA_VERSION
	.align		4
        /*0030*/ 	.byte	0x03, 0x5f
        /*0032*/ 	.short	0x0101


	//----- nvinfo : EIATTR_VRC_CTA_INIT_COUNT
	.align		4
        /*0034*/ 	.byte	0x02, 0x4a
	.zero		1
	.zero		1


	//----- nvinfo : EIATTR_EXIT_INSTR_OFFSETS
	.align		4
        /*0038*/ 	.byte	0x04, 0x1c
        /*003a*/ 	.short	(.L_889 - .L_888)


	//   ....[0]....
.L_888:
        /*003c*/ 	.word	0x000001f0


	//   ....[1]....
        /*0040*/ 	.word	0x00000220


	//----- nvinfo : EIATTR_CBANK_PARAM_SIZE
	.align		4
.L_889:
        /*0044*/ 	.byte	0x03, 0x19
        /*0046*/ 	.short	0x0010


	//----- nvinfo : EIATTR_PARAM_CBANK
	.align		4
        /*0048*/ 	.byte	0x04, 0x0a
        /*004a*/ 	.short	(.L_891 - .L_890)
	.align		4
.L_890:
        /*004c*/ 	.word	index@(.nv.constant0.fused_nn_conv2d_add_nn_relu_cast_cast_left_shift_multiply_add_right_shift_cast_c_3441552496575213188__kernel0)
        /*0050*/ 	.short	0x0380
        /*0052*/ 	.short	0x0010


	//----- nvinfo : EIATTR_SW_WAR
	.align		4
.L_891:
        /*0054*/ 	.byte	0x04, 0x36
        /*0056*/ 	.short	(.L_893 - .L_892)
.L_892:
        /*0058*/ 	.word	0x00000008
.L_893:


//--------------------- .nv.info.fused_nn_conv2d_add_nn_relu_cast_cast_left_shift_multiply_add_right_shift_cast_c_3441552496575213188__8_kernel0 --------------------------
	.section	.nv.info.fused_nn_conv2d_add_nn_relu_cast_cast_left_shift_multiply_add_right_shift_cast_c_3441552496575213188__8_kernel0,"",@"SHT_CUDA_INFO"
	.sectionflags	@""
	.align	4


	//----- nvinfo : EIATTR_CUDA_API_VERSION
	.align		4
        /*0000*/ 	.byte	0x04, 0x37
        /*0002*/ 	.short	(.L_895 - .L_894)
.L_894:
        /*0004*/ 	.word	0x00000082


	//----- nvinfo : EIATTR_KPARAM_INFO
	.align		4
.L_895:
        /*0008*/ 	.byte	0x04, 0x17
        /*000a*/ 	.short	(.L_897 - .L_896)
.L_896:
        /*000c*/ 	.word	0x00000000
        /*0010*/ 	.short	0x0003
        /*0012*/ 	.short	0x0018
        /*0014*/ 	.byte	0x00, 0xf5, 0x21, 0x00


	//----- nvinfo : EIATTR_KPARAM_INFO
	.align		4
.L_897:
        /*0018*/ 	.byte	0x04, 0x17
        /*001a*/ 	.short	(.L_899 - .L_898)
.L_898:
        /*001c*/ 	.word	0x00000000
        /*0020*/ 	.short	0x0002
        /*0022*/ 	.short	0x0010
        /*0024*/ 	.byte	0x00, 0xf5, 0x21, 0x00


	//----- nvinfo : EIATTR_KPARAM_INFO
	.align		4
.L_899:
        /*0028*/ 	.byte	0x04, 0x17
        /*002a*/ 	.short	(.L_901 - .L_900)
.L_900:
        /*002c*/ 	.word	0x00000000
        /*0030*/ 	.short	0x0001
        /*0032*/ 	.short	0x0008
        /*0034*/ 	.byte	0x00, 0xf5, 0x21, 0x00


	//----- nvinfo : EIATTR_KPARAM_INFO
	.align		4
.L_901:
        /*0038*/ 	.byte	0x04, 0x17
        /*003a*/ 	.short	(.L_903 - .L_902)
.L_902:
        /*003c*/ 	.word	0x00000000
        /*0040*/ 	.short	0x0000
        /*0042*/ 	.short	0x0000
        /*0044*/ 	.byte	0x00, 0xf5, 0x21, 0x00


	//----- nvinfo : EIATTR_SPARSE_MMA_MASK
	.align		4
.L_903:
        /*0048*/ 	.byte	0x03, 0x50
        /*004a*/ 	.short	0x0000


	//----- nvinfo : EIATTR_WMMA_USED
	.align		4
        /*004c*/ 	.byte	0x01, 0x2b
	.zero		2


	//----- nvinfo : EIATTR_MAXREG_COUNT
	.align		4
        /*0050*/ 	.byte	0x03, 0x1b
        /*0052*/ 	.short	0x00ff


	//----- nvinfo : EIATTR_NUM_BARRIERS
	.align		4
        /*0054*/ 	.byte	0x02, 0x4c
        /*0056*/ 	.byte	0x01
	.zero		1


	//----- nvinfo : EIATTR_MERCURY_ISA_VERSION
	.align		4
        /*0058*/ 	.byte	0x03, 0x5f
        /*005a*/ 	.short	0x0101


	//----- nvinfo : EIATTR_VRC_CTA_INIT_COUNT
	.align		4
        /*005c*/ 	.byte	0x02, 0x4a
	.zero		1
	.zero		1


	//----- nvinfo : EIATTR_EXIT_INSTR_OFFSETS
	.align		4
        /*0060*/ 	.byte	0x04, 0x1c
        /*0062*/ 	.short	(.L_905 - .L_904)


	//   ....[0]....
.L_904:
        /*0064*/ 	.word	0x00001280


	//----- nvinfo : EIATTR_CBANK_PARAM_SIZE
	.align		4
.L_905:
        /*0068*/ 	.byte	0x03, 0x19
        /*006a*/ 	.short	0x0020


	//----- nvinfo : EIATTR_PARAM_CBANK
	.align		4
        /*006c*/ 	.byte	0x04, 0x0a
        /*006e*/ 	.short	(.L_907 - .L_906)
	.align		4
.L_906:
        /*0070*/ 	.word	index@(.nv.constant0.fused_nn_conv2d_add_nn_relu_cast_cast_left_shift_multiply_add_right_shift_cast_c_3441552496575213188__8_kernel0)
        /*0074*/ 	.short	0x0380
        /*0076*/ 	.short	0x0020


	//----- nvinfo : EIATTR_SW_WAR
	.align		4
.L_907:
        /*0078*/ 	.byte	0x04, 0x36
        /*007a*/ 	.short	(.L_909 - .L_908)
.L_908:
        /*007c*/ 	.word	0x00000008
.L_909:


//--------------------- .nv.info.fused_nn_conv2d_add_nn_relu_cast_cast_left_shift_multiply_add_right_shift_cast_c_3441552496575213188__7_kernel0 --------------------------
	.section	.nv.info.fused_nn_conv2d_add_nn_relu_cast_cast_left_shift_multiply_add_right_shift_cast_c_3441552496575213188__7_kernel0,"",@"SHT_CUDA_INFO"
	.sectionflags	@""
	.align	4


	//----- nvinfo : EIATTR_CUDA_API_VERSION
	.align		4
        /*0000*/ 	.byte	0x04, 0x37
        /*0002*/ 	.short	(.L_911 - .L_910)
.L_910:
        /*0004*/ 	.word	0x00000082


	//----- nvinfo : EIATTR_KPARAM_INFO
	.align		4
.L_911:
        /*0008*/ 	.byte	0x04, 0x17
        /*000a*/ 	.short	(.L_913 - .L_912)
.L_912:
        /*000c*/ 	.word	0x00000000
        /*0010*/ 	.short	0x0003
        /*0012*/ 	.short	0x0018
        /*0014*/ 	.byte	0x00, 0xf5, 0x21, 0x00


	//----- nvinfo : EIATTR_KPARAM_INFO
	.align		4
.L_913:
        /*0018*/ 	.byte	0x04, 0x17
        /*001a*/ 	.short	(.L_915 - .L_914)
.L_914:
        /*001c*/ 	.word	0x00000000
        /*0020*/ 	.short	0x0002
        /*0022*/ 	.short	0x0010
        /*0024*/ 	.byte	0x00, 0xf5, 0x21, 0x00


	//----- nvinfo : EIATTR_KPARAM_INFO
	.align		4
.L_915:
        /*0028*/ 	.byte	0x04, 0x17
        /*002a*/ 	.short	(.L_917 - .L_916)
.L_916:
        /*002c*/ 	.word	0x00000000
        /*0030*/ 	.short	0x0001
        /*0032*/ 	.short	0x0008
        /*0034*/ 	.byte	0x00, 0xf5, 0x21, 0x00


	//----- nvinfo : EIATTR_KPARAM_INFO
	.align		4
.L_917:
        /*0038*/ 	.byte	0x04, 0x17
        /*003a*/ 	.short	(.L_919 - .L_918)
.L_918:
        /*003c*/ 	.word	0x00000000
        /*0040*/ 	.short	0x0000
        /*0042*/ 	.short	0x0000
        /*0044*/ 	.byte	0x00, 0xf5, 0x21, 0x00


	//----- nvinfo : EIATTR_SPARSE_MMA_MASK
	.align		4
.L_919:
        /*0048*/ 	.byte	0x03, 0x50
        /*004a*/ 	.short	0x0000


	//----- nvinfo : EIATTR_WMMA_USED
	.align		4
        /*004c*/ 	.byte	0x01, 0x2b
	.zero		2


	//----- nvinfo : EIATTR_MAXREG_COUNT
	.align		4
        /*0050*/ 	.byte	0x03, 0x1b
        /*0052*/ 	.short	0x00ff


	//----- nvinfo : EIATTR_NUM_BARRIERS
	.align		4
        /*0054*/ 	.byte	0x02, 0x4c
        /*0056*/ 	.byte	0x01
	.zero		1


	//----- nvinfo : EIATTR_MERCURY_ISA_VERSION
	.align		4
        /*0058*/ 	.byte	0x03, 0x5f
        /*005a*/ 	.short	0x0101


	//----- nvinfo : EIATTR_VRC_CTA_INIT_COUNT
	.align		4
        /*005c*/ 	.byte	0x02, 0x4a
	.zero		1
	.zero		1


	//----- nvinfo : EIATTR_EXIT_INSTR_OFFSETS
	.align		4
        /*0060*/ 	.byte	0x04, 0x1c
        /*0062*/ 	.short	(.L_921 - .L_920)


	//   ....[0]....
.L_920:
        /*0064*/ 	.word	0x00002300


	//----- nvinfo : EIATTR_CBANK_PARAM_SIZE
	.align		4
.L_921:
        /*0068*/ 	.byte	0x03, 0x19
        /*006a*/ 	.short	0x0020


	//----- nvinfo : EIATTR_PARAM_CBANK
	.align		4
        /*006c*/ 	.byte	0x04, 0x0a
        /*006e*/ 	.short	(.L_923 - .L_922)
	.align		4
.L_922:
        /*0070*/ 	.word	index@(.nv.constant0.fused_nn_conv2d_add_nn_relu_cast_cast_left_shift_multiply_add_right_shift_cast_c_3441552496575213188__7_kernel0)
        /*0074*/ 	.short	0x0380
        /*0076*/ 	.short	0x0020


	//----- nvinfo : EIATTR_SW_WAR
	.align		4
.L_923:
        /*0078*/ 	.byte	0x04, 0x36
        /*007a*/ 	.short	(.L_925 - .L_924)
.L_924:
        /*007c*/ 	.word	0x00000008
.L_925:


//--------------------- .nv.info.fused_nn_conv2d_add_cast_cast_cast_multiply_add_right_shift_cast_add_clip_cast_n_16373524651668054328__kernel0 --------------------------
	.section	.nv.info.fused_nn_conv2d_add_cast_cast_cast_multiply_add_right_shift_cast_add_clip_cast_n_16373524651668054328__kernel0,"",@"SHT_CUDA_INFO"
	.sectionflags	@""
	.align	4


	//----- nvinfo : EIATTR_CUDA_API_VERSION
	.align		4
        /*0000*/ 	.byte	0x04, 0x37
        /*0002*/ 	.short	(.L_927 - .L_926)
.L_926:
        /*0004*/ 	.word	0x00000082


	//----- nvinfo : EIATTR_KPARAM_INFO
	.align		4
.L_927:
        /*0008*/ 	.byte	0x04, 0x17
        /*000a*/ 	.short	(.L_929 - .L_928)
.L_928:
        /*000c*/ 	.word	0x00000000
        /*0010*/ 	.short	0x0001
        /*0012*/ 	.short	0x0008
        /*0014*/ 	.byte	0x00, 0xf5, 0x21, 0x00


	//----- nvinfo : EIATTR_KPARAM_INFO
	.align		4
.L_929:
        /*0018*/ 	.byte	0x04, 0x17
        /*001a*/ 	.short	(.L_931 - .L_930)
.L_930:
        /*001c*/ 	.word	0x00000000
        /*0020*/ 	.short	0x0000
        /*0022*/ 	.short	0x0000
        /*0024*/ 	.byte	0x00, 0xf5, 0x21, 0x00


	//----- nvinfo : EIATTR_SPARSE_MMA_MASK
	.align		4
.L_931:
        /*0028*/ 	.byte	0x03, 0x50
        /*002a*/ 	.short	0x0000


	//----- nvinfo : EIATTR_MAXREG_COUNT
	.align		4
        /*002c*/ 	.byte	0x03, 0x1b
        /*002e*/ 	.short	0x00ff


	//----- nvinfo : EIATTR_MERCURY_ISA_VERSION
	.align		4
        /*0030*/ 	.byte	0x03, 0x5f
        /*0032*/ 	.short	0x0101


	//----- nvinfo : EIATTR_VRC_CTA_INIT_COUNT
	.align		4
        /*0034*/ 	.byte	0x02, 0x4a
	.zero		1
	.zero		1


	//----- nvinfo : EIATTR_EXIT_INSTR_OFFSETS
	.align		4
        /*0038*/ 	.byte	0x04, 0x1c
        /*003a*/ 	.short	(.L_933 - .L_932)


	//   ....[0]....
.L_932:
        /*003c*/ 	.word	0x00000150


	//----- nvinfo : EIATTR_CBANK_PARAM_SIZE
	.align		4
.L_933:
        /*0040*/ 	.byte	0x03, 0x19
        /*0042*/ 	.short	0x0010


	//----- nvinfo : EIATTR_PARAM_CBANK
	.align		4
        /*0044*/ 	.byte	0x04, 0x0a
        /*0046*/ 	.short	(.L_935 - .L_934)
	.align		4
.L_934:
        /*0048*/ 	.word	index@(.nv.constant0.fused_nn_conv2d_add_cast_cast_cast_multiply_add_right_shift_cast_add_clip_cast_n_16373524651668054328__kernel0)
        /*004c*/ 	.short	0x0380
        /*004e*/ 	.short	0x0010


	//----- nvinfo : EIATTR_SW_WAR
	.align		4
.L_935:
        /*0050*/ 	.byte	0x04, 0x36
        /*0052*/ 	.short	(.L_937 - .L_936)
.L_936:
        /*0054*/ 	.word	0x00000008
.L_937:


//--------------------- .nv.info.fused_nn_conv2d_add_nn_relu_cast_cast_left_shift_multiply_add_right_shift_cast_c_3441552496575213188__9_kernel0 --------------------------
	.section	.nv.info.fused_nn_conv2d_add_nn_relu_cast_cast_left_shift_multiply_add_right_shift_cast_c_3441552496575213188__9_kernel0,"",@"SHT_CUDA_INFO"
	.sectionflags	@""
	.align	4


	//----- nvinfo : EIATTR_CUDA_API_VERSION
	.align		4
        /*0000*/ 	.byte	0x04, 0x37
        /*0002*/ 	.short	(.L_939 - .L_938)
.L_938:
        /*0004*/ 	.word	0x00000082


	//----- nvinfo : EIATTR_KPARAM_INFO
	.align		4
.L_939:
        /*0008*/ 	.byte	0x04, 0x17
        /*000a*/ 	.short	(.L_941 - .L_940)
.L_940:
        /*000c*/ 	.word	0x00000000
        /*0010*/ 	.short	0x0001
        /*0012*/ 	.short	0x0008
        /*0014*/ 	.byte	0x00, 0xf5, 0x21, 0x00


	//----- nvinfo : EIATTR_KPARAM_INFO
	.align		4
.L_941:
        /*0018*/ 	.byte	0x04, 0x17
        /*001a*/ 	.short	(.L_943 - .L_942)
.L_942:
        /*001c*/ 	.word	0x00000000
        /*0020*/ 	.short	0x0000
        /*0022*/ 	.short	0x0000
        /*0024*/ 	.byte	0x00, 0xf5, 0x21, 0x00


	//----- nvinfo : EIATTR_SPARSE_MMA_MASK
	.align		4
.L_943:
        /*0028*/ 	.byte	0x03, 0x50
        /*002a*/ 	.short	0x0000


	//----- nvinfo : EIATTR_MAXREG_COUNT
	.align		4
        /*002c*/ 	.byte	0x03, 0x1b
        /*002e*/ 	.short	0x00ff


	//----- nvinfo : EIATTR_MERCURY_ISA_VERSION
	.align		4
        /*0030*/ 	.byte	0x03, 0x5f
        /*0032*/ 	.short	0x0101


	//----- nvinfo : EIATTR_VRC_CTA_INIT_COUNT
	.align		4
        /*0034*/ 	.byte	0x02, 0x4a
	.zero		1
	.zero		1


	//----- nvinfo : EIATTR_EXIT_INSTR_OFFSETS
	.align		4
        /*0038*/ 	.byte	0x04, 0x1c
        /*003a*/ 	.short	(.L_945 - .L_944)


	//   ....[0]....
.L_944:
        /*003c*/ 	.word	0x000003d0


	//   ....[1]....
        /*0040*/ 	.word	0x00000400


	//----- nvinfo : EIATTR_CBANK_PARAM_SIZE
	.align		4
.L_945:
        /*0044*/ 	.byte	0x03, 0x19
        /*0046*/ 	.short	0x0010


	//----- nvinfo : EIATTR_PARAM_CBANK
	.align		4
        /*0048*/ 	.byte	0x04, 0x0a
        /*004a*/ 	.short	(.L_947 - .L_946)
	.align		4
.L_946:
        /*004c*/ 	.word	index@(.nv.constant0.fused_nn_conv2d_add_nn_relu_cast_cast_left_shift_multiply_add_right_shift_cast_c_3441552496575213188__9_kernel0)
        /*0050*/ 	.short	0x0380
        /*0052*/ 	.short	0x0010


	//----- nvinfo : EIATTR_SW_WAR
	.align		4
.L_947:
        /*0054*/ 	.byte	0x04, 0x36
        /*0056*/ 	.short	(.L_949 - .L_948)
.L_948:
        /*0058*/ 	.word	0x00000008
.L_949:


//--------------------- .nv.info.fused_nn_global_avg_pool2d_cast_cast_left_shift_multiply_add_right_shift_cast_cl_10830175937736834516__kernel0 --------------------------
	.section	.nv.info.fused_nn_global_avg_pool2d_cast_cast_left_shift_multiply_add_right_shift_cast_cl_10830175937736834516__kernel0,"",@"SHT_CUDA_INFO"
	.sectionflags	@""
	.align	4


	//----- nvinfo : EIATTR_CUDA_API_VERSION
	.align		4
        /*0000*/ 	.byte	0x04, 0x37
        /*0002*/ 	.short	(.L_951 - .L_950)
.L_950:
        /*0004*/ 	.word	0x00000082


	//----- nvinfo : EIATTR_KPARAM_INFO
	.align		4
.L_951:
        /*0008*/ 	.byte	0x04, 0x17
        /*000a*/ 	.short	(.L_953 - .L_952)
.L_952:
        /*000c*/ 	.word	0x00000000
        /*0010*/ 	.short	0x0001
        /*0012*/ 	.short	0x0008
        /*0014*/ 	.byte	0x00, 0xf5, 0x21, 0x00


	//----- nvinfo : EIATTR_KPARAM_INFO
	.align		4
.L_953:
        /*0018*/ 	.byte	0x04, 0x17
        /*001a*/ 	.short	(.L_955 - .L_954)
.L_954:
        /*001c*/ 	.word	0x00000000
        /*0020*/ 	.short	0x0000
        /*0022*/ 	.short	0x0000
        /*0024*/ 	.byte	0x00, 0xf5, 0x21, 0x00


	//----- nvinfo : EIATTR_SPARSE_MMA_MASK
	.align		4
.L_955:
        /*0028*/ 	.byte	0x03, 0x50
        /*002a*/ 	.short	0x0000


	//----- nvinfo : EIATTR_MAXREG_COUNT
	.align		4
        /*002c*/ 	.byte	0x03, 0x1b
        /*002e*/ 	.short	0x00ff


	//----- nvinfo : EIATTR_MERCURY_ISA_VERSION
	.align		4
        /*0030*/ 	.byte	0x03, 0x5f
        /*0032*/ 	.short	0x0101


	//----- nvinfo : EIATTR_VRC_CTA_INIT_COUNT
	.align		4
        /*0034*/ 	.byte	0x02, 0x4a
	.zero		1
	.zero		1


	//----- nvinfo : EIATTR_EXIT_INSTR_OFFSETS
	.align		4
        /*0038*/ 	.byte	0x04, 0x1c
        /*003a*/ 	.short	(.L_957 - .L_956)


	//   ....[0]....
.L_956:
        /*003c*/ 	.word	0x00000660


	//----- nvinfo : EIATTR_CBANK_PARAM_SIZE
	.align		4
.L_957:
        /*0040*/ 	.byte	0x03, 0x19
        /*0042*/ 	.short	0x0010


	//----- nvinfo : EIATTR_PARAM_CBANK
	.align		4
        /*0044*/ 	.byte	0x04, 0x0a
        /*0046*/ 	.short	(.L_959 - .L_958)
	.align		4
.L_958:
        /*0048*/ 	.word	index@(.nv.constant0.fused_nn_global_avg_pool2d_cast_cast_left_shift_multiply_add_right_shift_cast_cl_10830175937736834516__kernel0)
        /*004c*/ 	.short	0x0380
        /*004e*/ 	.short	0x0010


	//----- nvinfo : EIATTR_SW_WAR
	.align		4
.L_959:
        /*0050*/ 	.byte	0x04, 0x36
        /*0052*/ 	.short	(.L_961 - .L_960)
.L_960:
        /*0054*/ 	.word	0x00000008
.L_961:


//--------------------- .nv.info.fused_nn_conv2d_add_nn_relu_cast_cast_left_shift_multiply_add_right_shift_cast_c_3441552496575213188__10_kernel0 --------------------------
	.section	.nv.info.fused_nn_conv2d_add_nn_relu_cast_cast_left_shift_multiply_add_right_shift_cast_c_3441552496575213188__10_kernel0,"",@"SHT_CUDA_INFO"
	.sectionflags	@""
	.align	4


	//----- nvinfo : EIATTR_CUDA_API_VERSION
	.align		4
        /*0000*/ 	.byte	0x04, 0x37
        /*0002*/ 	.short	(.L_963 - .L_962)
.L_962:
        /*0004*/ 	.word	0x00000082


	//----- nvinfo : EIATTR_KPARAM_INFO
	.align		4
.L_963:
        /*0008*/ 	.byte	0x04, 0x17
        /*000a*/ 	.short	(.L_965 - .L_964)
.L_964:
        /*000c*/ 	.word	0x00000000
        /*0010*/ 	.short	0x0003
        /*0012*/ 	.short	0x0018
        /*0014*/ 	.byte	0x00, 0xf5, 0x21, 0x00


	//----- nvinfo : EIATTR_KPARAM_INFO
	.align		4
.L_965:
        /*0018*/ 	.byte	0x04, 0x17
        /*001a*/ 	.short	(.L_967 - .L_966)
.L_966:
        /*001c*/ 	.word	0x00000000
        /*0020*/ 	.short	0x0002
        /*0022*/ 	.short	0x0010
        /*0024*/ 	.byte	0x00, 0xf5, 0x21, 0x00


	//----- nvinfo : EIATTR_KPARAM_INFO
	.align		4
.L_967:
        /*0028*/ 	.byte	0x04, 0x17
        /*002a*/ 	.short	(.L_969 - .L_968)
.L_968:
        /*002c*/ 	.word	0x00000000
        /*0030*/ 	.short	0x0001
        /*0032*/ 	.short	0x0008
        /*0034*/ 	.byte	0x00, 0xf5, 0x21, 0x00


	//----- nvinfo : EIATTR_KPARAM_INFO
	.align		4
.L_969:
        /*0038*/ 	.byte	0x04, 0x17
        /*003a*/ 	.short	(.L_971 - .L_970)
.L_970:
        /*003c*/ 	.word	0x00000000
        /*0040*/ 	.short	0x0000
        /*0042*/ 	.short	0x0000
        /*0044*/ 	.byte	0x00, 0xf5, 0x21, 0x00


	//----- nvinfo : EIATTR_SPARSE_MMA_MASK
	.align		4
.L_971:
        /*0048*/ 	.byte	0x03, 0x50
        /*004a*/ 	.short	0x0000


	//----- nvinfo : EIATTR_WMMA_USED
	.align		4
        /*004c*/ 	.byte	0x01, 0x2b
	.zero		2


	//----- nvinfo : EIATTR_MAXREG_COUNT
	.align		4
        /*0050*/ 	.byte	0x03, 0x1b
        /*0052*/ 	.short	0x00ff


	//----- nvinfo : EIATTR_NUM_BARRIERS
	.align		4
        /*0054*/ 	.byte	0x02, 0x4c
        /*0056*/ 	.byte	0x01
	.zero		1


	//----- nvinfo : EIATTR_MERCURY_ISA_VERSION
	.align		4
        /*0058*/ 	.byte	0x03, 0x5f
        /*005a*/ 	.short	0x0101


	//----- nvinfo : EIATTR_VRC_CTA_INIT_COUNT
	.align		4
        /*005c*/ 	.byte	0x02, 0x4a
	.zero		1
	.zero		1


	//----- nvinfo : EIATTR_EXIT_INSTR_OFFSETS
	.align		4
        /*0060*/ 	.byte	0x04, 0x1c
        /*0062*/ 	.short	(.L_973 - .L_972)


	//   ....[0]....
.L_972:
        /*0064*/ 	.word	0x00001af0


	//----- nvinfo : EIATTR_CBANK_PARAM_SIZE
	.align		4
.L_973:
        /*0068*/ 	.byte	0x03, 0x19
        /*006a*/ 	.short	0x0020


	//----- nvinfo : EIATTR_PARAM_CBANK
	.align		4
        /*006c*/ 	.byte	0x04, 0x0a
        /*006e*/ 	.short	(.L_975 - .L_974)
	.align		4
.L_974:
        /*0070*/ 	.word	index@(.nv.constant0.fused_nn_conv2d_add_nn_relu_cast_cast_left_shift_multiply_add_right_shift_cast_c_3441552496575213188__10_kernel0)
        /*0074*/ 	.short	0x0380
        /*0076*/ 	.short	0x0020


	//----- nvinfo : EIATTR_SW_WAR
	.align		4
.L_975:
        /*0078*/ 	.byte	0x04, 0x36
        /*007a*/ 	.short	(.L_977 - .L_976)
.L_976:
        /*007c*/ 	.word	0x00000008
.L_977:


//--------------------- .nv.info.fused_cast_cast_left_shift_multiply_add_right_shift_cast_clip_cast_3_kernel0 --------------------------
	.section	.nv.info.fused_cast_cast_left_shift_multiply_add_right_shift_cast_clip_cast_3_kernel0,"",@"SHT_CUDA_INFO"
	.sectionflags	@""
	.align	4


	//----- nvinfo : EIATTR_CUDA_API_VERSION
	.align		4
        /*0000*/ 	.byte	0x04, 0x37
        /*0002*/ 	.short	(.L_979 - .L_978)
.L_978:
        /*0004*/ 	.word	0x00000082


	//----- nvinfo : EIATTR_KPARAM_INFO
	.align		4
.L_979:
        /*0008*/ 	.byte	0x04, 0x17
        /*000a*/ 	.short	(.L_981 - .L_980)
.L_980:
        /*000c*/ 	.word	0x00000000
        /*0010*/ 	.short	0x0001
        /*0012*/ 	.short	0x0008
        /*0014*/ 	.byte	0x00, 0xf5, 0x21, 0x00


	//----- nvinfo : EIATTR_KPARAM_INFO
	.align		4
.L_981:
        /*0018*/ 	.byte	0x04, 0x17
        /*001a*/ 	.short	(.L_983 - .L_982)
.L_982:
        /*001c*/ 	.word	0x00000000
        /*0020*/ 	.short	0x0000
        /*0022*/ 	.short	0x0000
        /*0024*/ 	.byte	0x00, 0xf5, 0x21, 0x00


	//----- nvinfo : EIATTR_SPARSE_MMA_MASK
	.align		4
.L_983:
        /*0028*/ 	.byte	0x03, 0x50
        /*002a*/ 	.short	0x0000


	//----- nvinfo : EIATTR_MAXREG_COUNT
	.align		4
        /*002c*/ 	.byte	0x03, 0x1b
        /*002e*/ 	.short	0x00ff


	//----- nvinfo : EIATTR_MERCURY_ISA_VERSION
	.align		4
        /*0030*/ 	.byte	0x03, 0x5f
        /*0032*/ 	.short	0x0101


	//----- nvinfo : EIATTR_VRC_CTA_INIT_COUNT
	.align		4
        /*0034*/ 	.byte	0x02, 0x4a
	.zero		1
	.zero		1


	//----- nvinfo : EIATTR_EXIT_INSTR_OFFSETS
	.align		4
        /*0038*/ 	.byte	0x04, 0x1c
        /*003a*/ 	.short	(.L_985 - .L_984)


	//   ....[0]....
.L_984:
        /*003c*/ 	.word	0x00000230


	//----- nvinfo : EIATTR_CRS_STACK_SIZE
	.align		4
.L_985:
        /*0040*/ 	.byte	0x04, 0x1e
        /*0042*/ 	.short	(.L_987 - .L_986)
.L_986:
        /*0044*/ 	.word	0x00000000


	//----- nvinfo : EIATTR_CBANK_PARAM_SIZE
	.align		4
.L_987:
        /*0048*/ 	.byte	0x03, 0x19
        /*004a*/ 	.short	0x0010


	//----- nvinfo : EIATTR_PARAM_CBANK
	.align		4
        /*004c*/ 	.byte	0x04, 0x0a
        /*004e*/ 	.short	(.L_989 - .L_988)
	.align		4
.L_988:
        /*0050*/ 	.word	index@(.nv.constant0.fused_cast_cast_left_shift_multiply_add_right_shift_cast_clip_cast_3_kernel0)
        /*0054*/ 	.short	0x0380
        /*0056*/ 	.short	0x0010


	//----- nvinfo : EIATTR_SW_WAR
	.align		4
.L_989:
        /*0058*/ 	.byte	0x04, 0x36
        /*005a*/ 	.short	(.L_991 - .L_990)
.L_990:
        /*005c*/ 	.word	0x00000008
.L_991:


//--------------------- .nv.info.fused_nn_conv2d_add_cast_cast_cast_multiply_add_right_shift_cast_add_clip_cast_n_16373524651668054328__3_kernel0 --------------------------
	.section	.nv.info.fused_nn_conv2d_add_cast_cast_cast_multiply_add_right_shift_cast_add_clip_cast_n_16373524651668054328__3_kernel0,"",@"SHT_CUDA_INFO"
	.sectionflags	@""
	.align	4


	//----- nvinfo : EIATTR_CUDA_API_VERSION
	.align		4
        /*0000*/ 	.byte	0x04, 0x37
        /*0002*/ 	.short	(.L_993 - .L_992)
.L_992:
        /*0004*/ 	.word	0x00000082


	//----- nvinfo : EIATTR_KPARAM_INFO
	.align		4
.L_993:
        /*0008*/ 	.byte	0x04, 0x17
        /*000a*/ 	.short	(.L_995 - .L_994)
.L_994:
        /*000c*/ 	.word	0x00000000
        /*0010*/ 	.short	0x0004
        /*0012*/ 	.short	0x0020
        /*0014*/ 	.byte	0x00, 0xf5, 0x21, 0x00


	//----- nvinfo : EIATTR_KPARAM_INFO
	.align		4
.L_995:
        /*0018*/ 	.byte	0x04, 0x17
        /*001a*/ 	.short	(.L_997 - .L_996)
.L_996:
        /*001c*/ 	.word	0x00000000
        /*0020*/ 	.short	0x0003
        /*0022*/ 	.short	0x0018
        /*0024*/ 	.byte	0x00, 0xf5, 0x21, 0x00


	//----- nvinfo : EIATTR_KPARAM_INFO
	.align		4
.L_997:
        /*0028*/ 	.byte	0x04, 0x17
        /*002a*/ 	.short	(.L_999 - .L_998)
.L_998:
        /*002c*/ 	.word	0x00000000
        /*0030*/ 	.short	0x0002
        /*0032*/ 	.short	0x0010
        /*0034*/ 	.byte	0x00, 0xf5, 0x21, 0x00


	//----- nvinfo : EIATTR_KPARAM_INFO
	.align		4
.L_999:
        /*0038*/ 	.byte	0x04, 0x17
        /*003a*/ 	.short	(.L_1001 - .L_1000)
.L_1000:
        /*003c*/ 	.word	0x00000000
        /*0040*/ 	.short	0x0001
        /*0042*/ 	.short	0x0008
        /*0044*/ 	.byte	0x00, 0xf5, 0x21, 0x00


	//----- nvinfo : EIATTR_KPARAM_INFO
	.align		4
.L_1001:
        /*0048*/ 	.byte	0x04, 0x17
        /*004a*/ 	.short	(.L_1003 - .L_1002)
.L_1002:
        /*004c*/ 	.word	0x00000000
        /*0050*/ 	.short	0x0000
        /*0052*/ 	.short	0x0000
        /*0054*/ 	.byte	0x00, 0xf5, 0x21, 0x00


	//----- nvinfo : EIATTR_SPARSE_MMA_MASK
	.align		4
.L_1003:
        /*0058*/ 	.byte	0x03, 0x50
        /*005a*/ 	.short	0x0000


	//----- nvinfo : EIATTR_WMMA_USED
	.align		4
        /*005c*/ 	.byte	0x01, 0x2b
	.zero		2


	//----- nvinfo : EIATTR_MAXREG_COUNT
	.align		4
        /*0060*/ 	.byte	0x03, 0x1b
        /*0062*/ 	.short	0x00ff


	//----- nvinfo : EIATTR_NUM_BARRIERS
	.align		4
        /*0064*/ 	.byte	0x02, 0x4c
        /*0066*/ 	.byte	0x01
	.zero		1


	//----- nvinfo : EIATTR_MERCURY_ISA_VERSION
	.align		4
        /*0068*/ 	.byte	0x03, 0x5f
        /*006a*/ 	.short	0x0101


	//----- nvinfo : EIATTR_VRC_CTA_INIT_COUNT
	.align		4
        /*006c*/ 	.byte	0x02, 0x4a
	.zero		1
	.zero		1


	//----- nvinfo : EIATTR_EXIT_INSTR_OFFSETS
	.align		4
        /*0070*/ 	.byte	0x04, 0x1c
        /*0072*/ 	.short	(.L_1005 - .L_1004)


	//   ....[0]....
.L_1004:
        /*0074*/ 	.word	0x000016f0


	//----- nvinfo : EIATTR_CBANK_PARAM_SIZE
	.align		4
.L_1005:
        /*0078*/ 	.byte	0x03, 0x19
        /*007a*/ 	.short	0x0028


	//----- nvinfo : EIATTR_PARAM_CBANK
	.align		4
        /*007c*/ 	.byte	0x04, 0x0a
        /*007e*/ 	.short	(.L_1007 - .L_1006)
	.align		4
.L_1006:
        /*0080*/ 	.word	index@(.nv.constant0.fused_nn_conv2d_add_cast_cast_cast_multiply_add_right_shift_cast_add_clip_cast_n_16373524651668054328__3_kernel0)
        /*0084*/ 	.short	0x0380
        /*0086*/ 	.short	0x0028


	//----- nvinfo : EIATTR_SW_WAR
	.align		4
.L_1007:
        /*0088*/ 	.byte	0x04, 0x36
        /*008a*/ 	.short	(.L_1009 - .L_1008)
.L_1008:
        /*008c*/ 	.word	0x00000008
.L_1009:


//--------------------- .nv.info.fused_nn_conv2d_add_cast_3_kernel0 --------------------------
	.section	.nv.info.fused_nn_conv2d_add_cast_3_kernel0,"",@"SHT_CUDA_INFO"
	.sectionflags	@""
	.align	4


	//----- nvinfo : EIATTR_CUDA_API_VERSION
	.align		4
        /*0000*/ 	.byte	0x04, 0x37
        /*0002*/ 	.short	(.L_1011 - .L_1010)
.L_1010:
        /*0004*/ 	.word	0x00000082


	//----- nvinfo : EIATTR_KPARAM_INFO
	.align		4
.L_1011:
        /*0008*/ 	.byte	0x04, 0x17
        /*000a*/ 	.short	(.L_1013 - .L_1012)
.L_1012:
        /*000c*/ 	.word	0x00000000
        /*0010*/ 	.short	0x0003
        /*0012*/ 	.short	0x0018
        /*0014*/ 	.byte	0x00, 0xf5, 0x21, 0x00


	//----- nvinfo : EIATTR_KPARAM_INFO
	.align		4
.L_1013:
        /*0018*/ 	.byte	0x04, 0x17
        /*001a*/ 	.short	(.L_1015 - .L_1014)
.L_1014:
        /*001c*/ 	.word	0x00000000
        /*0020*/ 	.short	0x0002
        /*0022*/ 	.short	0x0010
        /*0024*/ 	.byte	0x00, 0xf5, 0x21, 0x00


	//----- nvinfo : EIATTR_KPARAM_INFO
	.align		4
.L_1015:
        /*0028*/ 	.byte	0x04, 0x17
        /*002a*/ 	.short	(.L_1017 - .L_1016)
.L_1016:
        /*002c*/ 	.word	0x00000000
        /*0030*/ 	.short	0x0001
        /*0032*/ 	.short	0x0008
        /*0034*/ 	.byte	0x00, 0xf5, 0x21, 0x00


	//----- nvinfo : EIATTR_KPARAM_INFO
	.align		4
.L_1017:
        /*0038*/ 	.byte	0x04, 0x17
        /*003a*/ 	.short	(.L_1019 - .L_1018)
.L_1018:
        /*003c*/ 	.word	0x00000000
        /*0040*/ 	.short	0x0000
        /*0042*/ 	.short	0x0000
        /*0044*/ 	.byte	0x00, 0xf5, 0x21, 0x00


	//----- nvinfo : EIATTR_SPARSE_MMA_MASK
	.align		4
.L_1019:
        /*0048*/ 	.byte	0x03, 0x50
        /*004a*/ 	.short	0x0000


	//----- nvinfo : EIATTR_WMMA_USED
	.align		4
        /*004c*/ 	.byte	0x01, 0x2b
	.zero		2


	//----- nvinfo : EIATTR_MAXREG_COUNT
	.align		4
        /*0050*/ 	.byte	0x03, 0x1b
        /*0052*/ 	.short	0x00ff


	//----- nvinfo : EIATTR_NUM_BARRIERS
	.align		4
        /*0054*/ 	.byte	0x02, 0x4c
        /*0056*/ 	.byte	0x01
	.zero		1


	//----- nvinfo : EIATTR_MERCURY_ISA_VERSION
	.align		4
        /*0058*/ 	.byte	0x03, 0x5f
        /*005a*/ 	.short	0x0101


	//----- nvinfo : EIATTR_VRC_CTA_INIT_COUNT
	.align		4
        /*005c*/ 	.byte	0x02, 0x4a
	.zero		1
	.zero		1


	//----- nvinfo : EIATTR_EXIT_INSTR_OFFSETS
	.align		4
        /*0060*/ 	.byte	0x04, 0x1c
        /*0062*/ 	.short	(.L_1021 - .L_1020)


	//   ....[0]....
.L_1020:
        /*0064*/ 	.word	0x00002a20


	//----- nvinfo : EIATTR_CBANK_PARAM_SIZE
	.align		4
.L_1021:
        /*0068*/ 	.byte	0x03, 0x19
        /*006a*/ 	.short	0x0020


	//----- nvinfo : EIATTR_PARAM_CBANK
	.align		4
        /*006c*/ 	.byte	0x04, 0x0a
        /*006e*/ 	.short	(.L_1023 - .L_1022)
	.align		4
.L_1022:
        /*0070*/ 	.word	index@(.nv.constant0.fused_nn_conv2d_add_cast_3_kernel0)
        /*0074*/ 	.short	0x0380
        /*0076*/ 	.short	0x0020


	//----- nvinfo : EIATTR_SW_WAR
	.align		4
.L_1023:
        /*0078*/ 	.byte	0x04, 0x36
        /*007a*/ 	.short	(.L_1025 - .L_1024)
.L_1024:
        /*007c*/ 	.word	0x00000008
.L_1025:


//--------------------- .nv.info.fused_nn_conv2d_add_cast_cast_multiply_add_right_shift_cast_nn_relu_kernel0 --------------------------
	.section	.nv.info.fused_nn_conv2d_add_cast_cast_multiply_add_right_shift_cast_nn_relu_kernel0,"",@"SHT_CUDA_INFO"
	.sectionflags	@""
	.align	4


	//----- nvinfo : EIATTR_CUDA_API_VERSION
	.align		4
        /*0000*/ 	.byte	0x04, 0x37
        /*0002*/ 	.short	(.L_1027 - .L_1026)
.L_1026:
        /*0004*/ 	.word	0x00000082


	//----- nvinfo : EIATTR_KPARAM_INFO
	.align		4
.L_1027:
        /*0008*/ 	.byte	0x04, 0x17
        /*000a*/ 	.short	(.L_1029 - .L_1028)
.L_1028:
        /*000c*/ 	.word	0x00000000
        /*0010*/ 	.short	0x0001
        /*0012*/ 	.short	0x0008
        /*0014*/ 	.byte	0x00, 0xf5, 0x21, 0x00


	//----- nvinfo : EIATTR_KPARAM_INFO
	.align		4
.L_1029:
        /*0018*/ 	.byte	0x04, 0x17
        /*001a*/ 	.short	(.L_1031 - .L_1030)
.L_1030:
        /*001c*/ 	.word	0x00000000
        /*0020*/ 	.short	0x0000
        /*0022*/ 	.short	0x0000
        /*0024*/ 	.byte	0x00, 0xf5, 0x21, 0x00


	//----- nvinfo : EIATTR_SPARSE_MMA_MASK
	.align		4
.L_1031:
        /*0028*/ 	.byte	0x03, 0x50
        /*002a*/ 	.short	0x0000


	//----- nvinfo : EIATTR_MAXREG_COUNT
	.align		4
        /*002c*/ 	.byte	0x03, 0x1b
        /*002e*/ 	.short	0x00ff


	//----- nvinfo : EIATTR_MERCURY_ISA_VERSION
	.align		4
        /*0030*/ 	.byte	0x03, 0x5f
        /*0032*/ 	.short	0x0101


	//----- nvinfo : EIATTR_VRC_CTA_INIT_COUNT
	.align		4
        /*0034*/ 	.byte	0x02, 0x4a
	.zero		1
	.zero		1


	//----- nvinfo : EIATTR_EXIT_INSTR_OFFSETS
	.align		4
        /*0038*/ 	.byte	0x04, 0x1c
        /*003a*/ 	.short	(.L_1033 - .L_1032)


	//   ....[0]....
.L_1032:
        /*003c*/ 	.word	0x00000280


	//----- nvinfo : EIATTR_CBANK_PARAM_SIZE
	.align		4
.L_1033:
        /*0040*/ 	.byte	0x03, 0x19
        /*0042*/ 	.short	0x0010


	//----- nvinfo : EIATTR_PARAM_CBANK
	.align		4
        /*0044*/ 	.byte	0x04, 0x0a
        /*0046*/ 	.short	(.L_1035 - .L_1034)
	.align		4
.L_1034:
        /*0048*/ 	.word	index@(.nv.constant0.fused_nn_conv2d_add_cast_cast_multiply_add_right_shift_cast_nn_relu_kernel0)
        /*004c*/ 	.short	0x0380
        /*004e*/ 	.short	0x0010


	//----- nvinfo : EIATTR_SW_WAR
	.align		4
.L_1035:
        /*0050*/ 	.byte	0x04, 0x36
        /*0052*/ 	.short	(.L_1037 - .L_1036)
.L_1036:
        /*0054*/ 	.word	0x00000008
.L_1037:


//--------------------- .nv.info.fused_nn_pad_4_kernel0 --------------------------
	.section	.nv.info.fused_nn_pad_4_kernel0,"",@"SHT_CUDA_INFO"
	.sectionflags	@""
	.align	4


	//----- nvinfo : EIATTR_CUDA_API_VERSION
	.align		4
        /*0000*/ 	.byte	0x04, 0x37
        /*0002*/ 	.short	(.L_1039 - .L_1038)
.L_1038:
        /*0004*/ 	.word	0x00000082


	//----- nvinfo : EIATTR_KPARAM_INFO
	.align		4
.L_1039:
        /*0008*/ 	.byte	0x04, 0x17
        /*000a*/ 	.short	(.L_1041 - .L_1040)
.L_1040:
        /*000c*/ 	.word	0x00000000
        /*0010*/ 	.short	0x0001
        /*0012*/ 	.short	0x0008
        /*0014*/ 	.byte	0x00, 0xf5, 0x21, 0x00


	//----- nvinfo : EIATTR_KPARAM_INFO
	.align		4
.L_1041:
        /*0018*/ 	.byte	0x04, 0x17
        /*001a*/ 	.short	(.L_1043 - .L_1042)
.L_1042:
        /*001c*/ 	.word	0x00000000
        /*0020*/ 	.short	0x0000
        /*0022*/ 	.short	0x0000
        /*0024*/ 	.byte	0x00, 0xf5, 0x21, 0x00


	//----- nvinfo : EIATTR_SPARSE_MMA_MASK
	.align		4
.L_1043:
        /*0028*/ 	.byte	0x03, 0x50
        /*002a*/ 	.short	0x0000


	//----- nvinfo : EIATTR_MAXREG_COUNT
	.align		4
        /*002c*/ 	.byte	0x03, 0x1b
        /*002e*/ 	.short	0x00ff


	//----- nvinfo : EIATTR_MERCURY_ISA_VERSION
	.align		4
        /*0030*/ 	.byte	0x03, 0x5f
        /*0032*/ 	.short	0x0101


	//----- nvinfo : EIATTR_VRC_CTA_INIT_COUNT
	.align		4
        /*0034*/ 	.byte	0x02, 0x4a
	.zero		1
	.zero		1


	//----- nvinfo : EIATTR_EXIT_INSTR_OFFSETS
	.align		4
        /*0038*/ 	.byte	0x04, 0x1c
        /*003a*/ 	.short	(.L_1045 - .L_1044)


	//   ....[0]....
.L_1044:
        /*003c*/ 	.word	0x00000810


	//   ....[1]....
        /*0040*/ 	.word	0x000009c0


	//----- nvinfo : EIATTR_CRS_STACK_SIZE
	.align		4
.L_1045:
        /*0044*/ 	.byte	0x04, 0x1e
        /*0046*/ 	.short	(.L_1047 - .L_1046)
.L_1046:
        /*0048*/ 	.word	0x00000000


	//----- nvinfo : EIATTR_CBANK_PARAM_SIZE
	.align		4
.L_1047:
        /*004c*/ 	.byte	0x03, 0x19
        /*004e*/ 	.short	0x0010


	//----- nvinfo : EIATTR_PARAM_CBANK
	.align		4
        /*0050*/ 	.byte	0x04, 0x0a
        /*0052*/ 	.short	(.L_1049 - .L_1048)
	.align		4
.L_1048:
        /*0054*/ 	.word	index@(.nv.constant0.fused_nn_pad_4_kernel0)
        /*0058*/ 	.short	0x0380
        /*005a*/ 	.short	0x0010


	//----- nvinfo : EIATTR_SW_WAR
	.align		4
.L_1049:
        /*005c*/ 	.byte	0x04, 0x36
        /*005e*/ 	.short	(.L_1051 - .L_1050)
.L_1050:
        /*0060*/ 	.word	0x00000008
.L_1051:


//--------------------- .nv.callgraph             --------------------------
	.section	.nv.callgraph,"",@"SHT_CUDA_CALLGRAPH"
	.align	4
	.sectionentsize	8
	.align		4
        /*0000*/ 	.word	0x00000000
	.align		4
        /*0004*/ 	.word	0xffffffff
	.align		4
        /*0008*/ 	.word	0x00000000
	.align		4
        /*000c*/ 	.word	0xfffffffe
	.align		4
        /*0010*/ 	.word	0x00000000
	.align		4
        /*0014*/ 	.word	0xfffffffd
	.align		4
        /*0018*/ 	.word	0x00000000
	.align		4
        /*001c*/ 	.word	0xfffffffc


//--------------------- .text.fused_nn_conv2d_add_nn_relu_cast_cast_left_shift_multiply_add_right_shift_cast_c_3441552496575213188__kernel1 --------------------------
	.section	.text.fused_nn_conv2d_add_nn_relu_cast_cast_left_shift_multiply_add_right_shift_cast_c_3441552496575213188__kernel1,"ax",@progbits
	.align	128
        .global         fused_nn_conv2d_add_nn_relu_cast_cast_left_shift_multiply_add_right_shift_cast_c_3441552496575213188__kernel1
        .type           fused_nn_conv2d_add_nn_relu_cast_cast_left_shift_multiply_add_right_shift_cast_c_3441552496575213188__kernel1,@function
        .size           fused_nn_conv2d_add_nn_relu_cast_cast_left_shift_multiply_add_right_shift_cast_c_3441552496575213188__kernel1,(.L_x_195 - fused_nn_conv2d_add_nn_relu_cast_cast_left_shift_multiply_add_right_shift_cast_c_3441552496575213188__kernel1)
        .other          fused_nn_conv2d_add_nn_relu_cast_cast_left_shift_multiply_add_right_shift_cast_c_3441552496575213188__kernel1,@"STO_CUDA_ENTRY STV_DEFAULT"
fused_nn_conv2d_add_nn_relu_cast_cast_left_shift_multiply_add_right_shift_cast_c_3441552496575213188__kernel1:
.text.fused_nn_conv2d_add_nn_relu_cast_cast_left_shift_multiply_add_right_shift_cast_c_3441552496575213188__kernel1:
[----:B------:R-:W-:Y:S01]  /*0000*/  LDC R1, c[0x0][0x37c] ;  /* 0x0000df00ff017b82 */ /* 0x000fe20000000800 */
[----:B------:R-:W0:Y:S07]  /*0010*/  S2R R59, SR_TID.X ;  /* 0x00000000003b7919 */ /* 0x000e2e0000002100 */
[----:B------:R-:W1:Y:S01]  /*0020*/  S2UR UR5, SR_CgaCtaId ;  /* 0x00000000000579c3 */ /* 0x000e620000008800 */
[----:B------:R-:W-:Y:S01]  /*0030*/  UMOV UR4, 0x400 ;  /* 0x0000040000047882 */ /* 0x000fe20000000000 */
[----:B------:R-:W-:Y:S01]  /*0040*/  IMAD.MOV.U32 R58, RZ, RZ, RZ ;  /* 0x000000ffff3a7224 */ /* 0x000fe200078e00ff */
[----:B------:R-:W2:Y:S01]  /*0050*/  S2R R56, SR_CTAID.Z ;  /* 0x0000000000387919 */ /* 0x000ea20000002700 */
[----:B------:R-:W-:Y:S01]  /*0060*/  UIADD3 UR4, UPT, UPT, UR4, 0x300, URZ ;  /* 0x0000030004047890 */ /* 0x000fe2000fffe0ff */
[----:B------:R-:W-:-:S02]  /*0070*/  CS2R R22, SRZ ;  /* 0x0000000000167805 */ /* 0x000fc4000001ff00 */
[----:B------:R-:W-:Y:S02]  /*0080*/  CS2R R20, SRZ ;  /* 0x0000000000147805 */ /* 0x000fe4000001ff00 */
[----:B------:R-:W-:Y:S02]  /*0090*/  CS2R R38, SRZ ;  /* 0x0000000000267805 */ /* 0x000fe4000001ff00 */
[----:B------:R-:W-:Y:S02]  /*00a0*/  CS2R R36, SRZ ;  /* 0x0000000000247805 */ /* 0x000fe4000001ff00 */
[----:B------:R-:W-:Y:S02]  /*00b0*/  CS2R R34, SRZ ;  /* 0x0000000000227805 */ /* 0x000fe4000001ff00 */
[----:B------:R-:W-:Y:S02]  /*00c0*/  CS2R R32, SRZ ;  /* 0x0000000000207805 */ /* 0x000fe4000001ff00 */
        /* <DEDUP_REMOVED lines=9> */
[----:B------:R-:W-:Y:S01]  /*0160*/  CS2R R26, SRZ ;  /* 0x00000000001a7805 */ /* 0x000fe2000001ff00 */
[----:B------:R-:W3:Y:S01]  /*0170*/  LDCU.64 UR8, c[0x0][0x358] ;  /* 0x00006b00ff0877ac */ /* 0x000ee20008000a00 */
[----:B-1----:R-:W-:-:S06]  /*0180*/  ULEA UR4, UR5, UR4, 0x18 ;  /* 0x0000000405047291 */ /* 0x002fcc000f8ec0ff */
[----:B0-2---:R-:W-:-:S07]  /*0190*/  LEA R59, R59, UR4, 0x4 ;  /* 0x000000043b3b7c11 */ /* 0x005fce000f8e20ff */
.L_x_2:
[----:B------:R-:W-:-:S07]  /*01a0*/  IMAD.MOV.U32 R57, RZ, RZ, RZ ;  /* 0x000000ffff397224 */ /* 0x000fce00078e00ff */
.L_x_1:
[----:B------:R-:W-:Y:S01]  /*01b0*/  LOP3.LUT R0, R56, 0xffff, RZ, 0xc0, !PT ;  /* 0x0000ffff38007812 */ /* 0x000fe200078ec0ff */
[----:B------:R-:W0:Y:S04]  /*01c0*/  LDCU.64 UR4, c[0x0][0x380] ;  /* 0x00007000ff0477ac */ /* 0x000e280008000a00 */
[----:B------:R-:W-:Y:S01]  /*01d0*/  IMAD R0, R0, 0x2493, RZ ;  /* 0x0000249300007824 */ /* 0x000fe200078e02ff */
[----:B------:R-:W1:Y:S04]  /*01e0*/  LDCU.64 UR10, c[0x0][0x388] ;  /* 0x00007100ff0a77ac */ /* 0x000e680008000a00 */
[----:B------:R-:W-:-:S02]  /*01f0*/  SHF.R.U32.HI R2, RZ, 0x10, R0 ;  /* 0x00000010ff027819 */ /* 0x000fc40000011600 */
[----:B------:R-:W2:Y:S03]  /*0200*/  S2R R0, SR_TID.X ;  /* 0x0000000000007919 */ /* 0x000ea60000002100 */
[----:B------:R-:W-:-:S05]  /*0210*/  IMAD.MOV R3, RZ, RZ, -R2 ;  /* 0x000000ffff037224 */ /* 0x000fca00078e0a02 */
[----:B------:R-:W-:-:S05]  /*0220*/  PRMT R3, R3, 0x7710, RZ ;  /* 0x0000771003037816 */ /* 0x000fca00000000ff */
[----:B------:R-:W-:-:S05]  /*0230*/  IMAD.IADD R3, R3, 0x1, R56 ;  /* 0x0000000103037824 */ /* 0x000fca00078e0238 */
[----:B------:R-:W-:-:S04]  /*0240*/  LOP3.LUT R3, R3, 0xffff, RZ, 0xc0, !PT ;  /* 0x0000ffff03037812 */ /* 0x000fc800078ec0ff */
[----:B------:R-:W-:-:S04]  /*0250*/  LEA.HI R3, R3, R2, RZ, 0x1f ;  /* 0x0000000203037211 */ /* 0x000fc800078ff8ff */
[----:B------:R-:W-:-:S04]  /*0260*/  LOP3.LUT R3, R3, 0xffff, RZ, 0xc0, !PT ;  /* 0x0000ffff03037812 */ /* 0x000fc800078ec0ff */
[----:B------:R-:W-:Y:S01]  /*0270*/  SHF.R.U32.HI R3, RZ, 0x2, R3 ;  /* 0x00000002ff037819 */ /* 0x000fe20000011603 */
[----:B--2---:R-:W-:-:S03]  /*0280*/  IMAD.SHL.U32 R13, R0, 0x4, RZ ;  /* 0x00000004000d7824 */ /* 0x004fc600078e00ff */
[----:B------:R-:W-:-:S05]  /*0290*/  PRMT R2, R3, 0x9910, RZ ;  /* 0x0000991003027816 */ /* 0x000fca00000000ff */
[----:B------:R-:W-:-:S04]  /*02a0*/  IMAD R2, R2, 0x7, RZ ;  /* 0x0000000702027824 */ /* 0x000fc800078e02ff */
[----:B------:R-:W-:-:S05]  /*02b0*/  IMAD.MOV R2, RZ, RZ, -R2 ;  /* 0x000000ffff027224 */ /* 0x000fca00078e0a02 */
[----:B------:R-:W-:Y:S02]  /*02c0*/  PRMT R15, R2, 0x7710, RZ ;  /* 0x00007710020f7816 */ /* 0x000fe400000000ff */
[----:B------:R-:W-:Y:S01]  /*02d0*/  LOP3.LUT R2, R3, 0xffff, RZ, 0xc0, !PT ;  /* 0x0000ffff03027812 */ /* 0x000fe200078ec0ff */
[----:B------:R-:W-:Y:S02]  /*02e0*/  IMAD R3, R58, 0x100, R13 ;  /* 0x000001003a037824 */ /* 0x000fe400078e020d */
[----:B------:R-:W-:Y:S02]  /*02f0*/  IMAD.IADD R15, R15, 0x1, R56 ;  /* 0x000000010f0f7824 */ /* 0x000fe400078e0238 */
[----:B------:R-:W-:Y:S02]  /*0300*/  IMAD.IADD R2, R2, 0x1, R57 ;  /* 0x0000000102027824 */ /* 0x000fe400078e0239 */
[----:B------:R-:W-:Y:S02]  /*0310*/  IMAD.SHL.U32 R15, R15, 0x1000, RZ ;  /* 0x000010000f0f7824 */ /* 0x000fe400078e00ff */
[----:B------:R-:W-:-:S03]  /*0320*/  IMAD R2, R2, 0x9000, R3 ;  /* 0x0000900002027824 */ /* 0x000fc600078e0203 */
[----:B------:R-:W-:-:S05]  /*0330*/  LOP3.LUT R3, R15, 0xffff, RZ, 0xc0, !PT ;  /* 0x0000ffff0f037812 */ /* 0x000fca00078ec0ff */
[----:B------:R-:W-:-:S05]  /*0340*/  IMAD.IADD R3, R3, 0x1, R2 ;  /* 0x0000000103037824 */ /* 0x000fca00078e0202 */
[----:B0-----:R-:W-:-:S04]  /*0350*/  IADD3 R2, P0, PT, R3, UR4, RZ ;  /* 0x0000000403027c10 */ /* 0x001fc8000ff1e0ff */
[----:B------:R-:W-:-:S05]  /*0360*/  LEA.HI.X.SX32 R3, R3, UR5, 0x1, P0 ;  /* 0x0000000503037c11 */ /* 0x000fca00080f0eff */
[----:B---3--:R-:W2:Y:S04]  /*0370*/  LDG.E.U8.CONSTANT R46, desc[UR8][R2.64] ;  /* 0x00000008022e7981 */ /* 0x008ea8000c1e9100 */
[----:B------:R-:W3:Y:S04]  /*0380*/  LDG.E.U8.CONSTANT R48, desc[UR8][R2.64+0x1] ;  /* 0x0000010802307981 */ /* 0x000ee8000c1e9100 */
[----:B------:R-:W4:Y:S04]  /*0390*/  LDG.E.U8.CONSTANT R50, desc[UR8][R2.64+0x2] ;  /* 0x0000020802327981 */ /* 0x000f28000c1e9100 */
[----:B------:R-:W5:Y:S01]  /*03a0*/  LDG.E.U8.CONSTANT R52, desc[UR8][R2.64+0x3] ;  /* 0x0000030802347981 */ /* 0x000f62000c1e9100 */
[----:B------:R-:W0:Y:S03]  /*03b0*/  S2UR UR5, SR_CgaCtaId ;  /* 0x00000000000579c3 */ /* 0x000e260000008800 */
[----:B------:R-:W5:Y:S01]  /*03c0*/  LDG.E.U8.CONSTANT R41, desc[UR8][R2.64+0x80] ;  /* 0x0000800802297981 */ /* 0x000f62000c1e9100 */
[----:B------:R-:W-:-:S03]  /*03d0*/  UMOV UR4, 0x400 ;  /* 0x0000040000047882 */ /* 0x000fc60000000000 */
[----:B------:R-:W5:Y:S04]  /*03e0*/  LDG.E.U8.CONSTANT R12, desc[UR8][R2.64+0x81] ;  /* 0x00008108020c7981 */ /* 0x000f68000c1e9100 */
[----:B------:R-:W5:Y:S04]  /*03f0*/  LDG.E.U8.CONSTANT R14, desc[UR8][R2.64+0x82] ;  /* 0x00008208020e7981 */ /* 0x000f68000c1e9100 */
[----:B------:R-:W5:Y:S04]  /*0400*/  LDG.E.U8.CONSTANT R40, desc[UR8][R2.64+0x83] ;  /* 0x0000830802287981 */ /* 0x000f68000c1e9100 */
[----:B------:R-:W5:Y:S04]  /*0410*/  LDG.E.U8.CONSTANT R42, desc[UR8][R2.64+0x1000] ;  /* 0x00100008022a7981 */ /* 0x000f68000c1e9100 */
[----:B------:R-:W5:Y:S01]  /*0420*/  LDG.E.U8.CONSTANT R44, desc[UR8][R2.64+0x1001] ;  /* 0x00100108022c7981 */ /* 0x000f62000c1e9100 */
[----:B0-----:R-:W-:-:S03]  /*0430*/  ULEA UR4, UR5, UR4, 0x18 ;  /* 0x0000000405047291 */ /* 0x001fc6000f8ec0ff */
[----:B------:R-:W5:Y:S04]  /*0440*/  LDG.E.U8.CONSTANT R45, desc[UR8][R2.64+0x1002] ;  /* 0x00100208022d7981 */ /* 0x000f68000c1e9100 */
        /* <DEDUP_REMOVED lines=9> */
[----:B--2---:R-:W-:Y:S04]  /*04e0*/  STS.U8 [R13+UR4], R46 ;  /* 0x0000002e0d007988 */ /* 0x004fe80008000004 */
[----:B---3--:R0:W-:Y:S04]  /*04f0*/  STS.U8 [R13+UR4+0x1], R48 ;  /* 0x000001300d007988 */ /* 0x0081e80008000004 */
[----:B----4-:R2:W-:Y:S04]  /*0500*/  STS.U8 [R13+UR4+0x2], R50 ;  /* 0x000002320d007988 */ /* 0x0105e80008000004 */
[----:B-----5:R3:W-:Y:S04]  /*0510*/  STS.U8 [R13+UR4+0x3], R52 ;  /* 0x000003340d007988 */ /* 0x0207e80008000004 */
[----:B0-----:R-:W4:Y:S04]  /*0520*/  LDG.E.U8.CONSTANT R48, desc[UR8][R2.64+0x2081] ;  /* 0x0020810802307981 */ /* 0x001f28000c1e9100 */
[----:B--2---:R-:W2:Y:S04]  /*0530*/  LDG.E.U8.CONSTANT R50, desc[UR8][R2.64+0x2080] ;  /* 0x0020800802327981 */ /* 0x004ea8000c1e9100 */
[----:B---3--:R-:W3:Y:S04]  /*0540*/  LDG.E.U8.CONSTANT R52, desc[UR8][R2.64+0x2003] ;  /* 0x0020030802347981 */ /* 0x008ee8000c1e9100 */
[----:B------:R0:W5:Y:S04]  /*0550*/  LDG.E.U8.CONSTANT R46, desc[UR8][R2.64+0x2082] ;  /* 0x00208208022e7981 */ /* 0x000168000c1e9100 */
[----:B------:R1:W-:Y:S02]  /*0560*/  STS.U8 [R13+UR4+0x80], R41 ;  /* 0x000080290d007988 */ /* 0x0003e40008000004 */
[----:B-1----:R-:W1:Y:S01]  /*0570*/  S2R R41, SR_CTAID.Y ;  /* 0x0000000000297919 */ /* 0x002e620000002600 */
[----:B------:R-:W-:Y:S01]  /*0580*/  IMAD.SHL.U32 R0, R0, 0x10, RZ ;  /* 0x0000001000007824 */ /* 0x000fe200078e00ff */
[----:B------:R0:W-:Y:S04]  /*0590*/  STS.U8 [R13+UR4+0x81], R12 ;  /* 0x0000810c0d007988 */ /* 0x0001e80008000004 */
[----:B------:R0:W-:Y:S04]  /*05a0*/  STS.U8 [R13+UR4+0x82], R14 ;  /* 0x0000820e0d007988 */ /* 0x0001e80008000004 */
[----:B------:R0:W-:Y:S04]  /*05b0*/  STS.U8 [R13+UR4+0x83], R40 ;  /* 0x000083280d007988 */ /* 0x0001e80008000004 */
[----:B------:R0:W-:Y:S04]  /*05c0*/  STS.U8 [R13+UR4+0x100], R42 ;  /* 0x0001002a0d007988 */ /* 0x0001e80008000004 */
[----:B------:R0:W-:Y:S04]  /*05d0*/  STS.U8 [R13+UR4+0x101], R44 ;  /* 0x0001012c0d007988 */ /* 0x0001e80008000004 */
[----:B------:R0:W-:Y:S04]  /*05e0*/  STS.U8 [R13+UR4+0x102], R45 ;  /* 0x0001022d0d007988 */ /* 0x0001e80008000004 */
[----:B------:R0:W-:Y:S04]  /*05f0*/  STS.U8 [R13+UR4+0x103], R43 ;  /* 0x0001032b0d007988 */ /* 0x0001e80008000004 */
[----:B------:R0:W-:Y:S01]  /*0600*/  STS.U8 [R13+UR4+0x180], R15 ;  /* 0x0001800f0d007988 */ /* 0x0001e20008000004 */
[----:B-1----:R-:W-:-:S03]  /*0610*/  IMAD.U32 R49, R41, 0x10000, RZ ;  /* 0x0001000029317824 */ /* 0x002fc600078e00ff */
[----:B------:R1:W-:Y:S04]  /*0620*/  STS.U8 [R13+UR4+0x181], R68 ;  /* 0x000181440d007988 */ /* 0x0003e80008000004 */
[----:B------:R1:W-:Y:S04]  /*0630*/  STS.U8 [R13+UR4+0x182], R66 ;  /* 0x000182420d007988 */ /* 0x0003e80008000004 */
[----:B------:R1:W-:Y:S04]  /*0640*/  STS.U8 [R13+UR4+0x183], R64 ;  /* 0x000183400d007988 */ /* 0x0003e80008000004 */
[----:B------:R1:W-:Y:S04]  /*0650*/  STS.U8 [R13+UR4+0x200], R62 ;  /* 0x0002003e0d007988 */ /* 0x0003e80008000004 */
[----:B------:R1:W-:Y:S04]  /*0660*/  STS.U8 [R13+UR4+0x201], R60 ;  /* 0x0002013c0d007988 */ /* 0x0003e80008000004 */
[----:B------:R1:W-:Y:S04]  /*0670*/  STS.U8 [R13+UR4+0x202], R54 ;  /* 0x000202360d007988 */ /* 0x0003e80008000004 */
[----:B------:R1:W-:Y:S01]  /*0680*/  STS.U8 [R13+UR4+0x283], R47 ;  /* 0x0002832f0d007988 */ /* 0x0003e20008000004 */
[----:B------:R-:W-:-:S05]  /*0690*/  LOP3.LUT R49, R0, R49, RZ, 0xfc, !PT ;  /* 0x0000003100317212 */ /* 0x000fca00078efcff */
[----:B------:R-:W-:-:S04]  /*06a0*/  IMAD R0, R58, 0x400, R49 ;  /* 0x000004003a007824 */ /* 0x000fc800078e0231 */
[C---:B------:R-:W-:Y:S02]  /*06b0*/  IMAD R0, R57.reuse, 0xc0000, R0 ;  /* 0x000c000039007824 */ /* 0x040fe400078e0200 */
[----:B------:R-:W-:Y:S02]  /*06c0*/  VIADD R57, R57, 0x1 ;  /* 0x0000000139397836 */ /* 0x000fe40000000000 */
[----:B0-----:R-:W-:-:S03]  /*06d0*/  IMAD.MOV.U32 R3, RZ, RZ, RZ ;  /* 0x000000ffff037224 */ /* 0x001fc600078e00ff */
[----:B------:R-:W-:Y:S01]  /*06e0*/  ISETP.NE.AND P1, PT, R57, 0x3, PT ;  /* 0x000000033900780c */ /* 0x000fe20003f25270 */
[----:B------:R-:W-:Y:S01]  /*06f0*/  UPLOP3.LUT UP0, UPT, UPT, UPT, UPT, 0x80, 0x8 ;  /* 0x000000000008789c */ /* 0x000fe20003f0f070 */
[----:B----4-:R1:W-:Y:S04]  /*0700*/  STS.U8 [R13+UR4+0x281], R48 ;  /* 0x000281300d007988 */ /* 0x0103e80008000004 */
[----:B--2---:R1:W-:Y:S04]  /*0710*/  STS.U8 [R13+UR4+0x280], R50 ;  /* 0x000280320d007988 */ /* 0x0043e80008000004 */
[----:B---3--:R1:W-:Y:S04]  /*0720*/  STS.U8 [R13+UR4+0x203], R52 ;  /* 0x000203340d007988 */ /* 0x0083e80008000004 */
[----:B-----5:R1:W-:Y:S01]  /*0730*/  STS.U8 [R13+UR4+0x282], R46 ;  /* 0x0002822e0d007988 */ /* 0x0203e20008000004 */
[----:B------:R-:W-:Y:S06]  /*0740*/  BAR.SYNC.DEFER_BLOCKING 0x0 ;  /* 0x0000000000007b1d */ /* 0x000fec0000010000 */
.L_x_0:
[----:B-1----:R-:W-:-:S05]  /*0750*/  IMAD R66, R3, 0x200, R0 ;  /* 0x0000020003427824 */ /* 0x002fca00078e0200 */
[----:B------:R-:W-:-:S05]  /*0760*/  IADD3 R66, P0, PT, R66, UR10, RZ ;  /* 0x0000000a42427c10 */ /* 0x000fca000ff1e0ff */
[----:B------:R-:W-:-:S05]  /*0770*/  IMAD.X R67, RZ, RZ, UR11, P0 ;  /* 0x0000000bff437e24 */ /* 0x000fca00080e06ff */
[----:B------:R-:W2:Y:S04]  /*0780*/  LDG.E.128.CONSTANT R12, desc[UR8][R66.64] ;  /* 0x00000008420c7981 */ /* 0x000ea8000c1e9d00 */
[----:B------:R-:W3:Y:S04]  /*0790*/  LDG.E.128.CONSTANT R44, desc[UR8][R66.64+0x4000] ;  /* 0x00400008422c7981 */ /* 0x000ee8000c1e9d00 */
[----:B------:R-:W4:Y:S04]  /*07a0*/  LDG.E.128.CONSTANT R48, desc[UR8][R66.64+0x8000] ;  /* 0x0080000842307981 */ /* 0x000f28000c1e9d00 */
[----:B------:R-:W5:Y:S01]  /*07b0*/  LDG.E.128.CONSTANT R52, desc[UR8][R66.64+0xc000] ;  /* 0x00c0000842347981 */ /* 0x000f62000c1e9d00 */
[----:B------:R-:W-:-:S02]  /*07c0*/  UMOV UR4, 0x400 ;  /* 0x0000040000047882 */ /* 0x000fc40000000000 */
[----:B------:R-:W-:Y:S01]  /*07d0*/  ULEA UR6, UR5, UR4, 0x18 ;  /* 0x0000000405067291 */ /* 0x000fe2000f8ec0ff */
[----:B------:R-:W0:Y:S05]  /*07e0*/  S2R R40, SR_LANEID ;  /* 0x0000000000287919 */ /* 0x000e2a0000000000 */
[----:B------:R-:W-:Y:S02]  /*07f0*/  LEA R62, R3, UR6, 0x7 ;  /* 0x00000006033e7c11 */ /* 0x000fe4000f8e38ff */
[----:B0-----:R-:W-:-:S05]  /*0800*/  LOP3.LUT R3, R40, 0x7, RZ, 0xc0, !PT ;  /* 0x0000000728037812 */ /* 0x001fca00078ec0ff */
[----:B------:R-:W-:-:S05]  /*0810*/  IMAD R3, R3, 0x10, R62 ;  /* 0x0000001003037824 */ /* 0x000fca00078e023e */
[----:B------:R-:W-:Y:S01]  /*0820*/  LDSM.16.M88 R63, [R3] ;  /* 0x00000000033f783b */ /* 0x000fe20000000000 */
[----:B------:R-:W-:Y:S01]  /*0830*/  BAR.SYNC.DEFER_BLOCKING 0x0 ;  /* 0x0000000000007b1d */ /* 0x000fe20000010000 */
[----:B------:R-:W-:Y:S01]  /*0840*/  LOP3.LUT R2, R40, 0xf, RZ, 0xc0, !PT ;  /* 0x0000000f28027812 */ /* 0x000fe200078ec0ff */
[----:B------:R-:W-:-:S03]  /*0850*/  UIADD3 UR4, UPT, UPT, UR4, 0x300, URZ ;  /* 0x0000030004047890 */ /* 0x000fc6000fffe0ff */
[----:B------:R-:W-:Y:S02]  /*0860*/  SHF.R.U32.HI R64, RZ, 0x3, R2 ;  /* 0x00000003ff407819 */ /* 0x000fe40000011602 */
[----:B------:R-:W-:Y:S01]  /*0870*/  LOP3.LUT R43, R2, 0x7, RZ, 0xc0, !PT ;  /* 0x00000007022b7812 */ /* 0x000fe200078ec0ff */
[----:B------:R-:W-:-:S04]  /*0880*/  ULEA UR4, UR5, UR4, 0x18 ;  /* 0x0000000405047291 */ /* 0x000fc8000f8ec0ff */
[----:B------:R-:W-:-:S05]  /*0890*/  IMAD R64, R64, 0x8, R43 ;  /* 0x0000000840407824 */ /* 0x000fca00078e022b */
[----:B------:R-:W-:Y:S01]  /*08a0*/  LEA R61, R64, UR4, 0x4 ;  /* 0x00000004403d7c11 */ /* 0x000fe2000f8e20ff */
[----:B------:R-:W-:-:S06]  /*08b0*/  UIADD3 UR6, UPT, UPT, UR4, 0x200, URZ ;  /* 0x0000020004067890 */ /* 0x000fcc000fffe0ff */
[----:B------:R-:W-:Y:S01]  /*08c0*/  LEA R60, R64, UR6, 0x4 ;  /* 0x00000006403c7c11 */ /* 0x000fe2000f8e20ff */
[----:B--2---:R0:W-:Y:S04]  /*08d0*/  STS.128 [R59], R12 ;  /* 0x0000000c3b007388 */ /* 0x0041e80000000c00 */
[----:B---3--:R-:W-:Y:S04]  /*08e0*/  STS.128 [R59+0x200], R44 ;  /* 0x0002002c3b007388 */ /* 0x008fe80000000c00 */
[----:B----4-:R1:W-:Y:S04]  /*08f0*/  STS.128 [R59+0x400], R48 ;  /* 0x000400303b007388 */ /* 0x0103e80000000c00 */
[----:B-----5:R2:W-:Y:S01]  /*0900*/  STS.128 [R59+0x600], R52 ;  /* 0x000600343b007388 */ /* 0x0205e20000000c00 */
[----:B------:R-:W-:Y:S06]  /*0910*/  BAR.SYNC.DEFER_BLOCKING 0x0 ;  /* 0x0000000000007b1d */ /* 0x000fec0000010000 */
[----:B0-----:R-:W3:Y:S01]  /*0920*/  LDG.E.128.CONSTANT R12, desc[UR8][R66.64+0x40000] ;  /* 0x04000008420c7981 */ /* 0x001ee2000c1e9d00 */
[----:B------:R-:W-:-:S03]  /*0930*/  UIADD3 UR6, UPT, UPT, UR4, 0x400, URZ ;  /* 0x0000040004067890 */ /* 0x000fc6000fffe0ff */
[----:B-1----:R-:W4:Y:S03]  /*0940*/  LDG.E.128.CONSTANT R48, desc[UR8][R66.64+0x48000] ;  /* 0x0480000842307981 */ /* 0x002f26000c1e9d00 */
[----:B--2---:R-:W-:Y:S01]  /*0950*/  LEA R52, R64, UR6, 0x4 ;  /* 0x0000000640347c11 */ /* 0x004fe2000f8e20ff */
[----:B------:R-:W0:Y:S04]  /*0960*/  LDSM.16.M88.2 R46, [R61] ;  /* 0x000000003d2e783b */ /* 0x000e280000000100 */
[----:B------:R-:W1:Y:S04]  /*0970*/  LDSM.16.M88.2 R44, [R61+0x100] ;  /* 0x000100003d2c783b */ /* 0x000e680000000100 */
[----:B------:R-:W2:Y:S04]  /*0980*/  LDSM.16.M88.2 R2, [R60+0x100] ;  /* 0x000100003c02783b */ /* 0x000ea80000000100 */
[----:B------:R-:W5:Y:S01]  /*0990*/  LDSM.16.M88.2 R42, [R60] ;  /* 0x000000003c2a783b */ /* 0x000f620000000100 */
[-C--:B0-----:R-:W-:Y:S08]  /*09a0*/  IMMA.16816.S8.S8 R28, R46.ROW, R63.reuse.COL, R28 ;  /* 0x0000003f2e1c7237 */ /* 0x081ff0000040541c */
[-C--:B-1----:R-:W-:Y:S01]  /*09b0*/  IMMA.16816.S8.S8 R32, R44.ROW, R63.reuse.COL, R32 ;  /* 0x0000003f2c207237 */ /* 0x082fe20000405420 */
[----:B------:R-:W3:Y:S07]  /*09c0*/  LDG.E.128.CONSTANT R44, desc[UR8][R66.64+0x44000] ;  /* 0x04400008422c7981 */ /* 0x000eee000c1e9d00 */
[----:B--2---:R-:W-:Y:S01]  /*09d0*/  IMMA.16816.S8.S8 R20, R2.ROW, R63.COL, R20 ;  /* 0x0000003f02147237 */ /* 0x004fe20000405414 */
[----:B------:R-:W0:Y:S01]  /*09e0*/  LDSM.16.M88.2 R2, [R52] ;  /* 0x000000003402783b */ /* 0x000e220000000100 */
[----:B------:R-:W-:Y:S01]  /*09f0*/  UIADD3 UR4, UPT, UPT, UR4, 0x600, URZ ;  /* 0x0000060004047890 */ /* 0x000fe2000fffe0ff */
[----:B------:R-:W-:-:S05]  /*0a00*/  LOP3.LUT R55, R40, 0x7, RZ, 0xc0, !PT ;  /* 0x0000000728377812 */ /* 0x000fca00078ec0ff */
[-C--:B-----5:R-:W-:Y:S08]  /*0a10*/  IMMA.16816.S8.S8 R36, R42.ROW, R63.reuse.COL, R36 ;  /* 0x0000003f2a247237 */ /* 0x0a0ff00000405424 */
[----:B0-----:R-:W-:Y:S01]  /*0a20*/  IMMA.16816.S8.S8 R4, R2.ROW, R63.COL, R4 ;  /* 0x0000003f02047237 */ /* 0x001fe20000405404 */
[----:B------:R-:W0:Y:S01]  /*0a30*/  LDSM.16.M88.2 R2, [R52+0x100] ;  /* 0x000100003402783b */ /* 0x000e220000000100 */
[----:B------:R-:W-:-:S05]  /*0a40*/  LEA R53, R64, UR4, 0x4 ;  /* 0x0000000440357c11 */ /* 0x000fca000f8e20ff */
[----:B------:R-:W1:Y:S01]  /*0a50*/  LDSM.16.M88.2 R42, [R53] ;  /* 0x00000000352a783b */ /* 0x000e620000000100 */
[----:B0-----:R-:W-:Y:S01]  /*0a60*/  IMMA.16816.S8.S8 R8, R2.ROW, R63.COL, R8 ;  /* 0x0000003f02087237 */ /* 0x001fe20000405408 */
[----:B------:R-:W-:-:S04]  /*0a70*/  VIADD R2, R62, 0x100 ;  /* 0x000001003e027836 */ /* 0x000fc80000000000 */
[----:B------:R-:W-:Y:S02]  /*0a80*/  IMAD R54, R55, 0x10, R2 ;  /* 0x0000001037367824 */ /* 0x000fe400078e0202 */
[----:B------:R-:W0:Y:S04]  /*0a90*/  LDSM.16.M88.2 R2, [R53+0x100] ;  /* 0x000100003502783b */ /* 0x000e280000000100 */
[----:B------:R-:W-:Y:S01]  /*0aa0*/  LDSM.16.M88 R54, [R54] ;  /* 0x000000003636783b */ /* 0x000fe20000000000 */
[----:B------:R-:W-:Y:S06]  /*0ab0*/  BAR.SYNC.DEFER_BLOCKING 0x0 ;  /* 0x0000000000007b1d */ /* 0x000fec0000010000 */
[----:B---3--:R2:W-:Y:S04]  /*0ac0*/  STS.128 [R59+0x200], R44 ;  /* 0x0002002c3b007388 */ /* 0x0085e80000000c00 */
[----:B--2---:R-:W2:Y:S04]  /*0ad0*/  LDG.E.128.CONSTANT R44, desc[UR8][R66.64+0x4c000] ;  /* 0x04c00008422c7981 */ /* 0x004ea8000c1e9d00 */
[----:B------:R3:W-:Y:S04]  /*0ae0*/  STS.128 [R59], R12 ;  /* 0x0000000c3b007388 */ /* 0x0007e80000000c00 */
[----:B---3--:R-:W3:Y:S04]  /*0af0*/  LDG.E.128.CONSTANT R12, desc[UR8][R66.64+0x80000] ;  /* 0x08000008420c7981 */ /* 0x008ee8000c1e9d00 */
[----:B----4-:R4:W-:Y:S01]  /*0b00*/  STS.128 [R59+0x400], R48 ;  /* 0x000400303b007388 */ /* 0x0109e20000000c00 */
[-C--:B-1----:R-:W-:Y:S08]  /*0b10*/  IMMA.16816.S8.S8 R16, R42.ROW, R63.reuse.COL, R16 ;  /* 0x0000003f2a107237 */ /* 0x082ff00000405410 */
[----:B0-----:R-:W-:Y:S01]  /*0b20*/  IMMA.16816.S8.S8 R24, R2.ROW, R63.COL, R24 ;  /* 0x0000003f02187237 */ /* 0x001fe20000405418 */
[----:B------:R-:W-:-:S04]  /*0b30*/  VIADD R62, R62, 0x200 ;  /* 0x000002003e3e7836 */ /* 0x000fc80000000000 */
[----:B------:R-:W-:Y:S01]  /*0b40*/  IMAD R55, R55, 0x10, R62 ;  /* 0x0000001037377824 */ /* 0x000fe200078e023e */
[----:B----4-:R-:W4:Y:S04]  /*0b50*/  LDG.E.128.CONSTANT R48, desc[UR8][R66.64+0x8c000] ;  /* 0x08c0000842307981 */ /* 0x010f28000c1e9d00 */
[----:B--2---:R-:W-:Y:S01]  /*0b60*/  STS.128 [R59+0x600], R44 ;  /* 0x0006002c3b007388 */ /* 0x004fe20000000c00 */
[----:B------:R-:W-:Y:S06]  /*0b70*/  BAR.SYNC.DEFER_BLOCKING 0x0 ;  /* 0x0000000000007b1d */ /* 0x000fec0000010000 */
[----:B------:R-:W0:Y:S04]  /*0b80*/  LDSM.16.M88.2 R42, [R61+0x100] ;  /* 0x000100003d2a783b */ /* 0x000e280000000100 */
[----:B------:R-:W1:Y:S04]  /*0b90*/  LDSM.16.M88.2 R2, [R60] ;  /* 0x000000003c02783b */ /* 0x000e680000000100 */
[----:B------:R-:W2:Y:S04]  /*0ba0*/  LDSM.16.M88.2 R44, [R61] ;  /* 0x000000003d2c783b */ /* 0x000ea80000000100 */
[----:B------:R-:W-:Y:S01]  /*0bb0*/  LDSM.16.M88 R55, [R55] ;  /* 0x000000003737783b */ /* 0x000fe20000000000 */
[-C--:B0-----:R-:W-:Y:S03]  /*0bc0*/  IMMA.16816.S8.S8 R32, R42.ROW, R54.reuse.COL, R32 ;  /* 0x000000362a207237 */ /* 0x081fe60000405420 */
[----:B------:R-:W0:Y:S05]  /*0bd0*/  LDSM.16.M88.2 R42, [R60+0x100] ;  /* 0x000100003c2a783b */ /* 0x000e2a0000000100 */
[-C--:B-1----:R-:W-:Y:S01]  /*0be0*/  IMMA.16816.S8.S8 R36, R2.ROW, R54.reuse.COL, R36 ;  /* 0x0000003602247237 */ /* 0x082fe20000405424 */
[----:B------:R-:W1:Y:S07]  /*0bf0*/  LDSM.16.M88.2 R2, [R52] ;  /* 0x000000003402783b */ /* 0x000e6e0000000100 */
[-C--:B--2---:R-:W-:Y:S01]  /*0c00*/  IMMA.16816.S8.S8 R28, R44.ROW, R54.reuse.COL, R28 ;  /* 0x000000362c1c7237 */ /* 0x084fe2000040541c */
[----:B------:R-:W2:Y:S07]  /*0c10*/  LDSM.16.M88.2 R44, [R52+0x100] ;  /* 0x00010000342c783b */ /* 0x000eae0000000100 */
[-C--:B0-----:R-:W-:Y:S01]  /*0c20*/  IMMA.16816.S8.S8 R20, R42.ROW, R54.reuse.COL, R20 ;  /* 0x000000362a147237 */ /* 0x081fe20000405414 */
[----:B------:R-:W0:Y:S07]  /*0c30*/  LDSM.16.M88.2 R42, [R53] ;  /* 0x00000000352a783b */ /* 0x000e2e0000000100 */
[-C--:B-1----:R-:W-:Y:S01]  /*0c40*/  IMMA.16816.S8.S8 R4, R2.ROW, R54.reuse.COL, R4 ;  /* 0x0000003602047237 */ /* 0x082fe20000405404 */
[----:B------:R-:W1:Y:S01]  /*0c50*/  LDSM.16.M88.2 R2, [R53+0x100] ;  /* 0x000100003502783b */ /* 0x000e620000000100 */
[----:B------:R-:W-:Y:S06]  /*0c60*/  BAR.SYNC.DEFER_BLOCKING 0x0 ;  /* 0x0000000000007b1d */ /* 0x000fec0000010000 */
[-C--:B--2---:R-:W-:Y:S01]  /*0c70*/  IMMA.16816.S8.S8 R8, R44.ROW, R54.reuse.COL, R8 ;  /* 0x000000362c087237 */ /* 0x084fe20000405408 */
[----:B------:R-:W2:Y:S04]  /*0c80*/  LDG.E.128.CONSTANT R44, desc[UR8][R66.64+0x88000] ;  /* 0x08800008422c7981 */ /* 0x000ea8000c1e9d00 */
[----:B---3--:R3:W-:Y:S04]  /*0c90*/  STS.128 [R59], R12 ;  /* 0x0000000c3b007388 */ /* 0x0087e80000000c00 */
[----:B---3--:R-:W3:Y:S04]  /*0ca0*/  LDG.E.128.CONSTANT R12, desc[UR8][R66.64+0x84000] ;  /* 0x08400008420c7981 */ /* 0x008ee8000c1e9d00 */
[----:B----4-:R-:W-:Y:S01]  /*0cb0*/  STS.128 [R59+0x600], R48 ;  /* 0x000600303b007388 */ /* 0x010fe20000000c00 */
[-C--:B0-----:R-:W-:Y:S08]  /*0cc0*/  IMMA.16816.S8.S8 R16, R42.ROW, R54.reuse.COL, R16 ;  /* 0x000000362a107237 */ /* 0x081ff00000405410 */
[----:B-1----:R-:W-:Y:S01]  /*0cd0*/  IMMA.16816.S8.S8 R24, R2.ROW, R54.COL, R24 ;  /* 0x0000003602187237 */ /* 0x002fe20000405418 */
[----:B------:R-:W-:-:S02]  /*0ce0*/  UPLOP3.LUT UP1, UPT, UPT, UPT, UP0, 0x80, 0x8 ;  /* 0x000000000008789c */ /* 0x000fc40003f2f000 */
[----:B------:R-:W-:Y:S01]  /*0cf0*/  UPLOP3.LUT UP0, UPT, UPT, UPT, UPT, 0x40, 0x4 ;  /* 0x000000000004789c */ /* 0x000fe20003f0e870 */
[----:B--2---:R-:W-:Y:S04]  /*0d00*/  STS.128 [R59+0x400], R44 ;  /* 0x0004002c3b007388 */ /* 0x004fe80000000c00 */
[----:B---3--:R-:W-:Y:S01]  /*0d10*/  STS.128 [R59+0x200], R12 ;  /* 0x0002000c3b007388 */ /* 0x008fe20000000c00 */
[----:B------:R-:W-:Y:S06]  /*0d20*/  BAR.SYNC.DEFER_BLOCKING 0x0 ;  /* 0x0000000000007b1d */ /* 0x000fec0000010000 */
[----:B------:R-:W0:Y:S04]  /*0d30*/  LDSM.16.M88.2 R50, [R61] ;  /* 0x000000003d32783b */ /* 0x000e280000000100 */
[----:B------:R-:W1:Y:S04]  /*0d40*/  LDSM.16.M88.2 R48, [R61+0x100] ;  /* 0x000100003d30783b */ /* 0x000e680000000100 */
[----:B------:R-:W2:Y:S04]  /*0d50*/  LDSM.16.M88.2 R46, [R60] ;  /* 0x000000003c2e783b */ /* 0x000ea80000000100 */
[----:B------:R-:W3:Y:S04]  /*0d60*/  LDSM.16.M88.2 R44, [R60+0x100] ;  /* 0x000100003c2c783b */ /* 0x000ee80000000100 */
[----:B------:R-:W4:Y:S04]  /*0d70*/  LDSM.16.M88.2 R42, [R52] ;  /* 0x00000000342a783b */ /* 0x000f280000000100 */
[----:B------:R-:W5:Y:S04]  /*0d80*/  LDSM.16.M88.2 R14, [R52+0x100] ;  /* 0x00010000340e783b */ /* 0x000f680000000100 */
[----:B------:R-:W5:Y:S04]  /*0d90*/  LDSM.16.M88.2 R12, [R53] ;  /* 0x00000000350c783b */ /* 0x000f680000000100 */
[----:B------:R-:W5:Y:S01]  /*0da0*/  LDSM.16.M88.2 R2, [R53+0x100] ;  /* 0x000100003502783b */ /* 0x000f620000000100 */
[-C--:B0-----:R-:W-:Y:S08]  /*0db0*/  IMMA.16816.S8.S8 R28, R50.ROW, R55.reuse.COL, R28 ;  /* 0x00000037321c7237 */ /* 0x081ff0000040541c */
[-C--:B-1----:R-:W-:Y:S08]  /*0dc0*/  IMMA.16816.S8.S8 R32, R48.ROW, R55.reuse.COL, R32 ;  /* 0x0000003730207237 */ /* 0x082ff00000405420 */
[-C--:B--2---:R-:W-:Y:S08]  /*0dd0*/  IMMA.16816.S8.S8 R36, R46.ROW, R55.reuse.COL, R36 ;  /* 0x000000372e247237 */ /* 0x084ff00000405424 */
[-C--:B---3--:R-:W-:Y:S08]  /*0de0*/  IMMA.16816.S8.S8 R20, R44.ROW, R55.reuse.COL, R20 ;  /* 0x000000372c147237 */ /* 0x088ff00000405414 */
[-C--:B----4-:R-:W-:Y:S08]  /*0df0*/  IMMA.16816.S8.S8 R4, R42.ROW, R55.reuse.COL, R4 ;  /* 0x000000372a047237 */ /* 0x090ff00000405404 */
[-C--:B-----5:R-:W-:Y:S08]  /*0e00*/  IMMA.16816.S8.S8 R8, R14.ROW, R55.reuse.COL, R8 ;  /* 0x000000370e087237 */ /* 0x0a0ff00000405408 */
[-C--:B------:R-:W-:Y:S08]  /*0e10*/  IMMA.16816.S8.S8 R16, R12.ROW, R55.reuse.COL, R16 ;  /* 0x000000370c107237 */ /* 0x080ff00000405410 */
[----:B------:R-:W-:Y:S01]  /*0e20*/  IMMA.16816.S8.S8 R24, R2.ROW, R55.COL, R24 ;  /* 0x0000003702187237 */ /* 0x000fe20000405418 */
[----:B------:R-:W-:Y:S01]  /*0e30*/  IMAD.MOV.U32 R3, RZ, RZ, 0x1 ;  /* 0x00000001ff037424 */ /* 0x000fe200078e00ff */
[----:B------:R-:W-:-:S03]  /*0e40*/  NOP ;  /* 0x0000000000007918 */ /* 0x000fc60000000000 */
[----:B------:R-:W-:-:S15]  /*0e50*/  BRA.U UP1, `(.L_x_0) ;  /* 0xfffffff9013c7547 */ /* 0x000fde000b83ffff */
[----:B------:R-:W-:Y:S05]  /*0e60*/  @P1 BRA `(.L_x_1) ;  /* 0xfffffff000d01947 */ /* 0x000fea000383ffff */
[----:B------:R-:W-:-:S05]  /*0e70*/  VIADD R58, R58, 0x1 ;  /* 0x000000013a3a7836 */ /* 0x000fca0000000000 */
[----:B------:R-:W-:-:S13]  /*0e80*/  ISETP.NE.AND P0, PT, R58, 0x10, PT ;  /* 0x000000103a00780c */ /* 0x000fda0003f05270 */
[----:B------:R-:W-:Y:S05]  /*0e90*/  @P0 BRA `(.L_x_2) ;  /* 0xfffffff000c00947 */ /* 0x000fea000383ffff */
[----:B------:R-:W-:Y:S01]  /*0ea0*/  UMOV UR4, 0x400 ;  /* 0x0000040000047882 */ /* 0x000fe20000000000 */
[----:B------:R-:W-:Y:S01]  /*0eb0*/  IMAD.SHL.U32 R3, R40, 0x2, RZ ;  /* 0x0000000228037824 */ /* 0x000fe200078e00ff */
[----:B------:R-:W-:Y:S01]  /*0ec0*/  UIADD3 UR4, UPT, UPT, UR4, 0xb00, URZ ;  /* 0x00000b0004047890 */ /* 0x000fe2000fffe0ff */
[----:B------:R-:W-:Y:S01]  /*0ed0*/  SHF.R.U32.HI R40, RZ, 0x2, R40 ;  /* 0x00000002ff287819 */ /* 0x000fe20000011628 */
[----:B------:R-:W0:Y:S01]  /*0ee0*/  S2R R13, SR_TID.X ;  /* 0x00000000000d7919 */ /* 0x000e220000002100 */
[----:B------:R-:W1:Y:S01]  /*0ef0*/  LDCU.64 UR6, c[0x0][0x390] ;  /* 0x00007200ff0677ac */ /* 0x000e620008000a00 */
[----:B------:R-:W-:Y:S01]  /*0f00*/  LOP3.LUT R3, R3, 0x6, RZ, 0xe2, !PT ;  /* 0x0000000603037812 */ /* 0x000fe200078ee2ff */
[----:B------:R-:W-:-:S04]  /*0f10*/  ULEA UR4, UR5, UR4, 0x18 ;  /* 0x0000000405047291 */ /* 0x000fc8000f8ec0ff */
[----:B------:R-:W-:Y:S01]  /*0f20*/  IMAD R40, R3, 0x20, R40 ;  /* 0x0000002003287824 */ /* 0x000fe200078e0228 */
[----:B------:R-:W-:-:S04]  /*0f30*/  UIADD3 UR5, UPT, UPT, UR4, 0x400, URZ ;  /* 0x0000040004057890 */ /* 0x000fc8000fffe0ff */
[C---:B------:R-:W-:Y:S02]  /*0f40*/  LEA R2, R40.reuse, UR4, 0x2 ;  /* 0x0000000428027c11 */ /* 0x040fe4000f8e10ff */
[C---:B------:R-:W-:Y:S01]  /*0f50*/  LEA R12, R40.reuse, UR5, 0x2 ;  /* 0x00000005280c7c11 */ /* 0x040fe2000f8e10ff */
[----:B------:R-:W-:Y:S02]  /*0f60*/  UIADD3 UR5, UPT, UPT, UR4, 0x800, URZ ;  /* 0x0000080004057890 */ /* 0x000fe4000fffe0ff */
[----:B------:R-:W-:Y:S04]  /*0f70*/  STS [R2], R28 ;  /* 0x0000001c02007388 */ /* 0x000fe80000000800 */
[----:B------:R-:W-:Y:S01]  /*0f80*/  STS [R2+0x80], R29 ;  /* 0x0000801d02007388 */ /* 0x000fe20000000800 */
[----:B------:R-:W-:Y:S01]  /*0f90*/  LEA R0, R40, UR5, 0x2 ;  /* 0x0000000528007c11 */ /* 0x000fe2000f8e10ff */
[----:B------:R-:W-:-:S02]  /*0fa0*/  UIADD3 UR5, UPT, UPT, UR4, 0xc00, URZ ;  /* 0x00000c0004057890 */ /* 0x000fc4000fffe0ff */
[----:B------:R-:W-:Y:S04]  /*0fb0*/  STS [R2+0x20], R30 ;  /* 0x0000201e02007388 */ /* 0x000fe80000000800 */
[----:B------:R2:W-:Y:S01]  /*0fc0*/  STS [R2+0xa0], R31 ;  /* 0x0000a01f02007388 */ /* 0x0005e20000000800 */
[----:B------:R-:W-:Y:S01]  /*0fd0*/  LEA R40, R40, UR5, 0x2 ;  /* 0x0000000528287c11 */ /* 0x000fe2000f8e10ff */
[----:B0-----:R-:W-:Y:S02]  /*0fe0*/  IMAD R56, R56, 0x200, R13 ;  /* 0x0000020038387824 */ /* 0x001fe400078e020d */
[----:B------:R-:W-:Y:S02]  /*0ff0*/  STS [R2+0x40], R32 ;  /* 0x0000402002007388 */ /* 0x000fe40000000800 */
[----:B------:R-:W-:-:S02]  /*1000*/  IMAD R56, R41, 0x80, R56 ;  /* 0x0000008029387824 */ /* 0x000fc400078e0238 */
[----:B------:R-:W-:Y:S04]  /*1010*/  STS [R2+0xc0], R33 ;  /* 0x0000c02102007388 */ /* 0x000fe80000000800 */
[----:B------:R-:W-:Y:S01]  /*1020*/  STS [R2+0x60], R34 ;  /* 0x0000602202007388 */ /* 0x000fe20000000800 */
[----:B-1----:R-:W-:-:S03]  /*1030*/  IADD3 R56, P0, PT, R56, UR6, RZ ;  /* 0x0000000638387c10 */ /* 0x002fc6000ff1e0ff */
[----:B------:R0:W-:Y:S01]  /*1040*/  STS [R2+0xe0], R35 ;  /* 0x0000e02302007388 */ /* 0x0001e20000000800 */
[----:B------:R-:W-:-:S03]  /*1050*/  IADD3 R14, P1, PT, R56, 0x18800, RZ ;  /* 0x00018800380e7810 */ /* 0x000fc60007f3e0ff */
[----:B------:R-:W-:Y:S01]  /*1060*/  STS [R12], R36 ;  /* 0x000000240c007388 */ /* 0x000fe20000000800 */
[----:B--2---:R-:W-:-:S03]  /*1070*/  IADD3.X R31, PT, PT, RZ, UR7, RZ, P1, P0 ;  /* 0x00000007ff1f7c10 */ /* 0x004fc60008fe04ff */
[----:B------:R-:W-:Y:S01]  /*1080*/  STS [R12+0x80], R37 ;  /* 0x000080250c007388 */ /* 0x000fe20000000800 */
[----:B0-----:R-:W0:Y:S03]  /*1090*/  LDC.64 R2, c[0x0][0x398] ;  /* 0x0000e600ff027b82 */ /* 0x001e260000000a00 */
[----:B------:R-:W-:Y:S04]  /*10a0*/  STS [R12+0x20], R38 ;  /* 0x000020260c007388 */ /* 0x000fe80000000800 */
[----:B------:R-:W-:Y:S04]  /*10b0*/  STS [R12+0xa0], R39 ;  /* 0x0000a0270c007388 */ /* 0x000fe80000000800 */
[----:B------:R-:W-:Y:S04]  /*10c0*/  STS [R12+0x40], R20 ;  /* 0x000040140c007388 */ /* 0x000fe80000000800 */
[----:B------:R-:W-:Y:S04]  /*10d0*/  STS [R12+0xc0], R21 ;  /* 0x0000c0150c007388 */ /* 0x000fe80000000800 */
[----:B------:R-:W-:Y:S04]  /*10e0*/  STS [R12+0x60], R22 ;  /* 0x000060160c007388 */ /* 0x000fe80000000800 */
[----:B------:R-:W-:Y:S04]  /*10f0*/  STS [R12+0xe0], R23 ;  /* 0x0000e0170c007388 */ /* 0x000fe80000000800 */
[----:B------:R-:W-:Y:S04]  /*1100*/  STS [R0], R4 ;  /* 0x0000000400007388 */ /* 0x000fe80000000800 */
[----:B------:R-:W-:Y:S04]  /*1110*/  STS [R0+0x80], R5 ;  /* 0x0000800500007388 */ /* 0x000fe80000000800 */
[----:B------:R-:W-:Y:S04]  /*1120*/  STS [R0+0x20], R6 ;  /* 0x0000200600007388 */ /* 0x000fe80000000800 */
[----:B------:R1:W-:Y:S04]  /*1130*/  STS [R0+0xa0], R7 ;  /* 0x0000a00700007388 */ /* 0x0003e80000000800 */
[----:B------:R-:W-:Y:S04]  /*1140*/  STS [R0+0x40], R8 ;  /* 0x0000400800007388 */ /* 0x000fe80000000800 */
[----:B------:R-:W-:Y:S01]  /*1150*/  STS [R0+0xc0], R9 ;  /* 0x0000c00900007388 */ /* 0x000fe20000000800 */
[----:B-1----:R-:W-:-:S03]  /*1160*/  IMAD R7, R41, 0x80, R13 ;  /* 0x0000008029077824 */ /* 0x002fc600078e020d */
[----:B------:R-:W-:Y:S01]  /*1170*/  STS [R0+0x60], R10 ;  /* 0x0000600a00007388 */ /* 0x000fe20000000800 */
[----:B0-----:R-:W-:-:S03]  /*1180*/  IMAD.WIDE.U32 R6, R7, 0x4, R2 ;  /* 0x0000000407067825 */ /* 0x001fc600078e0002 */
[----:B------:R0:W-:Y:S04]  /*1190*/  STS [R0+0xe0], R11 ;  /* 0x0000e00b00007388 */ /* 0x0001e80000000800 */
[----:B------:R1:W-:Y:S04]  /*11a0*/  STS [R40], R16 ;  /* 0x0000001028007388 */ /* 0x0003e80000000800 */
[----:B------:R1:W-:Y:S01]  /*11b0*/  STS [R40+0x80], R17 ;  /* 0x0000801128007388 */ /* 0x0003e20000000800 */
[----:B0-----:R-:W-:Y:S01]  /*11c0*/  IMAD.MOV.U32 R0, RZ, RZ, R6 ;  /* 0x000000ffff007224 */ /* 0x001fe200078e0006 */
[----:B------:R-:W-:-:S02]  /*11d0*/  LEA R6, R13, UR4, 0x2 ;  /* 0x000000040d067c11 */ /* 0x000fc4000f8e10ff */
[----:B------:R1:W-:Y:S01]  /*11e0*/  STS [R40+0x20], R18 ;  /* 0x0000201228007388 */ /* 0x0003e20000000800 */
[----:B------:R-:W-:-:S03]  /*11f0*/  UMOV UR4, 0x200 ;  /* 0x0000020000047882 */ /* 0x000fc60000000000 */
[----:B------:R1:W-:Y:S04]  /*1200*/  STS [R40+0xa0], R19 ;  /* 0x0000a01328007388 */ /* 0x0003e80000000800 */
[----:B------:R1:W-:Y:S04]  /*1210*/  STS [R40+0x40], R24 ;  /* 0x0000401828007388 */ /* 0x0003e80000000800 */
[----:B------:R1:W-:Y:S04]  /*1220*/  STS [R40+0xc0], R25 ;  /* 0x0000c01928007388 */ /* 0x0003e80000000800 */
[----:B------:R1:W-:Y:S04]  /*1230*/  STS [R40+0x60], R26 ;  /* 0x0000601a28007388 */ /* 0x0003e80000000800 */
[----:B------:R1:W-:Y:S01]  /*1240*/  STS [R40+0xe0], R27 ;  /* 0x0000e01b28007388 */ /* 0x0003e20000000800 */
[----:B------:R-:W-:Y:S06]  /*1250*/  BAR.SYNC.DEFER_BLOCKING 0x0 ;  /* 0x0000000000007b1d */ /* 0x000fec0000010000 */
.L_x_3:
[----:B--2---:R-:W-:Y:S01]  /*1260*/  IMAD.MOV.U32 R4, RZ, RZ, R0 ;  /* 0x000000ffff047224 */ /* 0x004fe200078e0000 */
[----:B------:R-:W0:Y:S01]  /*1270*/  LDS R9, [R6+UR4+-0x200] ;  /* 0xfffe000406097984 */ /* 0x000e220008000800 */
[----:B------:R-:W-:-:S03]  /*1280*/  IMAD.MOV.U32 R5, RZ, RZ, R7 ;  /* 0x000000ffff057224 */ /* 0x000fc600078e0007 */
[----:B------:R-:W2:Y:S04]  /*1290*/  LDS R11, [R6+UR4+-0x180] ;  /* 0xfffe8004060b7984 */ /* 0x000ea80008000800 */
[----:B------:R-:W0:Y:S01]  /*12a0*/  LDG.E.CONSTANT R12, desc[UR8][R4.64] ;  /* 0x00000008040c7981 */ /* 0x000e22000c1e9900 */
[----:B------:R-:W-:Y:S01]  /*12b0*/  IMAD.MOV.U32 R2, RZ, RZ, 0x40000000 ;  /* 0x40000000ff027424 */ /* 0x000fe200078e00ff */
[----:B------:R-:W-:Y:S01]  /*12c0*/  IADD3 R0, P0, PT, R0, 0x80, RZ ;  /* 0x0000008000007810 */ /* 0x000fe20007f1e0ff */
[----:B------:R-:W-:Y:S01]  /*12d0*/  IMAD.MOV.U32 R3, RZ, RZ, 0x0 ;  /* 0x00000000ff037424 */ /* 0x000fe200078e00ff */
[----:B-1----:R-:W1:Y:S03]  /*12e0*/  LDS R17, [R6+UR4+-0x100] ;  /* 0xffff000406117984 */ /* 0x002e660008000800 */
[----:B------:R-:W-:Y:S01]  /*12f0*/  IMAD.X R7, RZ, RZ, R7, P0 ;  /* 0x000000ffff077224 */ /* 0x000fe200000e0607 */
[----:B------:R-:W3:Y:S04]  /*1300*/  LDS R21, [R6+UR4+-0x80] ;  /* 0xffff800406157984 */ /* 0x000ee80008000800 */
[----:B------:R-:W4:Y:S04]  /*1310*/  LDS R23, [R6+UR4] ;  /* 0x0000000406177984 */ /* 0x000f280008000800 */
[----:B------:R-:W5:Y:S04]  /*1320*/  LDS R25, [R6+UR4+0x80] ;  /* 0x0000800406197984 */ /* 0x000f680008000800 */
[----:B------:R-:W5:Y:S04]  /*1330*/  LDS R27, [R6+UR4+0x100] ;  /* 0x00010004061b7984 */ /* 0x000f680008000800 */
[----:B------:R-:W5:Y:S01]  /*1340*/  LDS R29, [R6+UR4+0x180] ;  /* 0x00018004061d7984 */ /* 0x000f620008000800 */
[----:B------:R-:W-:-:S04]  /*1350*/  UIADD3 UR4, UPT, UPT, UR4, 0x400, URZ ;  /* 0x0000040004047890 */ /* 0x000fc8000fffe0ff */
[----:B------:R-:W-:Y:S01]  /*1360*/  UISETP.NE.AND UP0, UPT, UR4, 0x1200, UPT ;  /* 0x000012000400788c */ /* 0x000fe2000bf05270 */
[C---:B0-----:R-:W-:Y:S02]  /*1370*/  VIADDMNMX R13, R12.reuse, R9, RZ, !PT ;  /* 0x000000090c0d7246 */ /* 0x041fe400078001ff */
[C---:B--2---:R-:W-:Y:S02]  /*1380*/  VIADDMNMX R15, R12.reuse, R11, RZ, !PT ;  /* 0x0000000b0c0f7246 */ /* 0x044fe400078001ff */
[C---:B-1----:R-:W-:Y:S01]  /*1390*/  VIADDMNMX R17, R12.reuse, R17, RZ, !PT ;  /* 0x000000110c117246 */ /* 0x042fe200078001ff */
[--C-:B------:R-:W-:Y:S01]  /*13a0*/  IMAD.WIDE.U32 R4, R13, -0x60000000, R2.reuse ;  /* 0xa00000000d047825 */ /* 0x100fe200078e0002 */
[C---:B---3--:R-:W-:Y:S02]  /*13b0*/  VIADDMNMX R21, R12.reuse, R21, RZ, !PT ;  /* 0x000000150c157246 */ /* 0x048fe400078001ff */
[C---:B----4-:R-:W-:Y:S01]  /*13c0*/  VIADDMNMX R23, R12.reuse, R23, RZ, !PT ;  /* 0x000000170c177246 */ /* 0x050fe200078001ff */
[----:B------:R-:W-:Y:S01]  /*13d0*/  IMAD.WIDE.U32 R8, R15, -0x60000000, R2 ;  /* 0xa00000000f087825 */ /* 0x000fe200078e0002 */
[----:B-----5:R-:W-:-:S02]  /*13e0*/  VIADDMNMX R25, R12, R25, RZ, !PT ;  /* 0x000000190c197246 */ /* 0x020fc400078001ff */
[C---:B------:R-:W-:Y:S01]  /*13f0*/  VIADDMNMX R27, R12.reuse, R27, RZ, !PT ;  /* 0x0000001b0c1b7246 */ /* 0x040fe200078001ff */
[----:B------:R-:W-:Y:S01]  /*1400*/  IMAD.WIDE.U32 R10, R17, -0x60000000, R2 ;  /* 0xa0000000110a7825 */ /* 0x000fe200078e0002 */
[----:B------:R-:W-:-:S03]  /*1410*/  VIADDMNMX R29, R12, R29, RZ, !PT ;  /* 0x0000001d0c1d7246 */ /* 0x000fc600078001ff */
[----:B------:R-:W-:Y:S02]  /*1420*/  IMAD.U32 R13, R13, 0x4, R5 ;  /* 0x000000040d0d7824 */ /* 0x000fe400078e0005 */
[----:B------:R-:W-:Y:S02]  /*1430*/  IMAD.U32 R5, R15, 0x4, R9 ;  /* 0x000000040f057824 */ /* 0x000fe400078e0009 */
[----:B------:R-:W-:Y:S01]  /*1440*/  IMAD.U32 R17, R17, 0x4, R11 ;  /* 0x0000000411117824 */ /* 0x000fe200078e000b */
[----:B------:R-:W-:Y:S01]  /*1450*/  SHF.R.U64 R4, R4, 0x1f, R13 ;  /* 0x0000001f04047819 */ /* 0x000fe2000000120d */
[----:B------:R-:W-:Y:S01]  /*1460*/  IMAD.WIDE.U32 R12, R25, -0x60000000, R2 ;  /* 0xa0000000190c7825 */ /* 0x000fe200078e0002 */
[----:B------:R-:W-:Y:S02]  /*1470*/  SHF.R.U64 R5, R8, 0x1f, R5 ;  /* 0x0000001f08057819 */ /* 0x000fe40000001205 */
[----:B------:R-:W-:Y:S01]  /*1480*/  SHF.R.U64 R8, R10, 0x1f, R17 ;  /* 0x0000001f0a087819 */ /* 0x000fe20000001211 */
[----:B------:R-:W-:Y:S01]  /*1490*/  IMAD.WIDE.U32 R10, R23, -0x60000000, R2 ;  /* 0xa0000000170a7825 */ /* 0x000fe200078e0002 */
[----:B------:R-:W-:-:S02]  /*14a0*/  VIMNMX R4, PT, PT, R4, 0x7f, PT ;  /* 0x0000007f04047848 */ /* 0x000fc40003fe0100 */
[----:B------:R-:W-:Y:S01]  /*14b0*/  VIMNMX R5, PT, PT, R5, 0x7f, PT ;  /* 0x0000007f05057848 */ /* 0x000fe20003fe0100 */
[----:B------:R-:W-:Y:S01]  /*14c0*/  IMAD.U32 R23, R23, 0x4, R11 ;  /* 0x0000000417177824 */ /* 0x000fe200078e000b */
[----:B------:R-:W-:Y:S01]  /*14d0*/  VIMNMX R8, PT, PT, R8, 0x7f, PT ;  /* 0x0000007f08087848 */ /* 0x000fe20003fe0100 */
[----:B------:R-:W-:Y:S01]  /*14e0*/  IMAD.U32 R25, R25, 0x4, R13 ;  /* 0x0000000419197824 */ /* 0x000fe200078e000d */
[----:B------:R-:W-:Y:S01]  /*14f0*/  VIMNMX R15, PT, PT, R4, -0x80, !PT ;  /* 0xffffff80040f7848 */ /* 0x000fe20007fe0100 */
[----:B------:R-:W-:Y:S01]  /*1500*/  IMAD.MOV.U32 R4, RZ, RZ, R14 ;  /* 0x000000ffff047224 */ /* 0x000fe200078e000e */
[----:B------:R-:W-:Y:S01]  /*1510*/  VIMNMX R17, PT, PT, R5, -0x80, !PT ;  /* 0xffffff8005117848 */ /* 0x000fe20007fe0100 */
[----:B------:R-:W-:Y:S01]  /*1520*/  IMAD.MOV.U32 R5, RZ, RZ, R31 ;  /* 0x000000ffff057224 */ /* 0x000fe200078e001f */
[----:B------:R-:W-:Y:S01]  /*1530*/  VIMNMX R19, PT, PT, R8, -0x80, !PT ;  /* 0xffffff8008137848 */ /* 0x000fe20007fe0100 */
[----:B------:R-:W-:-:S03]  /*1540*/  IMAD.WIDE.U32 R8, R21, -0x60000000, R2 ;  /* 0xa000000015087825 */ /* 0x000fc600078e0002 */
[----:B------:R0:W-:Y:S01]  /*1550*/  STG.E.U8 desc[UR8][R4.64+-0x18800], R15 ;  /* 0xfe78000f04007986 */ /* 0x0001e2000c101108 */
[----:B------:R-:W-:-:S03]  /*1560*/  IMAD.U32 R9, R21, 0x4, R9 ;  /* 0x0000000415097824 */ /* 0x000fc600078e0009 */
[----:B------:R2:W-:Y:S02]  /*1570*/  STG.E.U8 desc[UR8][R4.64+-0x12600], R17 ;  /* 0xfeda001104007986 */ /* 0x0005e4000c101108 */
[----:B------:R-:W-:Y:S02]  /*1580*/  SHF.R.U64 R9, R8, 0x1f, R9 ;  /* 0x0000001f08097819 */ /* 0x000fe40000001209 */
[----:B------:R-:W-:Y:S01]  /*1590*/  SHF.R.U64 R8, R10, 0x1f, R23 ;  /* 0x0000001f0a087819 */ /* 0x000fe20000001217 */
[----:B------:R2:W-:Y:S01]  /*15a0*/  STG.E.U8 desc[UR8][R4.64+-0xc400], R19 ;  /* 0xff3c001304007986 */ /* 0x0005e2000c101108 */
[----:B------:R-:W-:Y:S01]  /*15b0*/  SHF.R.U64 R10, R12, 0x1f, R25 ;  /* 0x0000001f0c0a7819 */ /* 0x000fe20000001219 */
[--C-:B0-----:R-:W-:Y:S01]  /*15c0*/  IMAD.WIDE.U32 R14, R27, -0x60000000, R2.reuse ;  /* 0xa00000001b0e7825 */ /* 0x101fe200078e0002 */
[----:B------:R-:W-:Y:S02]  /*15d0*/  VIMNMX R8, PT, PT, R8, 0x7f, PT ;  /* 0x0000007f08087848 */ /* 0x000fe40003fe0100 */
[----:B------:R-:W-:Y:S01]  /*15e0*/  VIMNMX R10, PT, PT, R10, 0x7f, PT ;  /* 0x0000007f0a0a7848 */ /* 0x000fe20003fe0100 */
[----:B------:R-:W-:-:S03]  /*15f0*/  IMAD.WIDE.U32 R2, R29, -0x60000000, R2 ;  /* 0xa00000001d027825 */ /* 0x000fc600078e0002 */
[----:B------:R-:W-:Y:S01]  /*1600*/  VIMNMX R11, PT, PT, R10, -0x80, !PT ;  /* 0xffffff800a0b7848 */ /* 0x000fe20007fe0100 */
[----:B------:R-:W-:Y:S02]  /*1610*/  IMAD.U32 R27, R27, 0x4, R15 ;  /* 0x000000041b1b7824 */ /* 0x000fe400078e000f */
[----:B------:R-:W-:Y:S02]  /*1620*/  IMAD.U32 R29, R29, 0x4, R3 ;  /* 0x000000041d1d7824 */ /* 0x000fe400078e0003 */
[----:B------:R2:W-:Y:S01]  /*1630*/  STG.E.U8 desc[UR8][R4.64+0x6200], R11 ;  /* 0x0062000b04007986 */ /* 0x0005e2000c101108 */
[----:B------:R-:W-:Y:S02]  /*1640*/  SHF.R.U64 R12, R14, 0x1f, R27 ;  /* 0x0000001f0e0c7819 */ /* 0x000fe4000000121b */
[----:B------:R-:W-:Y:S02]  /*1650*/  SHF.R.U64 R14, R2, 0x1f, R29 ;  /* 0x0000001f020e7819 */ /* 0x000fe4000000121d */
[----:B------:R-:W-:-:S02]  /*1660*/  VIMNMX R2, PT, PT, R9, 0x7f, PT ;  /* 0x0000007f09027848 */ /* 0x000fc40003fe0100 */
[----:B------:R-:W-:Y:S02]  /*1670*/  VIMNMX R12, PT, PT, R12, 0x7f, PT ;  /* 0x0000007f0c0c7848 */ /* 0x000fe40003fe0100 */
[----:B------:R-:W-:Y:S02]  /*1680*/  VIMNMX R14, PT, PT, R14, 0x7f, PT ;  /* 0x0000007f0e0e7848 */ /* 0x000fe40003fe0100 */
[----:B------:R-:W-:Y:S02]  /*1690*/  VIMNMX R3, PT, PT, R2, -0x80, !PT ;  /* 0xffffff8002037848 */ /* 0x000fe40007fe0100 */
[----:B------:R-:W-:Y:S02]  /*16a0*/  VIMNMX R9, PT, PT, R8, -0x80, !PT ;  /* 0xffffff8008097848 */ /* 0x000fe40007fe0100 */
[----:B------:R-:W-:Y:S01]  /*16b0*/  VIMNMX R13, PT, PT, R12, -0x80, !PT ;  /* 0xffffff800c0d7848 */ /* 0x000fe20007fe0100 */
[----:B------:R2:W-:Y:S01]  /*16c0*/  STG.E.U8 desc[UR8][R4.64+-0x6200], R3 ;  /* 0xff9e000304007986 */ /* 0x0005e2000c101108 */
[----:B------:R-:W-:-:S02]  /*16d0*/  VIMNMX R15, PT, PT, R14, -0x80, !PT ;  /* 0xffffff800e0f7848 */ /* 0x000fc40007fe0100 */
[----:B------:R-:W-:Y:S01]  /*16e0*/  IADD3 R14, P1, PT, R4, 0x20, RZ ;  /* 0x00000020040e7810 */ /* 0x000fe20007f3e0ff */
[----:B------:R2:W-:Y:S04]  /*16f0*/  STG.E.U8 desc[UR8][R4.64], R9 ;  /* 0x0000000904007986 */ /* 0x0005e8000c101108 */
[----:B------:R2:W-:Y:S01]  /*1700*/  STG.E.U8 desc[UR8][R4.64+0xc400], R13 ;  /* 0x00c4000d04007986 */ /* 0x0005e2000c101108 */
[----:B------:R-:W-:-:S03]  /*1710*/  IMAD.X R31, RZ, RZ, R5, P1 ;  /* 0x000000ffff1f7224 */ /* 0x000fc600008e0605 */
[----:B------:R2:W-:Y:S01]  /*1720*/  STG.E.U8 desc[UR8][R4.64+0x12600], R15 ;  /* 0x0126000f04007986 */ /* 0x0005e2000c101108 */
[----:B------:R-:W-:Y:S05]  /*1730*/  BRA.U UP0, `(.L_x_3) ;  /* 0xfffffff900c87547 */ /* 0x000fea000b83ffff */
[----:B------:R-:W-:Y:S05]  /*1740*/  EXIT ;  /* 0x000000000000794d */ /* 0x000fea0003800000 */
.L_x_4:
[----:B------:R-:W-:-:S00]  /*1750*/  BRA `(.L_x_4) ;  /* 0xfffffffc00fc7947 */ /* 0x000fc0000383ffff */
[----:B------:R-:W-:-:S00]  /*1760*/  NOP ;  /* 0x0000000000007918 */ /* 0x000fc00000000000 */
        /* <DEDUP_REMOVED lines=9> */
.L_x_195:


//--------------------- .text.fused_nn_conv2d_add_cast_cast_cast_multiply_add_right_shift_cast_add_clip_cast_n_16373524651668054328__2_kernel1 --------------------------
	.section	.text.fused_nn_conv2d_add_cast_cast_cast_multiply_add_right_shift_cast_add_clip_cast_n_16373524651668054328__2_kernel1,"ax",@progbits
	.align	128
        .global         fused_nn_conv2d_add_cast_cast_cast_multiply_add_right_shift_cast_add_clip_cast_n_16373524651668054328__2_kernel1
        .type           fused_nn_conv2d_add_cast_cast_cast_multiply_add_right_shift_cast_add_clip_cast_n_16373524651668054328__2_kernel1,@function
        .size           fused_nn_conv2d_add_cast_cast_cast_multiply_add_right_shift_cast_add_clip_cast_n_16373524651668054328__2_kernel1,(.L_x_196 - fused_nn_conv2d_add_cast_cast_cast_multiply_add_right_shift_cast_add_clip_cast_n_16373524651668054328__2_kernel1)
        .other          fused_nn_conv2d_add_cast_cast_cast_multiply_add_right_shift_cast_add_clip_cast_n_16373524651668054328__2_kernel1,@"STO_CUDA_ENTRY STV_DEFAULT"
fused_nn_conv2d_add_cast_cast_cast_multiply_add_right_shift_cast_add_clip_cast_n_16373524651668054328__2_kernel1:
.text.fused_nn_conv2d_add_cast_cast_cast_multiply_add_right_shift_cast_add_clip_cast_n_16373524651668054328__2_kernel1:
[----:B------:R-:W-:Y:S01]  /*0000*/  LDC R1, c[0x0][0x37c] ;  /* 0x0000df00ff017b82 */ /* 0x000fe20000000800 */
[----:B------:R-:W0:Y:S07]  /*0010*/  S2R R2, SR_TID.X ;  /* 0x0000000000027919 */ /* 0x000e2e0000002100 */
[----:B------:R-:W1:Y:S01]  /*0020*/  S2UR UR6, SR_CgaCtaId ;  /* 0x00000000000679c3 */ /* 0x000e620000008800 */
[----:B------:R-:W-:Y:S01]  /*0030*/  UMOV UR4, 0x400 ;  /* 0x0000040000047882 */ /* 0x000fe20000000000 */
[----:B------:R-:W-:Y:S01]  /*0040*/  IMAD.MOV.U32 R32, RZ, RZ, RZ ;  /* 0x000000ffff207224 */ /* 0x000fe200078e00ff */
[----:B------:R-:W2:Y:S01]  /*0050*/  S2R R3, SR_CTAID.Y ;  /* 0x0000000000037919 */ /* 0x000ea20000002600 */
[----:B------:R-:W-:Y:S01]  /*0060*/  UIADD3 UR5, UPT, UPT, UR4, 0x200, URZ ;  /* 0x0000020004057890 */ /* 0x000fe2000fffe0ff */
[----:B------:R-:W3:Y:S01]  /*0070*/  LDCU.64 UR8, c[0x0][0x358] ;  /* 0x00006b00ff0877ac */ /* 0x000ee20008000a00 */
[----:B------:R-:W4:Y:S01]  /*0080*/  S2R R0, SR_CTAID.Z ;  /* 0x0000000000007919 */ /* 0x000f220000002700 */
[----:B-1----:R-:W-:-:S02]  /*0090*/  ULEA UR4, UR6, UR4, 0x18 ;  /* 0x0000000406047291 */ /* 0x002fc4000f8ec0ff */
[----:B------:R-:W-:Y:S01]  /*00a0*/  ULEA UR5, UR6, UR5, 0x18 ;  /* 0x0000000506057291 */ /* 0x000fe2000f8ec0ff */
[----:B0-----:R-:W-:-:S03]  /*00b0*/  IMAD.SHL.U32 R38, R2, 0x10, RZ ;  /* 0x0000001002267824 */ /* 0x001fc600078e00ff */
[----:B------:R-:W-:Y:S01]  /*00c0*/  LEA R33, R2, UR4, 0x2 ;  /* 0x0000000402217c11 */ /* 0x000fe2000f8e10ff */
[C---:B--2---:R-:W-:Y:S02]  /*00d0*/  IMAD R37, R3.reuse, 0x40, R2 ;  /* 0x0000004003257824 */ /* 0x044fe400078e0202 */
[----:B------:R-:W-:Y:S02]  /*00e0*/  IMAD R36, R3, 0x2000, R38 ;  /* 0x0000200003247824 */ /* 0x000fe400078e0226 */
[----:B---34-:R-:W-:-:S07]  /*00f0*/  IMAD R37, R0, 0x1000, R37 ;  /* 0x0000100000257824 */ /* 0x018fce00078e0225 */
.L_x_6:
[----:B0-----:R-:W0:Y:S01]  /*0100*/  S2R R0, SR_TID.X ;  /* 0x0000000000007919 */ /* 0x001e220000002100 */
[----:B------:R-:W1:Y:S01]  /*0110*/  S2UR UR4, SR_CTAID.Z ;  /* 0x00000000000479c3 */ /* 0x000e620000002700 */
[----:B------:R-:W-:Y:S01]  /*0120*/  IMAD.MOV.U32 R19, RZ, RZ, RZ ;  /* 0x000000ffff137224 */ /* 0x000fe200078e00ff */
        /* <DEDUP_REMOVED lines=8> */
[----:B------:R-:W-:Y:S01]  /*01b0*/  UPLOP3.LUT UP0, UPT, UPT, UPT, UPT, 0x80, 0x8 ;  /* 0x000000000008789c */ /* 0x000fe20003f0f070 */
[----:B------:R-:W2:Y:S01]  /*01c0*/  LDCU.64 UR10, c[0x0][0x380] ;  /* 0x00007000ff0a77ac */ /* 0x000ea20008000a00 */
[----:B------:R-:W3:Y:S01]  /*01d0*/  LDCU.64 UR12, c[0x0][0x388] ;  /* 0x00007100ff0c77ac */ /* 0x000ee20008000a00 */
[----:B-1----:R-:W-:Y:S01]  /*01e0*/  USHF.L.U32 UR4, UR4, 0xd, URZ ;  /* 0x0000000d04047899 */ /* 0x002fe200080006ff */
[----:B0-----:R-:W-:-:S05]  /*01f0*/  IMAD.SHL.U32 R0, R0, 0x4, RZ ;  /* 0x0000000400007824 */ /* 0x001fca00078e00ff */
[----:B------:R-:W-:-:S05]  /*0200*/  LOP3.LUT R17, R0, UR4, RZ, 0xfc, !PT ;  /* 0x0000000400117c12 */ /* 0x000fca000f8efcff */
[----:B--23--:R-:W-:-:S07]  /*0210*/  IMAD R0, R32, 0x400, R17 ;  /* 0x0000040020007824 */ /* 0x00cfce00078e0211 */
.L_x_5:
[----:B------:R-:W-:-:S05]  /*0220*/  IMAD R16, R19, 0x200, R0 ;  /* 0x0000020013107824 */ /* 0x000fca00078e0200 */
[----:B------:R-:W-:-:S05]  /*0230*/  IADD3 R16, P0, PT, R16, UR10, RZ ;  /* 0x0000000a10107c10 */ /* 0x000fca000ff1e0ff */
[----:B------:R-:W-:-:S05]  /*0240*/  IMAD.X R17, RZ, RZ, UR11, P0 ;  /* 0x0000000bff117e24 */ /* 0x000fca00080e06ff */
[----:B------:R-:W2:Y:S04]  /*0250*/  LDG.E.U8.CONSTANT R24, desc[UR8][R16.64] ;  /* 0x0000000810187981 */ /* 0x000ea8000c1e9100 */
[----:B------:R-:W3:Y:S04]  /*0260*/  LDG.E.U8.CONSTANT R26, desc[UR8][R16.64+0x1] ;  /* 0x00000108101a7981 */ /* 0x000ee8000c1e9100 */
[----:B------:R-:W4:Y:S04]  /*0270*/  LDG.E.U8.CONSTANT R28, desc[UR8][R16.64+0x2] ;  /* 0x00000208101c7981 */ /* 0x000f28000c1e9100 */
        /* <DEDUP_REMOVED lines=10> */
[----:B------:R-:W5:Y:S01]  /*0320*/  LDG.E.U8.CONSTANT R44, desc[UR8][R16.64+0x181] ;  /* 0x00018108102c7981 */ /* 0x000f62000c1e9100 */
[----:B------:R-:W-:-:S05]  /*0330*/  IMAD R19, R19, 0x800, R36 ;  /* 0x0000080013137824 */ /* 0x000fca00078e0224 */
[----:B------:R-:W-:-:S05]  /*0340*/  IADD3 R42, P0, PT, R19, UR12, RZ ;  /* 0x0000000c132a7c10 */ /* 0x000fca000ff1e0ff */
[----:B------:R-:W-:Y:S01]  /*0350*/  IMAD.X R43, RZ, RZ, UR13, P0 ;  /* 0x0000000dff2b7e24 */ /* 0x000fe200080e06ff */
[----:B--2---:R0:W-:Y:S04]  /*0360*/  STS.U8 [R33], R24 ;  /* 0x0000001821007388 */ /* 0x0041e80000000000 */
[----:B---3--:R1:W-:Y:S04]  /*0370*/  STS.U8 [R33+0x1], R26 ;  /* 0x0000011a21007388 */ /* 0x0083e80000000000 */
[----:B0-----:R-:W2:Y:S04]  /*0380*/  LDG.E.U8.CONSTANT R24, desc[UR8][R16.64+0x182] ;  /* 0x0001820810187981 */ /* 0x001ea8000c1e9100 */
[----:B-1----:R-:W3:Y:S04]  /*0390*/  LDG.E.U8.CONSTANT R26, desc[UR8][R16.64+0x183] ;  /* 0x00018308101a7981 */ /* 0x002ee8000c1e9100 */
[----:B----4-:R-:W-:Y:S04]  /*03a0*/  STS.U8 [R33+0x2], R28 ;  /* 0x0000021c21007388 */ /* 0x010fe80000000000 */
[----:B-----5:R-:W-:Y:S04]  /*03b0*/  STS.U8 [R33+0x3], R30 ;  /* 0x0000031e21007388 */ /* 0x020fe80000000000 */
[----:B------:R-:W-:Y:S04]  /*03c0*/  STS.U8 [R33+0x80], R29 ;  /* 0x0000801d21007388 */ /* 0x000fe80000000000 */
[----:B------:R0:W-:Y:S04]  /*03d0*/  STS.U8 [R33+0x81], R31 ;  /* 0x0000811f21007388 */ /* 0x0001e80000000000 */
[----:B------:R1:W-:Y:S04]  /*03e0*/  STS.U8 [R33+0x82], R18 ;  /* 0x0000821221007388 */ /* 0x0003e80000000000 */
[----:B0-----:R-:W4:Y:S04]  /*03f0*/  LDG.E.128.CONSTANT R28, desc[UR8][R42.64] ;  /* 0x000000082a1c7981 */ /* 0x001f28000c1e9d00 */
[----:B-1----:R-:W5:Y:S04]  /*0400*/  LDG.E.128.CONSTANT R16, desc[UR8][R42.64+0x1000] ;  /* 0x001000082a107981 */ /* 0x002f68000c1e9d00 */
[----:B------:R0:W-:Y:S01]  /*0410*/  STS.U8 [R33+0x100], R2 ;  /* 0x0001000221007388 */ /* 0x0001e20000000000 */
[----:B------:R-:W1:Y:S01]  /*0420*/  S2UR UR7, SR_CgaCtaId ;  /* 0x00000000000779c3 */ /* 0x000e620000008800 */
[----:B0-----:R-:W0:Y:S02]  /*0430*/  S2R R2, SR_LANEID ;  /* 0x0000000000027919 */ /* 0x001e240000000000 */
[----:B------:R-:W-:Y:S04]  /*0440*/  STS.U8 [R33+0x83], R35 ;  /* 0x0000832321007388 */ /* 0x000fe80000000000 */
[----:B------:R0:W-:Y:S04]  /*0450*/  STS.U8 [R33+0x101], R25 ;  /* 0x0001011921007388 */ /* 0x0001e80000000000 */
[----:B------:R-:W-:Y:S04]  /*0460*/  STS.U8 [R33+0x102], R27 ;  /* 0x0001021b21007388 */ /* 0x000fe80000000000 */
[----:B------:R0:W-:Y:S04]  /*0470*/  STS.U8 [R33+0x103], R34 ;  /* 0x0001032221007388 */ /* 0x0001e80000000000 */
[----:B------:R0:W-:Y:S04]  /*0480*/  STS.U8 [R33+0x180], R40 ;  /* 0x0001802821007388 */ /* 0x0001e80000000000 */
[----:B------:R-:W-:Y:S01]  /*0490*/  STS.U8 [R33+0x181], R44 ;  /* 0x0001812c21007388 */ /* 0x000fe20000000000 */
[----:B------:R-:W-:-:S02]  /*04a0*/  UMOV UR6, 0x400 ;  /* 0x0000040000067882 */ /* 0x000fc40000000000 */
[----:B-1----:R-:W-:Y:S01]  /*04b0*/  ULEA UR4, UR7, UR6, 0x18 ;  /* 0x0000000607047291 */ /* 0x002fe2000f8ec0ff */
[----:B0-----:R-:W-:-:S05]  /*04c0*/  LOP3.LUT R25, R2, 0x7, RZ, 0xc0, !PT ;  /* 0x0000000702197812 */ /* 0x001fca00078ec0ff */
[----:B------:R-:W-:Y:S02]  /*04d0*/  LEA R34, R25, UR4, 0x4 ;  /* 0x0000000419227c11 */ /* 0x000fe4000f8e20ff */
[----:B------:R-:W-:Y:S01]  /*04e0*/  LOP3.LUT R35, R2, 0xf, RZ, 0xc0, !PT ;  /* 0x0000000f02237812 */ /* 0x000fe200078ec0ff */
[----:B------:R-:W-:-:S03]  /*04f0*/  UIADD3 UR4, UPT, UPT, UR6, 0x200, URZ ;  /* 0x0000020006047890 */ /* 0x000fc6000fffe0ff */
[----:B------:R-:W-:Y:S02]  /*0500*/  SHF.R.U32.HI R40, RZ, 0x3, R35 ;  /* 0x00000003ff287819 */ /* 0x000fe40000011623 */
[----:B------:R-:W-:Y:S01]  /*0510*/  LOP3.LUT R35, R35, 0x7, RZ, 0xc0, !PT ;  /* 0x0000000723237812 */ /* 0x000fe200078ec0ff */
[----:B------:R-:W-:-:S04]  /*0520*/  ULEA UR4, UR7, UR4, 0x18 ;  /* 0x0000000407047291 */ /* 0x000fc8000f8ec0ff */
[----:B------:R-:W-:-:S05]  /*0530*/  IMAD R40, R40, 0x8, R35 ;  /* 0x0000000828287824 */ /* 0x000fca00078e0223 */
[----:B------:R-:W-:Y:S01]  /*0540*/  LEA R39, R40, UR4, 0x4 ;  /* 0x0000000428277c11 */ /* 0x000fe2000f8e20ff */
[----:B--2---:R-:W-:Y:S04]  /*0550*/  STS.U8 [R33+0x182], R24 ;  /* 0x0001821821007388 */ /* 0x004fe80000000000 */
[----:B---3--:R0:W-:Y:S01]  /*0560*/  STS.U8 [R33+0x183], R26 ;  /* 0x0001831a21007388 */ /* 0x0081e20000000000 */
[----:B------:R-:W-:Y:S06]  /*0570*/  BAR.SYNC.DEFER_BLOCKING 0x0 ;  /* 0x0000000000007b1d */ /* 0x000fec0000010000 */
[----:B0-----:R-:W2:Y:S04]  /*0580*/  LDG.E.128.CONSTANT R24, desc[UR8][R42.64+0x200] ;  /* 0x000200082a187981 */ /* 0x001ea8000c1e9d00 */
[----:B------:R-:W-:Y:S01]  /*0590*/  LDSM.16.M88 R34, [R34] ;  /* 0x000000002222783b */ /* 0x000fe20000000000 */
[----:B------:R-:W-:Y:S06]  /*05a0*/  BAR.SYNC.DEFER_BLOCKING 0x0 ;  /* 0x0000000000007b1d */ /* 0x000fec0000010000 */
[----:B----4-:R-:W-:Y:S04]  /*05b0*/  STS.128 [R38+UR5], R28 ;  /* 0x0000001c26007988 */ /* 0x010fe80008000c05 */
[----:B-----5:R-:W-:Y:S01]  /*05c0*/  STS.128 [R38+UR5+0x200], R16 ;  /* 0x0002001026007988 */ /* 0x020fe20008000c05 */
[----:B------:R-:W-:Y:S06]  /*05d0*/  BAR.SYNC.DEFER_BLOCKING 0x0 ;  /* 0x0000000000007b1d */ /* 0x000fec0000010000 */
[----:B------:R-:W0:Y:S04]  /*05e0*/  LDSM.16.M88.2 R28, [R39] ;  /* 0x00000000271c783b */ /* 0x000e280000000100 */
[----:B------:R-:W1:Y:S01]  /*05f0*/  LDSM.16.M88.2 R16, [R39+0x100] ;  /* 0x000100002710783b */ /* 0x000e620000000100 */
[----:B0-----:R-:W-:Y:S03]  /*0600*/  IMMA.16816.S8.S8 R20, R28.ROW, R34.COL, R20 ;  /* 0x000000221c147237 */ /* 0x001fe60000405414 */
[----:B------:R-:W3:Y:S01]  /*0610*/  LDG.E.128.CONSTANT R28, desc[UR8][R42.64+0x1200] ;  /* 0x001200082a1c7981 */ /* 0x000ee2000c1e9d00 */
[----:B------:R-:W-:-:S06]  /*0620*/  UIADD3 UR4, UPT, UPT, UR4, 0x200, URZ ;  /* 0x0000020004047890 */ /* 0x000fcc000fffe0ff */
[----:B------:R-:W-:Y:S01]  /*0630*/  LEA R40, R40, UR4, 0x4 ;  /* 0x0000000428287c11 */ /* 0x000fe2000f8e20ff */
[----:B-1----:R-:W-:Y:S04]  /*0640*/  IMMA.16816.S8.S8 R4, R16.ROW, R34.COL, R4 ;  /* 0x0000002210047237 */ /* 0x002fe80000405404 */
[----:B------:R-:W0:Y:S01]  /*0650*/  LDSM.16.M88.2 R16, [R40] ;  /* 0x000000002810783b */ /* 0x000e220000000100 */
[----:B------:R-:W-:Y:S01]  /*0660*/  ULEA UR4, UR7, UR6, 0x18 ;  /* 0x0000000607047291 */ /* 0x000fe2000f8ec0ff */
[----:B------:R-:W-:-:S03]  /*0670*/  LOP3.LUT R41, R2, 0x7, RZ, 0xc0, !PT ;  /* 0x0000000702297812 */ /* 0x000fc600078ec0ff */
[----:B------:R-:W-:-:S06]  /*0680*/  UIADD3 UR6, UPT, UPT, UR4, 0x80, URZ ;  /* 0x0000008004067890 */ /* 0x000fcc000fffe0ff */
[----:B------:R-:W-:-:S06]  /*0690*/  LEA R44, R41, UR6, 0x4 ;  /* 0x00000006292c7c11 */ /* 0x000fcc000f8e20ff */
[----:B------:R-:W-:Y:S01]  /*06a0*/  LDSM.16.M88 R44, [R44] ;  /* 0x000000002c2c783b */ /* 0x000fe20000000000 */
[-C--:B0-----:R-:W-:Y:S03]  /*06b0*/  IMMA.16816.S8.S8 R8, R16.ROW, R34.reuse.COL, R8 ;  /* 0x0000002210087237 */ /* 0x081fe60000405408 */
[----:B------:R-:W0:Y:S01]  /*06c0*/  LDSM.16.M88.2 R16, [R40+0x100] ;  /* 0x000100002810783b */ /* 0x000e220000000100 */
[----:B------:R-:W-:Y:S04]  /*06d0*/  BAR.SYNC.DEFER_BLOCKING 0x0 ;  /* 0x0000000000007b1d */ /* 0x000fe80000010000 */
[----:B0-----:R-:W-:Y:S02]  /*06e0*/  IMMA.16816.S8.S8 R12, R16.ROW, R34.COL, R12 ;  /* 0x00000022100c7237 */ /* 0x001fe4000040540c */
[----:B------:R-:W4:Y:S04]  /*06f0*/  LDG.E.128.CONSTANT R16, desc[UR8][R42.64+0x400] ;  /* 0x000400082a107981 */ /* 0x000f28000c1e9d00 */
[----:B--2---:R-:W-:Y:S04]  /*0700*/  STS.128 [R38+UR5], R24 ;  /* 0x0000001826007988 */ /* 0x004fe80008000c05 */
[----:B---3--:R-:W-:Y:S01]  /*0710*/  STS.128 [R38+UR5+0x200], R28 ;  /* 0x0002001c26007988 */ /* 0x008fe20008000c05 */
[----:B------:R-:W-:Y:S06]  /*0720*/  BAR.SYNC.DEFER_BLOCKING 0x0 ;  /* 0x0000000000007b1d */ /* 0x000fec0000010000 */
[----:B------:R-:W0:Y:S04]  /*0730*/  LDSM.16.M88.2 R24, [R40+0x100] ;  /* 0x000100002818783b */ /* 0x000e280000000100 */
[----:B------:R-:W1:Y:S01]  /*0740*/  LDSM.16.M88.2 R34, [R39] ;  /* 0x000000002722783b */ /* 0x000e620000000100 */
[-C--:B0-----:R-:W-:Y:S03]  /*0750*/  IMMA.16816.S8.S8 R12, R24.ROW, R44.reuse.COL, R12 ;  /* 0x0000002c180c7237 */ /* 0x081fe6000040540c */
[----:B------:R-:W2:Y:S05]  /*0760*/  LDG.E.128.CONSTANT R24, desc[UR8][R42.64+0x1400] ;  /* 0x001400082a187981 */ /* 0x000eaa000c1e9d00 */
[----:B-1----:R-:W-:Y:S01]  /*0770*/  IMMA.16816.S8.S8 R20, R34.ROW, R44.COL, R20 ;  /* 0x0000002c22147237 */ /* 0x002fe20000405414 */
[----:B------:R-:W0:Y:S01]  /*0780*/  LDSM.16.M88.2 R34, [R39+0x100] ;  /* 0x000100002722783b */ /* 0x000e220000000100 */
[----:B------:R-:W-:-:S06]  /*0790*/  UIADD3 UR6, UPT, UPT, UR4, 0x100, URZ ;  /* 0x0000010004067890 */ /* 0x000fcc000fffe0ff */
[-C--:B0-----:R-:W-:Y:S01]  /*07a0*/  IMMA.16816.S8.S8 R4, R34.ROW, R44.reuse.COL, R4 ;  /* 0x0000002c22047237 */ /* 0x081fe20000405404 */
[----:B------:R-:W0:Y:S07]  /*07b0*/  LDSM.16.M88.2 R34, [R40] ;  /* 0x000000002822783b */ /* 0x000e2e0000000100 */
[----:B0-----:R-:W-:Y:S01]  /*07c0*/  IMMA.16816.S8.S8 R8, R34.ROW, R44.COL, R8 ;  /* 0x0000002c22087237 */ /* 0x001fe20000405408 */
[----:B------:R-:W-:-:S06]  /*07d0*/  LEA R34, R41, UR6, 0x4 ;  /* 0x0000000629227c11 */ /* 0x000fcc000f8e20ff */
[----:B------:R-:W-:Y:S01]  /*07e0*/  LDSM.16.M88 R34, [R34] ;  /* 0x000000002222783b */ /* 0x000fe20000000000 */
[----:B------:R-:W-:Y:S06]  /*07f0*/  BAR.SYNC.DEFER_BLOCKING 0x0 ;  /* 0x0000000000007b1d */ /* 0x000fec0000010000 */
[----:B----4-:R0:W-:Y:S04]  /*0800*/  STS.128 [R38+UR5], R16 ;  /* 0x0000001026007988 */ /* 0x0101e80008000c05 */
[----:B0-----:R-:W3:Y:S04]  /*0810*/  LDG.E.128.CONSTANT R16, desc[UR8][R42.64+0x600] ;  /* 0x000600082a107981 */ /* 0x001ee8000c1e9d00 */
[----:B--2---:R0:W-:Y:S01]  /*0820*/  STS.128 [R38+UR5+0x200], R24 ;  /* 0x0002001826007988 */ /* 0x0041e20008000c05 */
[----:B------:R-:W-:Y:S06]  /*0830*/  BAR.SYNC.DEFER_BLOCKING 0x0 ;  /* 0x0000000000007b1d */ /* 0x000fec0000010000 */
[----:B0-----:R-:W2:Y:S04]  /*0840*/  LDG.E.128.CONSTANT R24, desc[UR8][R42.64+0x1600] ;  /* 0x001600082a187981 */ /* 0x001ea8000c1e9d00 */
[----:B------:R-:W0:Y:S04]  /*0850*/  LDSM.16.M88.2 R30, [R39] ;  /* 0x00000000271e783b */ /* 0x000e280000000100 */
[----:B------:R-:W1:Y:S01]  /*0860*/  LDSM.16.M88.2 R28, [R39+0x100] ;  /* 0x00010000271c783b */ /* 0x000e620000000100 */
[----:B------:R-:W-:-:S06]  /*0870*/  UIADD3 UR4, UPT, UPT, UR4, 0x180, URZ ;  /* 0x0000018004047890 */ /* 0x000fcc000fffe0ff */
[----:B------:R-:W-:-:S06]  /*0880*/  LEA R41, R41, UR4, 0x4 ;  /* 0x0000000429297c11 */ /* 0x000fcc000f8e20ff */
[----:B------:R-:W-:Y:S01]  /*0890*/  LDSM.16.M88 R41, [R41] ;  /* 0x000000002929783b */ /* 0x000fe20000000000 */
[-C--:B0-----:R-:W-:Y:S03]  /*08a0*/  IMMA.16816.S8.S8 R20, R30.ROW, R34.reuse.COL, R20 ;  /* 0x000000221e147237 */ /* 0x081fe60000405414 */
[----:B------:R-:W0:Y:S05]  /*08b0*/  LDSM.16.M88.2 R30, [R40] ;  /* 0x00000000281e783b */ /* 0x000e2a0000000100 */
[-C--:B-1----:R-:W-:Y:S01]  /*08c0*/  IMMA.16816.S8.S8 R4, R28.ROW, R34.reuse.COL, R4 ;  /* 0x000000221c047237 */ /* 0x082fe20000405404 */
[----:B------:R-:W1:Y:S01]  /*08d0*/  LDSM.16.M88.2 R28, [R40+0x100] ;  /* 0x00010000281c783b */ /* 0x000e620000000100 */
[----:B------:R-:W-:Y:S06]  /*08e0*/  BAR.SYNC.DEFER_BLOCKING 0x0 ;  /* 0x0000000000007b1d */ /* 0x000fec0000010000 */
[-C--:B0-----:R-:W-:Y:S01]  /*08f0*/  IMMA.16816.S8.S8 R8, R30.ROW, R34.reuse.COL, R8 ;  /* 0x000000221e087237 */ /* 0x081fe20000405408 */
[----:B---3--:R0:W-:Y:S07]  /*0900*/  STS.128 [R38+UR5], R16 ;  /* 0x0000001026007988 */ /* 0x0081ee0008000c05 */
[----:B-1----:R-:W-:Y:S01]  /*0910*/  IMMA.16816.S8.S8 R12, R28.ROW, R34.COL, R12 ;  /* 0x000000221c0c7237 */ /* 0x002fe2000040540c */
[----:B------:R-:W-:-:S02]  /*0920*/  UPLOP3.LUT UP1, UPT, UPT, UPT, UP0, 0x80, 0x8 ;  /* 0x000000000008789c */ /* 0x000fc40003f2f000 */
[----:B------:R-:W-:Y:S01]  /*0930*/  UPLOP3.LUT UP0, UPT, UPT, UPT, UPT, 0x40, 0x4 ;  /* 0x000000000004789c */ /* 0x000fe20003f0e870 */
[----:B0-----:R-:W-:Y:S01]  /*0940*/  IMAD.MOV.U32 R19, RZ, RZ, 0x1 ;  /* 0x00000001ff137424 */ /* 0x001fe200078e00ff */
[----:B--2---:R-:W-:Y:S01]  /*0950*/  STS.128 [R38+UR5+0x200], R24 ;  /* 0x0002001826007988 */ /* 0x004fe20008000c05 */
[----:B------:R-:W-:Y:S06]  /*0960*/  BAR.SYNC.DEFER_BLOCKING 0x0 ;  /* 0x0000000000007b1d */ /* 0x000fec0000010000 */
[----:B------:R-:W0:Y:S04]  /*0970*/  LDSM.16.M88.2 R16, [R39] ;  /* 0x000000002710783b */ /* 0x000e280000000100 */
[----:B------:R-:W1:Y:S04]  /*0980*/  LDSM.16.M88.2 R34, [R39+0x100] ;  /* 0x000100002722783b */ /* 0x000e680000000100 */
[----:B------:R-:W2:Y:S04]  /*0990*/  LDSM.16.M88.2 R30, [R40] ;  /* 0x00000000281e783b */ /* 0x000ea80000000100 */
[----:B------:R-:W3:Y:S01]  /*09a0*/  LDSM.16.M88.2 R28, [R40+0x100] ;  /* 0x00010000281c783b */ /* 0x000ee20000000100 */
[-C--:B0-----:R-:W-:Y:S08]  /*09b0*/  IMMA.16816.S8.S8 R20, R16.ROW, R41.reuse.COL, R20 ;  /* 0x0000002910147237 */ /* 0x081ff00000405414 */
[-C--:B-1----:R-:W-:Y:S08]  /*09c0*/  IMMA.16816.S8.S8 R4, R34.ROW, R41.reuse.COL, R4 ;  /* 0x0000002922047237 */ /* 0x082ff00000405404 */
[-C--:B--2---:R-:W-:Y:S08]  /*09d0*/  IMMA.16816.S8.S8 R8, R30.ROW, R41.reuse.COL, R8 ;  /* 0x000000291e087237 */ /* 0x084ff00000405408 */
[----:B---3--:R-:W-:Y:S01]  /*09e0*/  IMMA.16816.S8.S8 R12, R28.ROW, R41.COL, R12 ;  /* 0x000000291c0c7237 */ /* 0x008fe2000040540c */
[----:B------:R-:W-:-:S04]  /*09f0*/  NOP ;  /* 0x0000000000007918 */ /* 0x000fc80000000000 */
[----:B------:R-:W-:-:S15]  /*0a00*/  BRA.U UP1, `(.L_x_5) ;  /* 0xfffffff901047547 */ /* 0x000fde000b83ffff */
[----:B------:R-:W0:Y:S01]  /*0a10*/  LDC.64 R16, c[0x0][0x3a0] ;  /* 0x0000e800ff107b82 */ /* 0x000e220000000a00 */
[----:B------:R-:W1:Y:S01]  /*0a20*/  S2R R26, SR_TID.X ;  /* 0x00000000001a7919 */ /* 0x000e620000002100 */
[----:B------:R-:W-:-:S06]  /*0a30*/  IMAD R24, R32, 0x200, R37 ;  /* 0x0000020020187824 */ /* 0x000fcc00078e0225 */
[----:B------:R-:W2:Y:S01]  /*0a40*/  LDC.64 R18, c[0x0][0x398] ;  /* 0x0000e600ff127b82 */ /* 0x000ea20000000a00 */
[----:B0-----:R-:W-:-:S05]  /*0a50*/  IMAD.WIDE.U32 R16, R24, 0x4, R16 ;  /* 0x0000000418107825 */ /* 0x001fca00078e0010 */
[----:B------:R-:W3:Y:S01]  /*0a60*/  LDG.E.CONSTANT R0, desc[UR8][R16.64] ;  /* 0x0000000810007981 */ /* 0x000ee2000c1e9900 */
[----:B-1----:R-:W-:-:S03]  /*0a70*/  IMAD R25, R3, 0x40, R26 ;  /* 0x0000004003197824 */ /* 0x002fc600078e021a */
[----:B------:R-:W4:Y:S01]  /*0a80*/  LDG.E.CONSTANT R31, desc[UR8][R16.64+0x188000] ;  /* 0x18800008101f7981 */ /* 0x000f22000c1e9900 */
[----:B--2---:R-:W-:-:S03]  /*0a90*/  IMAD.WIDE.U32 R18, R25, 0x4, R18 ;  /* 0x0000000419127825 */ /* 0x004fc600078e0012 */
[----:B------:R-:W2:Y:S04]  /*0aa0*/  LDG.E.CONSTANT R28, desc[UR8][R16.64+0x310000] ;  /* 0x31000008101c7981 */ /* 0x000ea8000c1e9900 */
[----:B------:R-:W5:Y:S01]  /*0ab0*/  LDG.E.CONSTANT R25, desc[UR8][R18.64] ;  /* 0x0000000812197981 */ /* 0x000f62000c1e9900 */
[----:B------:R-:W-:Y:S01]  /*0ac0*/  IMAD.SHL.U32 R27, R2, 0x2, RZ ;  /* 0x00000002021b7824 */ /* 0x000fe200078e00ff */
[----:B------:R-:W-:Y:S01]  /*0ad0*/  UMOV UR4, 0x400 ;  /* 0x0000040000047882 */ /* 0x000fe20000000000 */
[----:B------:R-:W-:Y:S01]  /*0ae0*/  SHF.R.U32.HI R2, RZ, 0x2, R2 ;  /* 0x00000002ff027819 */ /* 0x000fe20000011602 */
[----:B------:R-:W2:Y:S01]  /*0af0*/  LDG.E.CONSTANT R29, desc[UR8][R16.64+0x498000] ;  /* 0x49800008101d7981 */ /* 0x000ea2000c1e9900 */
[----:B------:R-:W-:Y:S01]  /*0b00*/  UIADD3 UR4, UPT, UPT, UR4, 0x600, URZ ;  /* 0x0000060004047890 */ /* 0x000fe2000fffe0ff */
[----:B------:R-:W-:-:S02]  /*0b10*/  LOP3.LUT R27, R27, 0x6, RZ, 0xe2, !PT ;  /* 0x000000061b1b7812 */ /* 0x000fc400078ee2ff */
[----:B------:R-:W2:Y:S01]  /*0b20*/  LDG.E.CONSTANT R34, desc[UR8][R16.64+0x620000] ;  /* 0x6200000810227981 */ /* 0x000ea2000c1e9900 */
[----:B------:R-:W-:Y:S01]  /*0b30*/  ULEA UR4, UR7, UR4, 0x18 ;  /* 0x0000000407047291 */ /* 0x000fe2000f8ec0ff */
[----:B------:R-:W-:Y:S01]  /*0b40*/  IADD3 R26, P0, PT, R16, 0x1000000, RZ ;  /* 0x01000000101a7810 */ /* 0x000fe20007f1e0ff */
[----:B------:R-:W-:Y:S01]  /*0b50*/  IMAD R2, R27, 0x20, R2 ;  /* 0x000000201b027824 */ /* 0x000fe200078e0202 */
[----:B------:R-:W2:Y:S03]  /*0b60*/  LDG.E.CONSTANT R35, desc[UR8][R16.64+0x7a8000] ;  /* 0x7a80000810237981 */ /* 0x000ea6000c1e9900 */
[----:B------:R-:W-:Y:S01]  /*0b70*/  IMAD.X R27, RZ, RZ, R17, P0 ;  /* 0x000000ffff1b7224 */ /* 0x000fe200000e0611 */
[----:B------:R-:W-:Y:S01]  /*0b80*/  LEA R30, R2, UR4, 0x2 ;  /* 0x00000004021e7c11 */ /* 0x000fe2000f8e10ff */
[----:B------:R0:W2:Y:S04]  /*0b90*/  LDG.E.CONSTANT R18, desc[UR8][R18.64+0x80] ;  /* 0x0000800812127981 */ /* 0x0000a8000c1e9900 */
[----:B------:R1:W-:Y:S04]  /*0ba0*/  STS [R30], R20 ;  /* 0x000000141e007388 */ /* 0x0003e80000000800 */
[----:B------:R-:W2:Y:S04]  /*0bb0*/  LDG.E.CONSTANT R39, desc[UR8][R26.64+-0x6d0000] ;  /* 0x930000081a277981 */ /* 0x000ea8000c1e9900 */
[----:B------:R-:W2:Y:S04]  /*0bc0*/  LDG.E.CONSTANT R43, desc[UR8][R16.64+0x498080] ;  /* 0x49808008102b7981 */ /* 0x000ea8000c1e9900 */
[----:B-1----:R-:W2:Y:S04]  /*0bd0*/  LDG.E.CONSTANT R20, desc[UR8][R26.64+-0x548000] ;  /* 0xab8000081a147981 */ /* 0x002ea8000c1e9900 */
[----:B------:R1:W-:Y:S04]  /*0be0*/  STS [R30+0x80], R21 ;  /* 0x000080151e007388 */ /* 0x0003e80000000800 */
[----:B------:R0:W-:Y:S04]  /*0bf0*/  STS [R30+0x20], R22 ;  /* 0x000020161e007388 */ /* 0x0001e80000000800 */
[----:B------:R0:W-:Y:S04]  /*0c00*/  STS [R30+0xa0], R23 ;  /* 0x0000a0171e007388 */ /* 0x0001e80000000800 */
[----:B-1----:R-:W2:Y:S04]  /*0c10*/  LDG.E.CONSTANT R21, desc[UR8][R16.64+0x80] ;  /* 0x0000800810157981 */ /* 0x002ea8000c1e9900 */
[----:B0-----:R-:W2:Y:S04]  /*0c20*/  LDG.E.CONSTANT R22, desc[UR8][R16.64+0x188080] ;  /* 0x1880800810167981 */ /* 0x001ea8000c1e9900 */
[----:B------:R-:W2:Y:S01]  /*0c30*/  LDG.E.CONSTANT R23, desc[UR8][R16.64+0x310080] ;  /* 0x3100800810177981 */ /* 0x000ea2000c1e9900 */
[----:B------:R-:W-:-:S03]  /*0c40*/  UIADD3 UR6, UPT, UPT, UR4, 0x400, URZ ;  /* 0x0000040004067890 */ /* 0x000fc6000fffe0ff */
[----:B------:R-:W-:Y:S03]  /*0c50*/  STS [R30+0x40], R4 ;  /* 0x000040041e007388 */ /* 0x000fe60000000800 */
[----:B------:R-:W-:Y:S01]  /*0c60*/  LEA R40, R2, UR6, 0x2 ;  /* 0x0000000602287c11 */ /* 0x000fe2000f8e10ff */
[----:B------:R-:W-:Y:S04]  /*0c70*/  STS [R30+0xc0], R5 ;  /* 0x0000c0051e007388 */ /* 0x000fe80000000800 */
[----:B------:R-:W-:Y:S04]  /*0c80*/  STS [R30+0x60], R6 ;  /* 0x000060061e007388 */ /* 0x000fe80000000800 */
[----:B------:R0:W-:Y:S04]  /*0c90*/  STS [R30+0xe0], R7 ;  /* 0x0000e0071e007388 */ /* 0x0001e80000000800 */
[----:B------:R-:W2:Y:S04]  /*0ca0*/  LDG.E.CONSTANT R41, desc[UR8][R16.64+0x620080] ;  /* 0x6200800810297981 */ /* 0x000ea8000c1e9900 */
[----:B------:R1:W2:Y:S04]  /*0cb0*/  LDG.E.CONSTANT R45, desc[UR8][R16.64+0x7a8080] ;  /* 0x7a808008102d7981 */ /* 0x0002a8000c1e9900 */
[----:B------:R-:W2:Y:S04]  /*0cc0*/  LDG.E.CONSTANT R2, desc[UR8][R26.64+-0x6cff80] ;  /* 0x930080081a027981 */ /* 0x000ea8000c1e9900 */
[----:B0-----:R0:W2:Y:S01]  /*0cd0*/  LDG.E.CONSTANT R30, desc[UR8][R26.64+-0x547f80] ;  /* 0xab8080081a1e7981 */ /* 0x0010a2000c1e9900 */
[----:B------:R-:W1:Y:S03]  /*0ce0*/  S2R R4, SR_TID.X ;  /* 0x0000000000047919 */ /* 0x000e660000002100 */
[----:B------:R-:W-:Y:S04]  /*0cf0*/  STS [R40], R8 ;  /* 0x0000000828007388 */ /* 0x000fe80000000800 */
[----:B------:R3:W-:Y:S04]  /*0d00*/  STS [R40+0x80], R9 ;  /* 0x0000800928007388 */ /* 0x0007e80000000800 */
[----:B------:R-:W-:Y:S04]  /*0d10*/  STS [R40+0x20], R10 ;  /* 0x0000200a28007388 */ /* 0x000fe80000000800 */
[----:B------:R-:W-:Y:S04]  /*0d20*/  STS [R40+0xa0], R11 ;  /* 0x0000a00b28007388 */ /* 0x000fe80000000800 */
[----:B------:R-:W-:Y:S04]  /*0d30*/  STS [R40+0x40], R12 ;  /* 0x0000400c28007388 */ /* 0x000fe80000000800 */
[----:B------:R-:W-:Y:S04]  /*0d40*/  STS [R40+0xc0], R13 ;  /* 0x0000c00d28007388 */ /* 0x000fe80000000800 */
[----:B------:R-:W-:Y:S04]  /*0d50*/  STS [R40+0x60], R14 ;  /* 0x0000600e28007388 */ /* 0x000fe80000000800 */
[----:B------:R-:W-:Y:S01]  /*0d60*/  STS [R40+0xe0], R15 ;  /* 0x0000e00f28007388 */ /* 0x000fe20000000800 */
[----:B-1----:R-:W-:Y:S01]  /*0d70*/  LEA R19, R4, UR4, 0x2 ;  /* 0x0000000404137c11 */ /* 0x002fe2000f8e10ff */
[----:B------:R-:W-:Y:S01]  /*0d80*/  IMAD.MOV.U32 R6, RZ, RZ, 0x40000000 ;  /* 0x40000000ff067424 */ /* 0x000fe200078e00ff */
[----:B------:R-:W1:Y:S08]  /*0d90*/  LDC.64 R4, c[0x0][0x390] ;  /* 0x0000e400ff047b82 */ /* 0x000e700000000a00 */
[----:B------:R-:W-:Y:S01]  /*0da0*/  BAR.SYNC.DEFER_BLOCKING 0x0 ;  /* 0x0000000000007b1d */ /* 0x000fe20000010000 */
[----:B------:R-:W-:-:S05]  /*0db0*/  IMAD.MOV.U32 R7, RZ, RZ, 0x0 ;  /* 0x00000000ff077424 */ /* 0x000fca00078e00ff */
[----:B------:R-:W5:Y:S04]  /*0dc0*/  LDS R16, [R19] ;  /* 0x0000000013107984 */ /* 0x000f680000000800 */
[----:B------:R-:W0:Y:S04]  /*0dd0*/  LDS R12, [R19+0x100] ;  /* 0x00010000130c7984 */ /* 0x000e280000000800 */
[----:B------:R-:W-:Y:S04]  /*0de0*/  LDS R10, [R19+0x180] ;  /* 0x00018000130a7984 */ /* 0x000fe80000000800 */
[----:B------:R-:W-:Y:S01]  /*0df0*/  LDS R14, [R19+0x200] ;  /* 0x00020000130e7984 */ /* 0x000fe20000000800 */
[----:B-1----:R-:W-:-:S03]  /*0e00*/  IMAD.WIDE.U32 R4, R24, 0x4, R4 ;  /* 0x0000000418047825 */ /* 0x002fc600078e0004 */
[----:B------:R-:W-:Y:S01]  /*0e10*/  LDS R17, [R19+0x500] ;  /* 0x0005000013117984 */ /* 0x000fe20000000800 */
[----:B------:R-:W-:Y:S02]  /*0e20*/  VIADD R32, R32, 0x1 ;  /* 0x0000000120207836 */ /* 0x000fe40000000000 */
[----:B---3--:R-:W-:Y:S02]  /*0e30*/  IMAD.WIDE R8, R0, 0x706eb3e4, R6 ;  /* 0x706eb3e400087825 */ /* 0x008fe400078e0206 */
[----:B------:R-:W1:Y:S03]  /*0e40*/  LDS R0, [R19+0x80] ;  /* 0x0000800013007984 */ /* 0x000e660000000800 */
[----:B------:R-:W-:-:S04]  /*0e50*/  SHF.R.U64 R8, R8, 0x1f, R9 ;  /* 0x0000001f08087819 */ /* 0x000fc80000001209 */
[----:B-----5:R-:W-:Y:S01]  /*0e60*/  IADD3 R16, PT, PT, R8, R25, R16 ;  /* 0x0000001908107210 */ /* 0x020fe20007ffe010 */
[----:B----4-:R-:W-:-:S05]  /*0e70*/  IMAD.WIDE R8, R31, 0x706eb3e4, R6 ;  /* 0x706eb3e41f087825 */ /* 0x010fca00078e0206 */
[----:B------:R-:W-:Y:S01]  /*0e80*/  SHF.R.U64 R11, R8, 0x1f, R9 ;  /* 0x0000001f080b7819 */ /* 0x000fe20000001209 */
[----:B--2---:R-:W-:Y:S01]  /*0e90*/  IMAD.WIDE R8, R28, 0x706eb3e4, R6 ;  /* 0x706eb3e41c087825 */ /* 0x004fe200078e0206 */
[----:B------:R-:W-:Y:S02]  /*0ea0*/  VIMNMX R15, PT, PT, RZ, R16, !PT ;  /* 0x00000010ff0f7248 */ /* 0x000fe40007fe0100 */
[----:B------:R-:W-:Y:S02]  /*0eb0*/  LDS R16, [R19+0x300] ;  /* 0x0003000013107984 */ /* 0x000fe40000000800 */
[----:B------:R-:W-:-:S04]  /*0ec0*/  SHF.R.U64 R13, R8, 0x1f, R9 ;  /* 0x0000001f080d7819 */ /* 0x000fc80000001209 */
[-C--:B0-----:R-:W-:Y:S02]  /*0ed0*/  IADD3 R13, PT, PT, R13, R25.reuse, R12 ;  /* 0x000000190d0d7210 */ /* 0x081fe40007ffe00c */
[----:B------:R-:W-:Y:S01]  /*0ee0*/  LDS R12, [R19+0x380] ;  /* 0x00038000130c7984 */ /* 0x000fe20000000800 */
[----:B------:R-:W-:Y:S01]  /*0ef0*/  IMAD.WIDE R8, R29, 0x706eb3e4, R6 ;  /* 0x706eb3e41d087825 */ /* 0x000fe200078e0206 */
[----:B-1----:R-:W-:Y:S02]  /*0f00*/  IADD3 R11, PT, PT, R11, R25, R0 ;  /* 0x000000190b0b7210 */ /* 0x002fe40007ffe000 */
[----:B------:R-:W0:Y:S02]  /*0f10*/  LDS R0, [R19+0x280] ;  /* 0x0002800013007984 */ /* 0x000e240000000800 */
[----:B------:R-:W-:-:S04]  /*0f20*/  SHF.R.U64 R8, R8, 0x1f, R9 ;  /* 0x0000001f08087819 */ /* 0x000fc80000001209 */
[----:B------:R-:W-:Y:S01]  /*0f30*/  IADD3 R10, PT, PT, R8, R25, R10 ;  /* 0x00000019080a7210 */ /* 0x000fe20007ffe00a */
[----:B------:R-:W-:Y:S01]  /*0f40*/  IMAD.WIDE R8, R34, 0x706eb3e4, R6 ;  /* 0x706eb3e422087825 */ /* 0x000fe200078e0206 */
[----:B------:R-:W-:Y:S04]  /*0f50*/  STG.E desc[UR8][R4.64], R15 ;  /* 0x0000000f04007986 */ /* 0x000fe8000c101908 */
[----:B------:R-:W-:Y:S01]  /*0f60*/  SHF.R.U64 R8, R8, 0x1f, R9 ;  /* 0x0000001f08087819 */ /* 0x000fe20000001209 */
[----:B------:R-:W1:Y:S01]  /*0f70*/  LDS R15, [R19+0x480] ;  /* 0x00048000130f7984 */ /* 0x000e620000000800 */
[----:B------:R-:W-:Y:S02]  /*0f80*/  VIMNMX R27, PT, PT, RZ, R13, !PT ;  /* 0x0000000dff1b7248 */ /* 0x000fe40007fe0100 */
[----:B------:R-:W-:Y:S01]  /*0f90*/  IADD3 R14, PT, PT, R8, R25, R14 ;  /* 0x00000019080e7210 */ /* 0x000fe20007ffe00e */
[----:B------:R-:W2:Y:S01]  /*0fa0*/  LDS R13, [R19+0x400] ;  /* 0x00040000130d7984 */ /* 0x000ea20000000800 */
[----:B------:R-:W-:Y:S01]  /*0fb0*/  VIMNMX R11, PT, PT, RZ, R11, !PT ;  /* 0x0000000bff0b7248 */ /* 0x000fe20007fe0100 */
[----:B------:R-:W-:Y:S01]  /*0fc0*/  IMAD.WIDE R8, R35, 0x706eb3e4, R6 ;  /* 0x706eb3e423087825 */ /* 0x000fe200078e0206 */
[----:B------:R-:W-:-:S02]  /*0fd0*/  VIMNMX R31, PT, PT, RZ, R14, !PT ;  /* 0x0000000eff1f7248 */ /* 0x000fc40007fe0100 */
[----:B------:R-:W-:Y:S01]  /*0fe0*/  VIMNMX R29, PT, PT, RZ, R10, !PT ;  /* 0x0000000aff1d7248 */ /* 0x000fe20007fe0100 */
[----:B------:R3:W-:Y:S01]  /*0ff0*/  STG.E desc[UR8][R4.64+0x188000], R11 ;  /* 0x1880000b04007986 */ /* 0x0007e2000c101908 */
[----:B------:R-:W-:Y:S01]  /*1000*/  SHF.R.U64 R14, R8, 0x1f, R9 ;  /* 0x0000001f080e7819 */ /* 0x000fe20000001209 */
[----:B------:R-:W-:Y:S02]  /*1010*/  IMAD.WIDE R8, R39, 0x706eb3e4, R6 ;  /* 0x706eb3e427087825 */ /* 0x000fe400078e0206 */
[----:B------:R-:W-:Y:S03]  /*1020*/  STG.E desc[UR8][R4.64+0x310000], R27 ;  /* 0x3100001b04007986 */ /* 0x000fe6000c101908 */
[----:B------:R-:W-:Y:S01]  /*1030*/  SHF.R.U64 R8, R8, 0x1f, R9 ;  /* 0x0000001f08087819 */ /* 0x000fe20000001209 */
[----:B------:R-:W-:Y:S01]  /*1040*/  STG.E desc[UR8][R4.64+0x498000], R29 ;  /* 0x4980001d04007986 */ /* 0x000fe2000c101908 */
[----:B---3--:R-:W-:-:S03]  /*1050*/  IMAD.WIDE R10, R20, 0x706eb3e4, R6 ;  /* 0x706eb3e4140a7825 */ /* 0x008fc600078e0206 */
[----:B------:R-:W-:Y:S02]  /*1060*/  STG.E desc[UR8][R4.64+0x620000], R31 ;  /* 0x6200001f04007986 */ /* 0x000fe4000c101908 */
[----:B------:R-:W-:Y:S02]  /*1070*/  SHF.R.U64 R10, R10, 0x1f, R11 ;  /* 0x0000001f0a0a7819 */ /* 0x000fe4000000120b */
[----:B------:R-:W3:Y:S01]  /*1080*/  LDS R27, [R19+0x580] ;  /* 0x00058000131b7984 */ /* 0x000ee20000000800 */
[-C--:B0-----:R-:W-:Y:S02]  /*1090*/  IADD3 R0, PT, PT, R14, R25.reuse, R0 ;  /* 0x000000190e007210 */ /* 0x081fe40007ffe000 */
[-C--:B------:R-:W-:Y:S01]  /*10a0*/  IADD3 R16, PT, PT, R8, R25.reuse, R16 ;  /* 0x0000001908107210 */ /* 0x080fe20007ffe010 */
[----:B------:R-:W0:Y:S01]  /*10b0*/  LDS R31, [R19+0x600] ;  /* 0x00060000131f7984 */ /* 0x000e220000000800 */
[----:B------:R-:W-:-:S03]  /*10c0*/  IADD3 R12, PT, PT, R10, R25, R12 ;  /* 0x000000190a0c7210 */ /* 0x000fc60007ffe00c */
[----:B------:R-:W4:Y:S04]  /*10d0*/  LDS R29, [R19+0x680] ;  /* 0x00068000131d7984 */ /* 0x000f280000000800 */
[----:B------:R-:W5:Y:S04]  /*10e0*/  LDS R25, [R19+0x700] ;  /* 0x0007000013197984 */ /* 0x000f680000000800 */
[----:B------:R2:W5:Y:S01]  /*10f0*/  LDS R35, [R19+0x780] ;  /* 0x0007800013237984 */ /* 0x0005620000000800 */
[----:B------:R-:W-:-:S04]  /*1100*/  IMAD.WIDE R8, R21, 0x706eb3e4, R6 ;  /* 0x706eb3e415087825 */ /* 0x000fc800078e0206 */
[----:B------:R-:W-:-:S04]  /*1110*/  IMAD.WIDE R10, R22, 0x706eb3e4, R6 ;  /* 0x706eb3e4160a7825 */ /* 0x000fc800078e0206 */
[----:B------:R-:W-:Y:S01]  /*1120*/  IMAD.WIDE R20, R23, 0x706eb3e4, R6 ;  /* 0x706eb3e417147825 */ /* 0x000fe200078e0206 */
[----:B------:R-:W-:-:S04]  /*1130*/  SHF.R.U64 R11, R10, 0x1f, R11 ;  /* 0x0000001f0a0b7819 */ /* 0x000fc8000000120b */
[----:B------:R-:W-:Y:S02]  /*1140*/  SHF.R.U64 R10, R20, 0x1f, R21 ;  /* 0x0000001f140a7819 */ /* 0x000fe40000001215 */
[----:B------:R-:W-:Y:S02]  /*1150*/  VIMNMX R39, PT, PT, RZ, R0, !PT ;  /* 0x00000000ff277248 */ /* 0x000fe40007fe0100 */
[-C--:B------:R-:W-:Y:S02]  /*1160*/  IADD3 R10, PT, PT, R10, R18.reuse, R17 ;  /* 0x000000120a0a7210 */ /* 0x080fe40007ffe011 */
[----:B------:R-:W-:Y:S02]  /*1170*/  SHF.R.U64 R0, R8, 0x1f, R9 ;  /* 0x0000001f08007819 */ /* 0x000fe40000001209 */
[----:B-1----:R-:W-:Y:S02]  /*1180*/  IADD3 R15, PT, PT, R11, R18, R15 ;  /* 0x000000120b0f7210 */ /* 0x002fe40007ffe00f */
[----:B------:R-:W-:Y:S01]  /*1190*/  VIMNMX R23, PT, PT, RZ, R10, !PT ;  /* 0x0000000aff177248 */ /* 0x000fe20007fe0100 */
[----:B------:R-:W-:Y:S01]  /*11a0*/  IMAD.WIDE R10, R43, 0x706eb3e4, R6 ;  /* 0x706eb3e42b0a7825 */ /* 0x000fe200078e0206 */
[----:B--2---:R-:W-:-:S02]  /*11b0*/  IADD3 R0, PT, PT, R0, R18, R13 ;  /* 0x0000001200007210 */ /* 0x004fc40007ffe00d */
[----:B------:R-:W-:Y:S02]  /*11c0*/  VIMNMX R17, PT, PT, RZ, R12, !PT ;  /* 0x0000000cff117248 */ /* 0x000fe40007fe0100 */
[----:B------:R-:W-:Y:S01]  /*11d0*/  VIMNMX R19, PT, PT, RZ, R0, !PT ;  /* 0x00000000ff137248 */ /* 0x000fe20007fe0100 */
[----:B------:R-:W-:Y:S01]  /*11e0*/  IMAD.WIDE R12, R2, 0x706eb3e4, R6 ;  /* 0x706eb3e4020c7825 */ /* 0x000fe200078e0206 */
[----:B------:R-:W-:Y:S02]  /*11f0*/  VIMNMX R21, PT, PT, RZ, R15, !PT ;  /* 0x0000000fff157248 */ /* 0x000fe40007fe0100 */
[----:B------:R-:W-:Y:S01]  /*1200*/  SHF.R.U64 R0, R10, 0x1f, R11 ;  /* 0x0000001f0a007819 */ /* 0x000fe2000000120b */
[----:B------:R-:W-:Y:S01]  /*1210*/  IMAD.WIDE R10, R41, 0x706eb3e4, R6 ;  /* 0x706eb3e4290a7825 */ /* 0x000fe200078e0206 */
[----:B------:R-:W-:-:S03]  /*1220*/  IADD3 R8, P0, PT, R4, 0x1000000, RZ ;  /* 0x0100000004087810 */ /* 0x000fc60007f1e0ff */
[----:B------:R-:W-:-:S04]  /*1230*/  IMAD.WIDE R14, R45, 0x706eb3e4, R6 ;  /* 0x706eb3e42d0e7825 */ /* 0x000fc800078e0206 */
[----:B------:R-:W-:Y:S01]  /*1240*/  IMAD.WIDE R6, R30, 0x706eb3e4, R6 ;  /* 0x706eb3e41e067825 */ /* 0x000fe200078e0206 */
[----:B------:R-:W-:Y:S02]  /*1250*/  SHF.R.U64 R10, R10, 0x1f, R11 ;  /* 0x0000001f0a0a7819 */ /* 0x000fe4000000120b */
[----:B------:R-:W-:Y:S01]  /*1260*/  SHF.R.U64 R14, R14, 0x1f, R15 ;  /* 0x0000001f0e0e7819 */ /* 0x000fe2000000120f */
[----:B------:R-:W-:Y:S01]  /*1270*/  IMAD.X R9, RZ, RZ, R5, P0 ;  /* 0x000000ffff097224 */ /* 0x000fe200000e0605 */
[----:B------:R-:W-:Y:S02]  /*1280*/  SHF.R.U64 R12, R12, 0x1f, R13 ;  /* 0x0000001f0c0c7819 */ /* 0x000fe4000000120d */
[----:B------:R-:W-:Y:S02]  /*1290*/  SHF.R.U64 R6, R6, 0x1f, R7 ;  /* 0x0000001f06067819 */ /* 0x000fe40000001207 */
[----:B------:R-:W-:Y:S02]  /*12a0*/  ISETP.NE.AND P0, PT, R32, 0x8, PT ;  /* 0x000000082000780c */ /* 0x000fe40003f05270 */
[----:B---3--:R-:W-:-:S02]  /*12b0*/  IADD3 R27, PT, PT, R0, R18, R27 ;  /* 0x00000012001b7210 */ /* 0x008fc40007ffe01b */
[-C--:B0-----:R-:W-:Y:S02]  /*12c0*/  IADD3 R31, PT, PT, R10, R18.reuse, R31 ;  /* 0x000000120a1f7210 */ /* 0x081fe40007ffe01f */
[-C--:B----4-:R-:W-:Y:S02]  /*12d0*/  IADD3 R29, PT, PT, R14, R18.reuse, R29 ;  /* 0x000000120e1d7210 */ /* 0x090fe40007ffe01d */
[-C--:B-----5:R-:W-:Y:S02]  /*12e0*/  IADD3 R25, PT, PT, R12, R18.reuse, R25 ;  /* 0x000000120c197210 */ /* 0x0a0fe40007ffe019 */
[----:B------:R-:W-:Y:S02]  /*12f0*/  IADD3 R35, PT, PT, R6, R18, R35 ;  /* 0x0000001206237210 */ /* 0x000fe40007ffe023 */
[----:B------:R-:W-:Y:S02]  /*1300*/  VIMNMX R16, PT, PT, RZ, R16, !PT ;  /* 0x00000010ff107248 */ /* 0x000fe40007fe0100 */
[----:B------:R-:W-:-:S02]  /*1310*/  VIMNMX R27, PT, PT, RZ, R27, !PT ;  /* 0x0000001bff1b7248 */ /* 0x000fc40007fe0100 */
[----:B------:R-:W-:Y:S02]  /*1320*/  VIMNMX R31, PT, PT, RZ, R31, !PT ;  /* 0x0000001fff1f7248 */ /* 0x000fe40007fe0100 */
[----:B------:R-:W-:Y:S02]  /*1330*/  VIMNMX R29, PT, PT, RZ, R29, !PT ;  /* 0x0000001dff1d7248 */ /* 0x000fe40007fe0100 */
[----:B------:R-:W-:Y:S02]  /*1340*/  VIMNMX R25, PT, PT, RZ, R25, !PT ;  /* 0x00000019ff197248 */ /* 0x000fe40007fe0100 */
[----:B------:R-:W-:Y:S01]  /*1350*/  VIMNMX R35, PT, PT, RZ, R35, !PT ;  /* 0x00000023ff237248 */ /* 0x000fe20007fe0100 */
[----:B------:R0:W-:Y:S04]  /*1360*/  STG.E desc[UR8][R4.64+0x7a8000], R39 ;  /* 0x7a80002704007986 */ /* 0x0001e8000c101908 */
        /* <DEDUP_REMOVED lines=9> */
[----:B------:R0:W-:Y:S01]  /*1400*/  STG.E desc[UR8][R8.64+-0x547f80], R35 ;  /* 0xab80802308007986 */ /* 0x0001e2000c101908 */
[----:B------:R-:W-:Y:S05]  /*1410*/  @P0 BRA `(.L_x_6) ;  /* 0xffffffec00380947 */ /* 0x000fea000383ffff */
[----:B------:R-:W-:Y:S05]  /*1420*/  EXIT ;  /* 0x000000000000794d */ /* 0x000fea0003800000 */
.L_x_7:
        /* <DEDUP_REMOVED lines=13> */
.L_x_196:


//--------------------- .text.fused_nn_conv2d_add_cast_cast_cast_multiply_add_right_shift_cast_add_clip_cast_n_16373524651668054328__1_kernel1 --------------------------
	.section	.text.fused_nn_conv2d_add_cast_cast_cast_multiply_add_right_shift_cast_add_clip_cast_n_16373524651668054328__1_kernel1,"ax",@progbits
	.align	128
        .global         fused_nn_conv2d_add_cast_cast_cast_multiply_add_right_shift_cast_add_clip_cast_n_16373524651668054328__1_kernel1
        .type           fused_nn_conv2d_add_cast_cast_cast_multiply_add_right_shift_cast_add_clip_cast_n_16373524651668054328__1_kernel1,@function
        .size           fused_nn_conv2d_add_cast_cast_cast_multiply_add_right_shift_cast_add_clip_cast_n_16373524651668054328__1_kernel1,(.L_x_197 - fused_nn_conv2d_add_cast_cast_cast_multiply_add_right_shift_cast_add_clip_cast_n_16373524651668054328__1_kernel1)
        .other          fused_nn_conv2d_add_cast_cast_cast_multiply_add_right_shift_cast_add_clip_cast_n_16373524651668054328__1_kernel1,@"STO_CUDA_ENTRY STV_DEFAULT"
fused_nn_conv2d_add_cast_cast_cast_multiply_add_right_shift_cast_add_clip_cast_n_16373524651668054328__1_kernel1:
.text.fused_nn_conv2d_add_cast_cast_cast_multiply_add_right_shift_cast_add_clip_cast_n_16373524651668054328__1_kernel1:
[----:B------:R-:W-:Y:S01]  /*0000*/  LDC R1, c[0x0][0x37c] ;  /* 0x0000df00ff017b82 */ /* 0x000fe20000000800 */
[----:B------:R-:W0:Y:S07]  /*0010*/  S2R R129, SR_TID.X ;  /* 0x0000000000817919 */ /* 0x000e2e0000002100 */
[----:B------:R-:W1:Y:S01]  /*0020*/  S2UR UR4, SR_CTAID.Z ;  /* 0x00000000000479c3 */ /* 0x000e620000002700 */
[----:B------:R-:W-:Y:S01]  /*0030*/  IMAD.MOV.U32 R131, RZ, RZ, RZ ;  /* 0x000000ffff837224 */ /* 0x000fe200078e00ff */
[----:B------:R-:W2:Y:S01]  /*0040*/  LDCU.64 UR8, c[0x0][0x358] ;  /* 0x00006b00ff0877ac */ /* 0x000ea20008000a00 */
[----:B------:R-:W-:-:S02]  /*0050*/  UPLOP3.LUT UP0, UPT, UPT, UPT, UPT, 0x80, 0x8 ;  /* 0x000000000008789c */ /* 0x000fc40003f0f070 */
[----:B-1----:R-:W-:Y:S01]  /*0060*/  USHF.L.U32 UR4, UR4, 0xc, URZ ;  /* 0x0000000c04047899 */ /* 0x002fe200080006ff */
[----:B0-----:R-:W-:-:S05]  /*0070*/  IMAD.SHL.U32 R133, R129, 0x4, RZ ;  /* 0x0000000481857824 */ /* 0x001fca00078e00ff */
[----:B--2---:R-:W-:-:S07]  /*0080*/  LOP3.LUT R132, R133, UR4, RZ, 0xfc, !PT ;  /* 0x0000000485847c12 */ /* 0x004fce000f8efcff */
.L_x_10:
[----:B------:R-:W-:Y:S01]  /*0090*/  IMAD.MOV.U32 R130, RZ, RZ, RZ ;  /* 0x000000ffff827224 */ /* 0x000fe200078e00ff */
[----:B------:R-:W-:Y:S02]  /*00a0*/  CS2R R22, SRZ ;  /* 0x0000000000167805 */ /* 0x000fe4000001ff00 */
[----:B0-----:R-:W-:Y:S02]  /*00b0*/  CS2R R20, SRZ ;  /* 0x0000000000147805 */ /* 0x001fe4000001ff00 */
        /* <DEDUP_REMOVED lines=29> */
[----:B------:R-:W-:Y:S01]  /*0290*/  CS2R R66, SRZ ;  /* 0x0000000000427805 */ /* 0x000fe2000001ff00 */
[----:B------:R-:W-:Y:S01]  /*02a0*/  UPLOP3.LUT UP1, UPT, UPT, UPT, UP0, 0x80, 0x8 ;  /* 0x000000000008789c */ /* 0x000fe20003f2f000 */
[----:B------:R-:W0:Y:S01]  /*02b0*/  LDCU.64 UR14, c[0x0][0x380] ;  /* 0x00007000ff0e77ac */ /* 0x000e220008000a00 */
[----:B------:R-:W1:Y:S09]  /*02c0*/  LDCU.64 UR16, c[0x0][0x388] ;  /* 0x00007100ff1077ac */ /* 0x000e720008000a00 */
.L_x_8:
[----:B------:R-:W-:-:S04]  /*02d0*/  IMAD R3, R131, 0x800, R132 ;  /* 0x0000080083037824 */ /* 0x000fc800078e0284 */
[----:B------:R-:W-:-:S05]  /*02e0*/  IMAD R3, R130, 0x200, R3 ;  /* 0x0000020082037824 */ /* 0x000fca00078e0203 */
[----:B0-----:R-:W-:-:S05]  /*02f0*/  IADD3 R122, P0, PT, R3, UR14, RZ ;  /* 0x0000000e037a7c10 */ /* 0x001fca000ff1e0ff */
[----:B------:R-:W-:-:S05]  /*0300*/  IMAD.X R123, RZ, RZ, UR15, P0 ;  /* 0x0000000fff7b7e24 */ /* 0x000fca00080e06ff */
[----:B------:R-:W2:Y:S01]  /*0310*/  LDG.E.U8.CONSTANT R0, desc[UR8][R122.64+0x81] ;  /* 0x000081087a007981 */ /* 0x000ea2000c1e9100 */
[----:B------:R-:W0:Y:S03]  /*0320*/  S2R R128, SR_CTAID.Y ;  /* 0x0000000000807919 */ /* 0x000e260000002600 */
        /* <DEDUP_REMOVED lines=14> */
[----:B------:R1:W5:Y:S01]  /*0410*/  LDG.E.U8.CONSTANT R120, desc[UR8][R122.64+0x183] ;  /* 0x000183087a787981 */ /* 0x000362000c1e9100 */
[----:B------:R-:W-:-:S02]  /*0420*/  IMAD.SHL.U32 R129, R129, 0x10, RZ ;  /* 0x0000001081817824 */ /* 0x000fc400078e00ff */
[----:B0-----:R-:W-:-:S05]  /*0430*/  IMAD.U32 R8, R128, 0x10000, RZ ;  /* 0x0001000080087824 */ /* 0x001fca00078e00ff */
[----:B------:R-:W-:-:S05]  /*0440*/  LOP3.LUT R117, R129, R8, RZ, 0xfc, !PT ;  /* 0x0000000881757212 */ /* 0x000fca00078efcff */
[----:B------:R-:W-:-:S05]  /*0450*/  IMAD R117, R130, 0x800, R117 ;  /* 0x0000080082757824 */ /* 0x000fca00078e0275 */
[----:B-1----:R-:W-:-:S05]  /*0460*/  IADD3 R8, P0, PT, R117, UR16, RZ ;  /* 0x0000001075087c10 */ /* 0x002fca000ff1e0ff */
[----:B------:R-:W-:-:S05]  /*0470*/  IMAD.X R9, RZ, RZ, UR17, P0 ;  /* 0x00000011ff097e24 */ /* 0x000fca00080e06ff */
[----:B------:R-:W5:Y:S04]  /*0480*/  LDG.E.128.CONSTANT R112, desc[UR8][R8.64] ;  /* 0x0000000808707981 */ /* 0x000f68000c1e9d00 */
[----:B------:R-:W5:Y:S04]  /*0490*/  LDG.E.128.CONSTANT R80, desc[UR8][R8.64+0x2000] ;  /* 0x0020000808507981 */ /* 0x000f68000c1e9d00 */
[----:B------:R-:W5:Y:S04]  /*04a0*/  LDG.E.128.CONSTANT R88, desc[UR8][R8.64+0x4000] ;  /* 0x0040000808587981 */ /* 0x000f68000c1e9d00 */
[----:B------:R-:W5:Y:S04]  /*04b0*/  LDG.E.128.CONSTANT R92, desc[UR8][R8.64+0x6000] ;  /* 0x00600008085c7981 */ /* 0x000f68000c1e9d00 */
[----:B------:R-:W5:Y:S04]  /*04c0*/  LDG.E.128.CONSTANT R96, desc[UR8][R8.64+0x8000] ;  /* 0x0080000808607981 */ /* 0x000f68000c1e9d00 */
[----:B------:R-:W5:Y:S04]  /*04d0*/  LDG.E.128.CONSTANT R100, desc[UR8][R8.64+0xa000] ;  /* 0x00a0000808647981 */ /* 0x000f68000c1e9d00 */
[----:B------:R-:W5:Y:S04]  /*04e0*/  LDG.E.128.CONSTANT R104, desc[UR8][R8.64+0xc000] ;  /* 0x00c0000808687981 */ /* 0x000f68000c1e9d00 */
[----:B------:R-:W5:Y:S01]  /*04f0*/  LDG.E.128.CONSTANT R108, desc[UR8][R8.64+0xe000] ;  /* 0x00e00008086c7981 */ /* 0x000f62000c1e9d00 */
[----:B------:R-:W0:Y:S01]  /*0500*/  S2UR UR6, SR_CgaCtaId ;  /* 0x00000000000679c3 */ /* 0x000e220000008800 */
[----:B------:R-:W-:-:S02]  /*0510*/  UMOV UR4, 0x400 ;  /* 0x0000040000047882 */ /* 0x000fc40000000000 */
[----:B0-----:R-:W-:Y:S01]  /*0520*/  ULEA UR5, UR6, UR4, 0x18 ;  /* 0x0000000406057291 */ /* 0x001fe2000f8ec0ff */
[----:B------:R-:W0:Y:S01]  /*0530*/  S2R R129, SR_TID.X ;  /* 0x0000000000817919 */ /* 0x000e220000002100 */
[----:B------:R-:W-:-:S04]  /*0540*/  UIADD3 UR7, UPT, UPT, UR4, 0x200, URZ ;  /* 0x0000020004077890 */ /* 0x000fc8000fffe0ff */
[----:B------:R-:W-:-:S04]  /*0550*/  ULEA UR7, UR6, UR7, 0x18 ;  /* 0x0000000706077291 */ /* 0x000fc8000f8ec0ff */
[----:B------:R-:W-:Y:S01]  /*0560*/  UIADD3 UR12, UPT, UPT, UR7, 0x600, URZ ;  /* 0x00000600070c7890 */ /* 0x000fe2000fffe0ff */
[----:B------:R-:W-:-:S05]  /*0570*/  VIADD R122, R117, 0x200 ;  /* 0x00000200757a7836 */ /* 0x000fca0000000000 */
[----:B------:R-:W-:-:S05]  /*0580*/  IADD3 R122, P0, PT, R122, UR16, RZ ;  /* 0x000000107a7a7c10 */ /* 0x000fca000ff1e0ff */
[----:B------:R-:W-:Y:S01]  /*0590*/  IMAD.X R123, RZ, RZ, UR17, P0 ;  /* 0x00000011ff7b7e24 */ /* 0x000fe200080e06ff */
[----:B--2---:R1:W-:Y:S02]  /*05a0*/  STS.U8 [R133+UR5+0x81], R0 ;  /* 0x0000810085007988 */ /* 0x0043e40008000005 */
[----:B-1----:R-:W1:Y:S02]  /*05b0*/  S2R R0, SR_LANEID ;  /* 0x0000000000007919 */ /* 0x002e640000000000 */
[----:B---3--:R-:W-:Y:S04]  /*05c0*/  STS.U8 [R133+UR5], R86 ;  /* 0x0000005685007988 */ /* 0x008fe80008000005 */
[----:B----4-:R-:W-:Y:S04]  /*05d0*/  STS.U8 [R133+UR5+0x1], R10 ;  /* 0x0000010a85007988 */ /* 0x010fe80008000005 */
[----:B-----5:R-:W-:Y:S04]  /*05e0*/  STS.U8 [R133+UR5+0x2], R30 ;  /* 0x0000021e85007988 */ /* 0x020fe80008000005 */
[----:B------:R-:W-:Y:S04]  /*05f0*/  STS.U8 [R133+UR5+0x3], R28 ;  /* 0x0000031c85007988 */ /* 0x000fe80008000005 */
[----:B------:R-:W-:Y:S04]  /*0600*/  STS.U8 [R133+UR5+0x80], R84 ;  /* 0x0000805485007988 */ /* 0x000fe80008000005 */
[----:B------:R-:W-:Y:S04]  /*0610*/  STS.U8 [R133+UR5+0x82], R126 ;  /* 0x0000827e85007988 */ /* 0x000fe80008000005 */
[----:B------:R1:W-:Y:S04]  /*0620*/  STS.U8 [R133+UR5+0x83], R116 ;  /* 0x0000837485007988 */ /* 0x0003e80008000005 */
[----:B------:R-:W-:Y:S04]  /*0630*/  STS.U8 [R133+UR5+0x100], R124 ;  /* 0x0001007c85007988 */ /* 0x000fe80008000005 */
[----:B------:R0:W-:Y:S04]  /*0640*/  STS.U8 [R133+UR5+0x101], R134 ;  /* 0x0001018685007988 */ /* 0x0001e80008000005 */
[----:B------:R-:W-:Y:S04]  /*0650*/  STS.U8 [R133+UR5+0x102], R136 ;  /* 0x0001028885007988 */ /* 0x000fe80008000005 */
[----:B------:R-:W-:Y:S04]  /*0660*/  STS.U8 [R133+UR5+0x103], R118 ;  /* 0x0001037685007988 */ /* 0x000fe80008000005 */
[----:B------:R2:W-:Y:S04]  /*0670*/  STS.U8 [R133+UR5+0x180], R2 ;  /* 0x0001800285007988 */ /* 0x0005e80008000005 */
[----:B------:R-:W-:Y:S04]  /*0680*/  STS.U8 [R133+UR5+0x181], R12 ;  /* 0x0001810c85007988 */ /* 0x000fe80008000005 */
[----:B------:R3:W-:Y:S04]  /*0690*/  STS.U8 [R133+UR5+0x182], R14 ;  /* 0x0001820e85007988 */ /* 0x0007e80008000005 */
[----:B------:R-:W-:Y:S01]  /*06a0*/  STS.U8 [R133+UR5+0x183], R120 ;  /* 0x0001837885007988 */ /* 0x000fe20008000005 */
[----:B-1----:R-:W-:-:S03]  /*06b0*/  LOP3.LUT R116, R0, 0x7, RZ, 0xc0, !PT ;  /* 0x0000000700747812 */ /* 0x002fc600078ec0ff */
[----:B------:R-:W4:Y:S01]  /*06c0*/  LDG.E.128.CONSTANT R8, desc[UR8][R122.64] ;  /* 0x000000087a087981 */ /* 0x000f22000c1e9d00 */
[----:B------:R-:W-:Y:S01]  /*06d0*/  LEA R3, R116, UR5, 0x4 ;  /* 0x0000000574037c11 */ /* 0x000fe2000f8e20ff */
[----:B------:R-:W-:Y:S01]  /*06e0*/  BAR.SYNC.DEFER_BLOCKING 0x0 ;  /* 0x0000000000007b1d */ /* 0x000fe20000010000 */
[----:B0-----:R-:W-:Y:S02]  /*06f0*/  LEA R134, R129, UR7, 0x4 ;  /* 0x0000000781867c11 */ /* 0x001fe4000f8e20ff */
[----:B--2---:R-:W-:-:S03]  /*0700*/  LOP3.LUT R2, R0, 0xf, RZ, 0xc0, !PT ;  /* 0x0000000f00027812 */ /* 0x004fc600078ec0ff */
[----:B------:R-:W2:Y:S04]  /*0710*/  LDG.E.128.CONSTANT R84, desc[UR8][R122.64+0x2000] ;  /* 0x002000087a547981 */ /* 0x000ea8000c1e9d00 */
[----:B------:R-:W5:Y:S04]  /*0720*/  LDG.E.128.CONSTANT R28, desc[UR8][R122.64+0x4000] ;  /* 0x004000087a1c7981 */ /* 0x000f68000c1e9d00 */
[----:B---3--:R-:W3:Y:S04]  /*0730*/  LDG.E.128.CONSTANT R12, desc[UR8][R122.64+0x6000] ;  /* 0x006000087a0c7981 */ /* 0x008ee8000c1e9d00 */
[----:B------:R-:W-:Y:S01]  /*0740*/  LDSM.16.M88 R118, [R3] ;  /* 0x000000000376783b */ /* 0x000fe20000000000 */
[----:B------:R-:W-:Y:S01]  /*0750*/  BAR.SYNC.DEFER_BLOCKING 0x0 ;  /* 0x0000000000007b1d */ /* 0x000fe20000010000 */
[----:B------:R-:W-:-:S02]  /*0760*/  SHF.R.U32.HI R139, RZ, 0x3, R2 ;  /* 0x00000003ff8b7819 */ /* 0x000fc40000011602 */
[----:B------:R-:W-:-:S05]  /*0770*/  LOP3.LUT R2, R2, 0x7, RZ, 0xc0, !PT ;  /* 0x0000000702027812 */ /* 0x000fca00078ec0ff */
[----:B------:R-:W-:Y:S01]  /*0780*/  IMAD R139, R139, 0x8, R2 ;  /* 0x000000088b8b7824 */ /* 0x000fe200078e0202 */
[----:B------:R-:W-:Y:S04]  /*0790*/  STS.128 [R134], R112 ;  /* 0x0000007086007388 */ /* 0x000fe80000000c00 */
[----:B------:R-:W-:Y:S04]  /*07a0*/  STS.128 [R134+0x200], R80 ;  /* 0x0002005086007388 */ /* 0x000fe80000000c00 */
[----:B------:R-:W-:Y:S04]  /*07b0*/  STS.128 [R134+0x400], R88 ;  /* 0x0004005886007388 */ /* 0x000fe80000000c00 */
[----:B------:R-:W-:Y:S04]  /*07c0*/  STS.128 [R134+0x600], R92 ;  /* 0x0006005c86007388 */ /* 0x000fe80000000c00 */
[----:B------:R-:W-:Y:S04]  /*07d0*/  STS.128 [R134+0x800], R96 ;  /* 0x0008006086007388 */ /* 0x000fe80000000c00 */
[----:B------:R0:W-:Y:S04]  /*07e0*/  STS.128 [R134+0xa00], R100 ;  /* 0x000a006486007388 */ /* 0x0001e80000000c00 */
[----:B------:R1:W-:Y:S04]  /*07f0*/  STS.128 [R134+0xc00], R104 ;  /* 0x000c006886007388 */ /* 0x0003e80000000c00 */
[----:B------:R-:W-:Y:S01]  /*0800*/  STS.128 [R134+0xe00], R108 ;  /* 0x000e006c86007388 */ /* 0x000fe20000000c00 */
[C---:B------:R-:W-:Y:S01]  /*0810*/  LEA R138, R139.reuse, UR7, 0x4 ;  /* 0x000000078b8a7c11 */ /* 0x040fe2000f8e20ff */
[----:B------:R-:W-:Y:S01]  /*0820*/  BAR.SYNC.DEFER_BLOCKING 0x0 ;  /* 0x0000000000007b1d */ /* 0x000fe20000010000 */
[----:B------:R-:W-:-:S05]  /*0830*/  LEA R135, R139, UR12, 0x4 ;  /* 0x0000000c8b877c11 */ /* 0x000fca000f8e20ff */
[----:B0-----:R-:W3:Y:S04]  /*0840*/  LDG.E.128.CONSTANT R100, desc[UR8][R122.64+0xc000] ;  /* 0x00c000087a647981 */ /* 0x001ee8000c1e9d00 */
[----:B-1----:R-:W3:Y:S04]  /*0850*/  LDG.E.128.CONSTANT R104, desc[UR8][R122.64+0xe000] ;  /* 0x00e000087a687981 */ /* 0x002ee8000c1e9d00 */
[----:B------:R-:W0:Y:S04]  /*0860*/  LDSM.16.M88.2 R94, [R138] ;  /* 0x000000008a5e783b */ /* 0x000e280000000100 */
[----:B------:R-:W1:Y:S04]  /*0870*/  LDSM.16.M88.2 R92, [R138+0x100] ;  /* 0x000100008a5c783b */ /* 0x000e680000000100 */
[----:B------:R-:W1:Y:S01]  /*0880*/  LDSM.16.M88.2 R96, [R135+0x100] ;  /* 0x000100008760783b */ /* 0x000e620000000100 */
[----:B------:R-:W-:-:S02]  /*0890*/  UIADD3 UR10, UPT, UPT, UR7, 0x200, URZ ;  /* 0x00000200070a7890 */ /* 0x000fc4000fffe0ff */
[----:B------:R-:W-:Y:S01]  /*08a0*/  UIADD3 UR11, UPT, UPT, UR7, 0x400, URZ ;  /* 0x00000400070b7890 */ /* 0x000fe2000fffe0ff */
[----:B------:R-:W1:Y:S01]  /*08b0*/  LDSM.16.M88.2 R2, [R135] ;  /* 0x000000008702783b */ /* 0x000e620000000100 */
[-C--:B0-----:R-:W-:Y:S08]  /*08c0*/  IMMA.16816.S8.S8 R60, R94.ROW, R118.reuse.COL, R60 ;  /* 0x000000765e3c7237 */ /* 0x081ff0000040543c */
[-C--:B-1----:R-:W-:Y:S01]  /*08d0*/  IMMA.16816.S8.S8 R56, R92.ROW, R118.reuse.COL, R56 ;  /* 0x000000765c387237 */ /* 0x082fe20000405438 */
[----:B------:R-:W3:Y:S07]  /*08e0*/  LDG.E.128.CONSTANT R92, desc[UR8][R122.64+0x8000] ;  /* 0x008000087a5c7981 */ /* 0x000eee000c1e9d00 */
[----:B------:R-:W-:Y:S01]  /*08f0*/  IMMA.16816.S8.S8 R20, R96.ROW, R118.COL, R20 ;  /* 0x0000007660147237 */ /* 0x000fe20000405414 */
[----:B------:R-:W3:Y:S01]  /*0900*/  LDG.E.128.CONSTANT R96, desc[UR8][R122.64+0xa000] ;  /* 0x00a000087a607981 */ /* 0x000ee2000c1e9d00 */
[----:B------:R-:W-:-:S02]  /*0910*/  LEA R137, R139, UR10, 0x4 ;  /* 0x0000000a8b897c11 */ /* 0x000fc4000f8e20ff */
[----:B------:R-:W-:-:S03]  /*0920*/  LEA R136, R139, UR11, 0x4 ;  /* 0x0000000b8b887c11 */ /* 0x000fc6000f8e20ff */
[----:B------:R-:W0:Y:S04]  /*0930*/  LDSM.16.M88.2 R90, [R137] ;  /* 0x00000000895a783b */ /* 0x000e280000000100 */
[----:B------:R-:W1:Y:S04]  /*0940*/  LDSM.16.M88.2 R88, [R137+0x100] ;  /* 0x000100008958783b */ /* 0x000e680000000100 */
[----:B------:R-:W1:Y:S04]  /*0950*/  LDSM.16.M88.2 R82, [R136] ;  /* 0x000000008852783b */ /* 0x000e680000000100 */
[----:B------:R-:W1:Y:S01]  /*0960*/  LDSM.16.M88.2 R80, [R136+0x100] ;  /* 0x000100008850783b */ /* 0x000e620000000100 */
[----:B------:R-:W-:-:S02]  /*0970*/  UIADD3 UR13, UPT, UPT, UR5, 0x80, URZ ;  /* 0x00000080050d7890 */ /* 0x000fc4000fffe0ff */
[----:B------:R-:W-:Y:S02]  /*0980*/  UIADD3 UR10, UPT, UPT, UR7, 0x800, URZ ;  /* 0x00000800070a7890 */ /* 0x000fe4000fffe0ff */
[----:B------:R-:W-:Y:S02]  /*0990*/  UIADD3 UR11, UPT, UPT, UR7, 0xa00, URZ ;  /* 0x00000a00070b7890 */ /* 0x000fe4000fffe0ff */
[----:B------:R-:W-:Y:S02]  /*09a0*/  UIADD3 UR12, UPT, UPT, UR7, 0xc00, URZ ;  /* 0x00000c00070c7890 */ /* 0x000fe4000fffe0ff */
[----:B------:R-:W-:Y:S01]  /*09b0*/  UIADD3 UR7, UPT, UPT, UR7, 0xe00, URZ ;  /* 0x00000e0007077890 */ /* 0x000fe2000fffe0ff */
[----:B------:R-:W-:Y:S02]  /*09c0*/  LEA R114, R116, UR13, 0x4 ;  /* 0x0000000d74727c11 */ /* 0x000fe4000f8e20ff */
[C---:B------:R-:W-:Y:S02]  /*09d0*/  LEA R142, R139.reuse, UR10, 0x4 ;  /* 0x0000000a8b8e7c11 */ /* 0x040fe4000f8e20ff */
[----:B------:R-:W-:-:S02]  /*09e0*/  LEA R141, R139, UR11, 0x4 ;  /* 0x0000000b8b8d7c11 */ /* 0x000fc4000f8e20ff */
[C---:B------:R-:W-:Y:S01]  /*09f0*/  LEA R140, R139.reuse, UR12, 0x4 ;  /* 0x0000000c8b8c7c11 */ /* 0x040fe2000f8e20ff */
[-C--:B------:R-:W-:Y:S01]  /*0a00*/  IMMA.16816.S8.S8 R24, R2.ROW, R118.reuse.COL, R24 ;  /* 0x0000007602187237 */ /* 0x080fe20000405418 */
[----:B------:R-:W-:Y:S01]  /*0a10*/  LEA R139, R139, UR7, 0x4 ;  /* 0x000000078b8b7c11 */ /* 0x000fe2000f8e20ff */
[----:B------:R-:W-:Y:S04]  /*0a20*/  LDSM.16.M88 R114, [R114] ;  /* 0x000000007272783b */ /* 0x000fe80000000000 */
[----:B------:R-:W-:Y:S04]  /*0a30*/  LDSM.16.M88.2 R112, [R142] ;  /* 0x000000008e70783b */ /* 0x000fe80000000100 */
[----:B------:R-:W-:Y:S01]  /*0a40*/  LDSM.16.M88.2 R110, [R142+0x100] ;  /* 0x000100008e6e783b */ /* 0x000fe20000000100 */
[-C--:B0-----:R-:W-:Y:S03]  /*0a50*/  IMMA.16816.S8.S8 R52, R90.ROW, R118.reuse.COL, R52 ;  /* 0x000000765a347237 */ /* 0x081fe60000405434 */
[----:B------:R-:W-:Y:S04]  /*0a60*/  LDSM.16.M88.2 R108, [R141] ;  /* 0x000000008d6c783b */ /* 0x000fe80000000100 */
[----:B------:R-:W0:Y:S01]  /*0a70*/  LDSM.16.M88.2 R90, [R141+0x100] ;  /* 0x000100008d5a783b */ /* 0x000e220000000100 */
[-C--:B-1----:R-:W-:Y:S03]  /*0a80*/  IMMA.16816.S8.S8 R44, R88.ROW, R118.reuse.COL, R44 ;  /* 0x00000076582c7237 */ /* 0x082fe6000040542c */
[----:B------:R-:W1:Y:S04]  /*0a90*/  LDSM.16.M88.2 R88, [R140] ;  /* 0x000000008c58783b */ /* 0x000e680000000100 */
[----:B------:R-:W-:Y:S01]  /*0aa0*/  LDSM.16.M88.2 R2, [R139+0x100] ;  /* 0x000100008b02783b */ /* 0x000fe20000000100 */
[-C--:B------:R-:W-:Y:S03]  /*0ab0*/  IMMA.16816.S8.S8 R40, R82.ROW, R118.reuse.COL, R40 ;  /* 0x0000007652287237 */ /* 0x080fe60000405428 */
[----:B------:R-:W-:Y:S05]  /*0ac0*/  LDSM.16.M88.2 R82, [R140+0x100] ;  /* 0x000100008c52783b */ /* 0x000fea0000000100 */
[-C--:B------:R-:W-:Y:S01]  /*0ad0*/  IMMA.16816.S8.S8 R36, R80.ROW, R118.reuse.COL, R36 ;  /* 0x0000007650247237 */ /* 0x080fe20000405424 */
[----:B------:R-:W-:Y:S01]  /*0ae0*/  LDSM.16.M88.2 R80, [R139] ;  /* 0x000000008b50783b */ /* 0x000fe20000000100 */
[----:B------:R-:W-:Y:S06]  /*0af0*/  BAR.SYNC.DEFER_BLOCKING 0x0 ;  /* 0x0000000000007b1d */ /* 0x000fec0000010000 */
[-C--:B0-----:R-:W-:Y:S01]  /*0b00*/  IMMA.16816.S8.S8 R48, R90.ROW, R118.reuse.COL, R48 ;  /* 0x000000765a307237 */ /* 0x081fe20000405430 */
[----:B----4-:R-:W-:Y:S04]  /*0b10*/  STS.128 [R134], R8 ;  /* 0x0000000886007388 */ /* 0x010fe80000000c00 */
[----:B--2---:R-:W-:Y:S04]  /*0b20*/  STS.128 [R134+0x200], R84 ;  /* 0x0002005486007388 */ /* 0x004fe80000000c00 */
[----:B-----5:R-:W-:Y:S04]  /*0b30*/  STS.128 [R134+0x400], R28 ;  /* 0x0004001c86007388 */ /* 0x020fe80000000c00 */
[----:B---3--:R-:W-:Y:S01]  /*0b40*/  STS.128 [R134+0x600], R12 ;  /* 0x0006000c86007388 */ /* 0x008fe20000000c00 */
[-C--:B-1----:R-:W-:Y:S03]  /*0b50*/  IMMA.16816.S8.S8 R76, R88.ROW, R118.reuse.COL, R76 ;  /* 0x00000076584c7237 */ /* 0x082fe6000040544c */
[----:B------:R-:W-:Y:S04]  /*0b60*/  STS.128 [R134+0xc00], R100 ;  /* 0x000c006486007388 */ /* 0x000fe80000000c00 */
[----:B------:R-:W-:Y:S04]  /*0b70*/  STS.128 [R134+0xe00], R104 ;  /* 0x000e006886007388 */ /* 0x000fe80000000c00 */
[----:B------:R-:W-:Y:S04]  /*0b80*/  STS.128 [R134+0x800], R92 ;  /* 0x0008005c86007388 */ /* 0x000fe80000000c00 */
[----:B------:R-:W-:Y:S01]  /*0b90*/  STS.128 [R134+0xa00], R96 ;  /* 0x000a006086007388 */ /* 0x000fe20000000c00 */
[----:B------:R-:W-:Y:S06]  /*0ba0*/  BAR.SYNC.DEFER_BLOCKING 0x0 ;  /* 0x0000000000007b1d */ /* 0x000fec0000010000 */
[----:B------:R-:W0:Y:S04]  /*0bb0*/  LDSM.16.M88.2 R90, [R136] ;  /* 0x00000000885a783b */ /* 0x000e280000000100 */
[----:B------:R-:W1:Y:S04]  /*0bc0*/  LDSM.16.M88.2 R88, [R136+0x100] ;  /* 0x000100008858783b */ /* 0x000e680000000100 */
[----:B------:R-:W2:Y:S01]  /*0bd0*/  LDSM.16.M88.2 R92, [R135] ;  /* 0x00000000875c783b */ /* 0x000ea20000000100 */
[----:B------:R-:W-:Y:S01]  /*0be0*/  VIADD R120, R117, 0x400 ;  /* 0x0000040075787836 */ /* 0x000fe20000000000 */
[-C--:B------:R-:W-:Y:S02]  /*0bf0*/  IMMA.16816.S8.S8 R16, R110.ROW, R118.reuse.COL, R16 ;  /* 0x000000766e107237 */ /* 0x080fe40000405410 */
[----:B------:R-:W-:Y:S04]  /*0c00*/  LDSM.16.M88.2 R110, [R138] ;  /* 0x000000008a6e783b */ /* 0x000fe80000000100 */
[----:B------:R-:W-:Y:S02]  /*0c10*/  LDSM.16.M88.2 R84, [R137] ;  /* 0x000000008954783b */ /* 0x000fe40000000100 */
[----:B------:R-:W-:Y:S02]  /*0c20*/  IMMA.16816.S8.S8 R32, R108.ROW, R118.COL, R32 ;  /* 0x000000766c207237 */ /* 0x000fe40000405420 */
[----:B------:R-:W-:Y:S06]  /*0c30*/  LDSM.16.M88.2 R86, [R137+0x100] ;  /* 0x000100008956783b */ /* 0x000fec0000000100 */
[----:B0-----:R-:W-:Y:S01]  /*0c40*/  IMMA.16816.S8.S8 R40, R90.ROW, R114.COL, R40 ;  /* 0x000000725a287237 */ /* 0x001fe20000405428 */
[----:B------:R-:W0:Y:S01]  /*0c50*/  LDSM.16.M88.2 R90, [R135+0x100] ;  /* 0x00010000875a783b */ /* 0x000e220000000100 */
[----:B------:R-:W-:-:S03]  /*0c60*/  IADD3 R120, P0, PT, R120, UR16, RZ ;  /* 0x0000001078787c10 */ /* 0x000fc6000ff1e0ff */
[----:B------:R-:W3:Y:S02]  /*0c70*/  LDSM.16.M88.2 R108, [R138+0x100] ;  /* 0x000100008a6c783b */ /* 0x000ee40000000100 */
[----:B------:R-:W-:Y:S01]  /*0c80*/  IMAD.X R121, RZ, RZ, UR17, P0 ;  /* 0x00000011ff797e24 */ /* 0x000fe200080e06ff */
[-C--:B-1----:R-:W-:Y:S04]  /*0c90*/  IMMA.16816.S8.S8 R36, R88.ROW, R114.reuse.COL, R36 ;  /* 0x0000007258247237 */ /* 0x082fe80000405424 */
[----:B------:R-:W4:Y:S04]  /*0ca0*/  LDG.E.128.CONSTANT R8, desc[UR8][R120.64] ;  /* 0x0000000878087981 */ /* 0x000f28000c1e9d00 */
[-C--:B--2---:R-:W-:Y:S01]  /*0cb0*/  IMMA.16816.S8.S8 R24, R92.ROW, R114.reuse.COL, R24 ;  /* 0x000000725c187237 */ /* 0x084fe20000405418 */
[----:B------:R-:W2:Y:S04]  /*0cc0*/  LDG.E.128.CONSTANT R12, desc[UR8][R120.64+0x2000] ;  /* 0x00200008780c7981 */ /* 0x000ea8000c1e9d00 */
[----:B------:R-:W5:Y:S04]  /*0cd0*/  LDG.E.128.CONSTANT R28, desc[UR8][R120.64+0x4000] ;  /* 0x00400008781c7981 */ /* 0x000f68000c1e9d00 */
[----:B------:R-:W5:Y:S04]  /*0ce0*/  LDG.E.128.CONSTANT R104, desc[UR8][R120.64+0x6000] ;  /* 0x0060000878687981 */ /* 0x000f68000c1e9d00 */
[----:B------:R-:W5:Y:S04]  /*0cf0*/  LDG.E.128.CONSTANT R100, desc[UR8][R120.64+0x8000] ;  /* 0x0080000878647981 */ /* 0x000f68000c1e9d00 */
[----:B------:R-:W5:Y:S04]  /*0d00*/  LDG.E.128.CONSTANT R96, desc[UR8][R120.64+0xa000] ;  /* 0x00a0000878607981 */ /* 0x000f68000c1e9d00 */
[----:B------:R-:W5:Y:S01]  /*0d10*/  LDG.E.128.CONSTANT R92, desc[UR8][R120.64+0xe000] ;  /* 0x00e00008785c7981 */ /* 0x000f62000c1e9d00 */
[----:B0-----:R-:W-:Y:S03]  /*0d20*/  IMMA.16816.S8.S8 R20, R90.ROW, R114.COL, R20 ;  /* 0x000000725a147237 */ /* 0x001fe60000405414 */
[----:B------:R-:W5:Y:S01]  /*0d30*/  LDG.E.128.CONSTANT R88, desc[UR8][R120.64+0xc000] ;  /* 0x00c0000878587981 */ /* 0x000f62000c1e9d00 */
[----:B------:R-:W-:-:S06]  /*0d40*/  UIADD3 UR7, UPT, UPT, UR5, 0x100, URZ ;  /* 0x0000010005077890 */ /* 0x000fcc000fffe0ff */
[----:B------:R-:W-:Y:S01]  /*0d50*/  LEA R143, R116, UR7, 0x4 ;  /* 0x00000007748f7c11 */ /* 0x000fe2000f8e20ff */
[-C--:B------:R-:W-:Y:S01]  /*0d60*/  IMMA.16816.S8.S8 R4, R112.ROW, R118.reuse.COL, R4 ;  /* 0x0000007670047237 */ /* 0x080fe20000405404 */
[----:B------:R-:W-:Y:S04]  /*0d70*/  LDSM.16.M88.2 R112, [R142] ;  /* 0x000000008e70783b */ /* 0x000fe80000000100 */
[----:B------:R-:W-:Y:S03]  /*0d80*/  LDSM.16.M88 R143, [R143] ;  /* 0x000000008f8f783b */ /* 0x000fe60000000000 */
[-C--:B------:R-:W-:Y:S01]  /*0d90*/  IMMA.16816.S8.S8 R72, R82.ROW, R118.reuse.COL, R72 ;  /* 0x0000007652487237 */ /* 0x080fe20000405448 */
[----:B------:R-:W0:Y:S07]  /*0da0*/  LDSM.16.M88.2 R82, [R140+0x100] ;  /* 0x000100008c52783b */ /* 0x000e2e0000000100 */
[-C--:B------:R-:W-:Y:S01]  /*0db0*/  IMMA.16816.S8.S8 R68, R80.ROW, R118.reuse.COL, R68 ;  /* 0x0000007650447237 */ /* 0x080fe20000405444 */
[----:B------:R-:W-:Y:S07]  /*0dc0*/  LDSM.16.M88.2 R80, [R139] ;  /* 0x000000008b50783b */ /* 0x000fee0000000100 */
[----:B------:R-:W-:Y:S01]  /*0dd0*/  IMMA.16816.S8.S8 R64, R2.ROW, R118.COL, R64 ;  /* 0x0000007602407237 */ /* 0x000fe20000405440 */
[----:B------:R-:W-:Y:S07]  /*0de0*/  LDSM.16.M88.2 R2, [R139+0x100] ;  /* 0x000100008b02783b */ /* 0x000fee0000000100 */
[-C--:B------:R-:W-:Y:S01]  /*0df0*/  IMMA.16816.S8.S8 R60, R110.ROW, R114.reuse.COL, R60 ;  /* 0x000000726e3c7237 */ /* 0x080fe2000040543c */
[----:B------:R-:W1:Y:S07]  /*0e00*/  LDSM.16.M88.2 R110, [R142+0x100] ;  /* 0x000100008e6e783b */ /* 0x000e6e0000000100 */
[-C--:B---3--:R-:W-:Y:S01]  /*0e10*/  IMMA.16816.S8.S8 R56, R108.ROW, R114.reuse.COL, R56 ;  /* 0x000000726c387237 */ /* 0x088fe20000405438 */
[----:B------:R-:W3:Y:S07]  /*0e20*/  LDSM.16.M88.2 R108, [R141] ;  /* 0x000000008d6c783b */ /* 0x000eee0000000100 */
[-C--:B------:R-:W-:Y:S01]  /*0e30*/  IMMA.16816.S8.S8 R52, R84.ROW, R114.reuse.COL, R52 ;  /* 0x0000007254347237 */ /* 0x080fe20000405434 */
[----:B------:R-:W-:Y:S07]  /*0e40*/  LDSM.16.M88.2 R84, [R140] ;  /* 0x000000008c54783b */ /* 0x000fee0000000100 */
[-C--:B------:R-:W-:Y:S01]  /*0e50*/  IMMA.16816.S8.S8 R44, R86.ROW, R114.reuse.COL, R44 ;  /* 0x00000072562c7237 */ /* 0x080fe2000040542c */
[----:B------:R-:W3:Y:S01]  /*0e60*/  LDSM.16.M88.2 R86, [R141+0x100] ;  /* 0x000100008d56783b */ /* 0x000ee20000000100 */
[----:B------:R-:W-:Y:S06]  /*0e70*/  BAR.SYNC.DEFER_BLOCKING 0x0 ;  /* 0x0000000000007b1d */ /* 0x000fec0000010000 */
[----:B0-----:R-:W-:Y:S01]  /*0e80*/  IMMA.16816.S8.S8 R72, R82.ROW, R114.COL, R72 ;  /* 0x0000007252487237 */ /* 0x001fe20000405448 */
[----:B------:R-:W-:Y:S01]  /*0e90*/  VIADD R117, R117, 0x600 ;  /* 0x0000060075757836 */ /* 0x000fe20000000000 */
[----:B------:R-:W-:-:S04]  /*0ea0*/  UIADD3 UR5, UPT, UPT, UR5, 0x180, URZ ;  /* 0x0000018005057890 */ /* 0x000fc8000fffe0ff */
[----:B------:R-:W-:-:S05]  /*0eb0*/  IADD3 R146, P0, PT, R117, UR16, RZ ;  /* 0x0000001075927c10 */ /* 0x000fca000ff1e0ff */
[----:B------:R-:W-:Y:S01]  /*0ec0*/  IMAD.X R147, RZ, RZ, UR17, P0 ;  /* 0x00000011ff937e24 */ /* 0x000fe200080e06ff */
[----:B------:R-:W-:Y:S01]  /*0ed0*/  IMMA.16816.S8.S8 R4, R112.ROW, R114.COL, R4 ;  /* 0x0000007270047237 */ /* 0x000fe20000405404 */
[----:B------:R-:W-:-:S03]  /*0ee0*/  LEA R144, R116, UR5, 0x4 ;  /* 0x0000000574907c11 */ /* 0x000fc6000f8e20ff */
[----:B------:R-:W5:Y:S04]  /*0ef0*/  LDG.E.128.CONSTANT R116, desc[UR8][R146.64+0xa000] ;  /* 0x00a0000892747981 */ /* 0x000f68000c1e9d00 */
[-C--:B-1----:R-:W-:Y:S01]  /*0f00*/  IMMA.16816.S8.S8 R16, R110.ROW, R114.reuse.COL, R16 ;  /* 0x000000726e107237 */ /* 0x082fe20000405410 */
[----:B------:R-:W5:Y:S04]  /*0f10*/  LDG.E.128.CONSTANT R120, desc[UR8][R146.64+0xc000] ;  /* 0x00c0000892787981 */ /* 0x000f68000c1e9d00 */
[----:B------:R-:W5:Y:S03]  /*0f20*/  LDG.E.128.CONSTANT R124, desc[UR8][R146.64+0xe000] ;  /* 0x00e00008927c7981 */ /* 0x000f66000c1e9d00 */
[-C--:B---3--:R-:W-:Y:S08]  /*0f30*/  IMMA.16816.S8.S8 R32, R108.ROW, R114.reuse.COL, R32 ;  /* 0x000000726c207237 */ /* 0x088ff00000405420 */
[-C--:B------:R-:W-:Y:S08]  /*0f40*/  IMMA.16816.S8.S8 R48, R86.ROW, R114.reuse.COL, R48 ;  /* 0x0000007256307237 */ /* 0x080ff00000405430 */
[-C--:B------:R-:W-:Y:S08]  /*0f50*/  IMMA.16816.S8.S8 R76, R84.ROW, R114.reuse.COL, R76 ;  /* 0x00000072544c7237 */ /* 0x080ff0000040544c */
[-C--:B------:R-:W-:Y:S08]  /*0f60*/  IMMA.16816.S8.S8 R68, R80.ROW, R114.reuse.COL, R68 ;  /* 0x0000007250447237 */ /* 0x080ff00000405444 */
[----:B------:R-:W-:Y:S01]  /*0f70*/  IMMA.16816.S8.S8 R64, R2.ROW, R114.COL, R64 ;  /* 0x0000007202407237 */ /* 0x000fe20000405440 */
[----:B------:R-:W3:Y:S04]  /*0f80*/  LDG.E.128.CONSTANT R112, desc[UR8][R146.64+0x8000] ;  /* 0x0080000892707981 */ /* 0x000ee8000c1e9d00 */
[----:B----4-:R-:W-:Y:S04]  /*0f90*/  STS.128 [R134], R8 ;  /* 0x0000000886007388 */ /* 0x010fe80000000c00 */
[----:B--2---:R-:W-:Y:S04]  /*0fa0*/  STS.128 [R134+0x200], R12 ;  /* 0x0002000c86007388 */ /* 0x004fe80000000c00 */
[----:B-----5:R0:W-:Y:S04]  /*0fb0*/  STS.128 [R134+0x400], R28 ;  /* 0x0004001c86007388 */ /* 0x0201e80000000c00 */
[----:B------:R-:W-:Y:S04]  /*0fc0*/  STS.128 [R134+0x600], R104 ;  /* 0x0006006886007388 */ /* 0x000fe80000000c00 */
[----:B------:R-:W-:Y:S04]  /*0fd0*/  STS.128 [R134+0x800], R100 ;  /* 0x0008006486007388 */ /* 0x000fe80000000c00 */
[----:B------:R-:W-:Y:S04]  /*0fe0*/  STS.128 [R134+0xa00], R96 ;  /* 0x000a006086007388 */ /* 0x000fe80000000c00 */
[----:B------:R-:W-:Y:S04]  /*0ff0*/  STS.128 [R134+0xe00], R92 ;  /* 0x000e005c86007388 */ /* 0x000fe80000000c00 */
[----:B0-----:R-:W2:Y:S04]  /*1000*/  LDG.E.128.CONSTANT R28, desc[UR8][R146.64] ;  /* 0x00000008921c7981 */ /* 0x001ea8000c1e9d00 */
[----:B------:R-:W-:Y:S01]  /*1010*/  STS.128 [R134+0xc00], R88 ;  /* 0x000c005886007388 */ /* 0x000fe20000000c00 */
[----:B------:R-:W-:Y:S06]  /*1020*/  BAR.SYNC.DEFER_BLOCKING 0x0 ;  /* 0x0000000000007b1d */ /* 0x000fec0000010000 */
[----:B------:R-:W4:Y:S04]  /*1030*/  LDG.E.128.CONSTANT R12, desc[UR8][R146.64+0x2000] ;  /* 0x00200008920c7981 */ /* 0x000f28000c1e9d00 */
[----:B------:R-:W5:Y:S04]  /*1040*/  LDG.E.128.CONSTANT R8, desc[UR8][R146.64+0x4000] ;  /* 0x0040000892087981 */ /* 0x000f68000c1e9d00 */
[----:B------:R-:W0:Y:S04]  /*1050*/  LDSM.16.M88.2 R82, [R135] ;  /* 0x000000008752783b */ /* 0x000e280000000100 */
[----:B------:R-:W1:Y:S04]  /*1060*/  LDSM.16.M88.2 R106, [R138] ;  /* 0x000000008a6a783b */ /* 0x000e680000000100 */
[----:B------:R-:W1:Y:S04]  /*1070*/  LDSM.16.M88.2 R102, [R137] ;  /* 0x000000008966783b */ /* 0x000e680000000100 */
[----:B------:R-:W1:Y:S04]  /*1080*/  LDSM.16.M88.2 R86, [R136] ;  /* 0x000000008856783b */ /* 0x000e680000000100 */
[----:B------:R-:W1:Y:S04]  /*1090*/  LDSM.16.M88.2 R84, [R136+0x100] ;  /* 0x000100008854783b */ /* 0x000e680000000100 */
[----:B------:R-:W3:Y:S04]  /*10a0*/  LDSM.16.M88.2 R104, [R138+0x100] ;  /* 0x000100008a68783b */ /* 0x000ee80000000100 */
[----:B------:R-:W3:Y:S04]  /*10b0*/  LDSM.16.M88.2 R100, [R137+0x100] ;  /* 0x000100008964783b */ /* 0x000ee80000000100 */
[----:B------:R-:W-:Y:S04]  /*10c0*/  LDSM.16.M88 R144, [R144] ;  /* 0x000000009090783b */ /* 0x000fe80000000000 */
[----:B------:R-:W-:Y:S04]  /*10d0*/  LDSM.16.M88.2 R2, [R142] ;  /* 0x000000008e02783b */ /* 0x000fe80000000100 */
[----:B------:R-:W-:Y:S01]  /*10e0*/  LDSM.16.M88.2 R110, [R142+0x100] ;  /* 0x000100008e6e783b */ /* 0x000fe20000000100 */
[-C--:B0-----:R-:W-:Y:S03]  /*10f0*/  IMMA.16816.S8.S8 R24, R82.ROW, R143.reuse.COL, R24 ;  /* 0x0000008f52187237 */ /* 0x081fe60000405418 */
[----:B------:R-:W5:Y:S04]  /*1100*/  LDG.E.128.CONSTANT R80, desc[UR8][R146.64+0x6000] ;  /* 0x0060000892507981 */ /* 0x000f68000c1e9d00 */
[----:B------:R-:W-:Y:S01]  /*1110*/  LDSM.16.M88.2 R98, [R140] ;  /* 0x000000008c62783b */ /* 0x000fe20000000100 */
[-C--:B-1----:R-:W-:Y:S03]  /*1120*/  IMMA.16816.S8.S8 R60, R106.ROW, R143.reuse.COL, R60 ;  /* 0x0000008f6a3c7237 */ /* 0x082fe6000040543c */
[----:B------:R-:W-:Y:S04]  /*1130*/  LDSM.16.M88.2 R106, [R141] ;  /* 0x000000008d6a783b */ /* 0x000fe80000000100 */
[----:B------:R-:W-:Y:S01]  /*1140*/  LDSM.16.M88.2 R94, [R140+0x100] ;  /* 0x000100008c5e783b */ /* 0x000fe20000000100 */
[-C--:B------:R-:W-:Y:S03]  /*1150*/  IMMA.16816.S8.S8 R52, R102.ROW, R143.reuse.COL, R52 ;  /* 0x0000008f66347237 */ /* 0x080fe60000405434 */
[----:B------:R-:W-:Y:S04]  /*1160*/  LDSM.16.M88.2 R102, [R141+0x100] ;  /* 0x000100008d66783b */ /* 0x000fe80000000100 */
[----:B------:R-:W-:Y:S01]  /*1170*/  LDSM.16.M88.2 R90, [R139] ;  /* 0x000000008b5a783b */ /* 0x000fe20000000100 */
[-C--:B------:R-:W-:Y:S03]  /*1180*/  IMMA.16816.S8.S8 R40, R86.ROW, R143.reuse.COL, R40 ;  /* 0x0000008f56287237 */ /* 0x080fe60000405428 */
[----:B------:R-:W-:Y:S05]  /*1190*/  LDSM.16.M88.2 R86, [R139+0x100] ;  /* 0x000100008b56783b */ /* 0x000fea0000000100 */
[-C--:B------:R-:W-:Y:S01]  /*11a0*/  IMMA.16816.S8.S8 R36, R84.ROW, R143.reuse.COL, R36 ;  /* 0x0000008f54247237 */ /* 0x080fe20000405424 */
[----:B------:R-:W0:Y:S01]  /*11b0*/  LDSM.16.M88.2 R84, [R135+0x100] ;  /* 0x000100008754783b */ /* 0x000e220000000100 */
[----:B------:R-:W-:Y:S06]  /*11c0*/  BAR.SYNC.DEFER_BLOCKING 0x0 ;  /* 0x0000000000007b1d */ /* 0x000fec0000010000 */
[----:B------:R-:W-:Y:S04]  /*11d0*/  STS.128 [R134+0xa00], R116 ;  /* 0x000a007486007388 */ /* 0x000fe80000000c00 */
[----:B---3--:R-:W-:Y:S04]  /*11e0*/  STS.128 [R134+0x800], R112 ;  /* 0x0008007086007388 */ /* 0x008fe80000000c00 */
[----:B------:R-:W-:Y:S04]  /*11f0*/  STS.128 [R134+0xc00], R120 ;  /* 0x000c007886007388 */ /* 0x000fe80000000c00 */
[----:B------:R-:W-:Y:S01]  /*1200*/  STS.128 [R134+0xe00], R124 ;  /* 0x000e007c86007388 */ /* 0x000fe20000000c00 */
[-C--:B------:R-:W-:Y:S08]  /*1210*/  IMMA.16816.S8.S8 R56, R104.ROW, R143.reuse.COL, R56 ;  /* 0x0000008f68387237 */ /* 0x080ff00000405438 */
[-C--:B------:R-:W-:Y:S08]  /*1220*/  IMMA.16816.S8.S8 R44, R100.ROW, R143.reuse.COL, R44 ;  /* 0x0000008f642c7237 */ /* 0x080ff0000040542c */
[-C--:B0-----:R-:W-:Y:S08]  /*1230*/  IMMA.16816.S8.S8 R20, R84.ROW, R143.reuse.COL, R20 ;  /* 0x0000008f54147237 */ /* 0x081ff00000405414 */
[----:B------:R-:W-:Y:S01]  /*1240*/  IMMA.16816.S8.S8 R4, R2.ROW, R143.COL, R4 ;  /* 0x0000008f02047237 */ /* 0x000fe20000405404 */
[----:B------:R-:W-:-:S07]  /*1250*/  VIADD R130, R130, 0x1 ;  /* 0x0000000182827836 */ /* 0x000fce0000000000 */
[-C--:B------:R-:W-:Y:S08]  /*1260*/  IMMA.16816.S8.S8 R16, R110.ROW, R143.reuse.COL, R16 ;  /* 0x0000008f6e107237 */ /* 0x080ff00000405410 */
[-C--:B------:R-:W-:Y:S08]  /*1270*/  IMMA.16816.S8.S8 R32, R106.ROW, R143.reuse.COL, R32 ;  /* 0x0000008f6a207237 */ /* 0x080ff00000405420 */
[-C--:B------:R-:W-:Y:S08]  /*1280*/  IMMA.16816.S8.S8 R48, R102.ROW, R143.reuse.COL, R48 ;  /* 0x0000008f66307237 */ /* 0x080ff00000405430 */
[-C--:B------:R-:W-:Y:S08]  /*1290*/  IMMA.16816.S8.S8 R76, R98.ROW, R143.reuse.COL, R76 ;  /* 0x0000008f624c7237 */ /* 0x080ff0000040544c */
[-C--:B------:R-:W-:Y:S08]  /*12a0*/  IMMA.16816.S8.S8 R72, R94.ROW, R143.reuse.COL, R72 ;  /* 0x0000008f5e487237 */ /* 0x080ff00000405448 */
[-C--:B------:R-:W-:Y:S08]  /*12b0*/  IMMA.16816.S8.S8 R68, R90.ROW, R143.reuse.COL, R68 ;  /* 0x0000008f5a447237 */ /* 0x080ff00000405444 */
[----:B------:R-:W-:Y:S01]  /*12c0*/  IMMA.16816.S8.S8 R64, R86.ROW, R143.COL, R64 ;  /* 0x0000008f56407237 */ /* 0x000fe20000405440 */
[----:B------:R-:W-:Y:S01]  /*12d0*/  ISETP.NE.AND P0, PT, R130, 0x4, PT ;  /* 0x000000048200780c */ /* 0x000fe20003f05270 */
[----:B--2---:R-:W-:Y:S04]  /*12e0*/  STS.128 [R134], R28 ;  /* 0x0000001c86007388 */ /* 0x004fe80000000c00 */
[----:B----4-:R-:W-:Y:S04]  /*12f0*/  STS.128 [R134+0x200], R12 ;  /* 0x0002000c86007388 */ /* 0x010fe80000000c00 */
[----:B-----5:R-:W-:Y:S04]  /*1300*/  STS.128 [R134+0x400], R8 ;  /* 0x0004000886007388 */ /* 0x020fe80000000c00 */
[----:B------:R-:W-:Y:S01]  /*1310*/  STS.128 [R134+0x600], R80 ;  /* 0x0006005086007388 */ /* 0x000fe20000000c00 */
        /* <DEDUP_REMOVED lines=32> */
[----:B------:R-:W-:Y:S01]  /*1520*/  IMMA.16816.S8.S8 R64, R2.ROW, R144.COL, R64 ;  /* 0x0000009002407237 */ /* 0x000fe20000405440 */
[----:B------:R-:W-:-:S04]  /*1530*/  NOP ;  /* 0x0000000000007918 */ /* 0x000fc80000000000 */
[----:B------:R-:W-:-:S15]  /*1540*/  @P0 BRA `(.L_x_8) ;  /* 0xffffffec00600947 */ /* 0x000fde000383ffff */
[----:B------:R-:W-:Y:S01]  /*1550*/  IMAD.SHL.U32 R3, R0, 0x2, RZ ;  /* 0x0000000200037824 */ /* 0x000fe200078e00ff */
[----:B------:R-:W-:Y:S01]  /*1560*/  UIADD3 UR4, UPT, UPT, UR4, 0x1200, URZ ;  /* 0x0000120004047890 */ /* 0x000fe2000fffe0ff */
[----:B------:R-:W-:Y:S01]  /*1570*/  SHF.R.U32.HI R0, RZ, 0x2, R0 ;  /* 0x00000002ff007819 */ /* 0x000fe20000011600 */
[----:B------:R-:W0:Y:S01]  /*1580*/  S2R R9, SR_CTAID.Z ;  /* 0x0000000000097919 */ /* 0x000e220000002700 */
[----:B------:R-:W-:Y:S01]  /*1590*/  IMAD R128, R128, 0x100, R129 ;  /* 0x0000010080807824 */ /* 0x000fe200078e0281 */
[----:B------:R-:W-:Y:S01]  /*15a0*/  LOP3.LUT R3, R3, 0x6, RZ, 0xe2, !PT ;  /* 0x0000000603037812 */ /* 0x000fe200078ee2ff */
[----:B------:R-:W-:-:S04]  /*15b0*/  ULEA UR4, UR6, UR4, 0x18 ;  /* 0x0000000406047291 */ /* 0x000fc8000f8ec0ff */
[----:B------:R-:W-:Y:S01]  /*15c0*/  UIADD3 UR5, UPT, UPT, UR4, 0x400, URZ ;  /* 0x0000040004057890 */ /* 0x000fe2000fffe0ff */
[----:B------:R-:W-:-:S05]  /*15d0*/  IMAD R0, R3, 0x20, R0 ;  /* 0x0000002003007824 */ /* 0x000fca00078e0200 */
[C---:B------:R-:W-:Y:S01]  /*15e0*/  LEA R3, R0.reuse, UR5, 0x2 ;  /* 0x0000000500037c11 */ /* 0x040fe2000f8e10ff */
[----:B------:R-:W-:Y:S02]  /*15f0*/  UIADD3 UR5, UPT, UPT, UR4, 0x800, URZ ;  /* 0x0000080004057890 */ /* 0x000fe4000fffe0ff */
[----:B------:R-:W-:-:S04]  /*1600*/  LEA R8, R0, UR4, 0x2 ;  /* 0x0000000400087c11 */ /* 0x000fc8000f8e10ff */
[C---:B------:R-:W-:Y:S01]  /*1610*/  LEA R2, R0.reuse, UR5, 0x2 ;  /* 0x0000000500027c11 */ /* 0x040fe2000f8e10ff */
[----:B------:R-:W-:Y:S01]  /*1620*/  UIADD3 UR5, UPT, UPT, UR4, 0xc00, URZ ;  /* 0x00000c0004057890 */ /* 0x000fe2000fffe0ff */
[----:B------:R-:W-:Y:S04]  /*1630*/  STS [R8], R60 ;  /* 0x0000003c08007388 */ /* 0x000fe80000000800 */
[----:B------:R-:W-:Y:S04]  /*1640*/  STS [R8+0x80], R61 ;  /* 0x0000803d08007388 */ /* 0x000fe80000000800 */
[----:B------:R-:W-:Y:S04]  /*1650*/  STS [R8+0x20], R62 ;  /* 0x0000203e08007388 */ /* 0x000fe80000000800 */
[----:B------:R-:W-:Y:S04]  /*1660*/  STS [R8+0xa0], R63 ;  /* 0x0000a03f08007388 */ /* 0x000fe80000000800 */
[----:B------:R-:W-:Y:S04]  /*1670*/  STS [R8+0x40], R56 ;  /* 0x0000403808007388 */ /* 0x000fe80000000800 */
[----:B------:R-:W-:Y:S04]  /*1680*/  STS [R8+0xc0], R57 ;  /* 0x0000c03908007388 */ /* 0x000fe80000000800 */
[----:B------:R-:W-:Y:S04]  /*1690*/  STS [R8+0x60], R58 ;  /* 0x0000603a08007388 */ /* 0x000fe80000000800 */
[----:B------:R1:W-:Y:S04]  /*16a0*/  STS [R8+0xe0], R59 ;  /* 0x0000e03b08007388 */ /* 0x0003e80000000800 */
[----:B------:R-:W-:Y:S04]  /*16b0*/  STS [R3], R52 ;  /* 0x0000003403007388 */ /* 0x000fe80000000800 */
[----:B------:R-:W-:Y:S01]  /*16c0*/  STS [R3+0x80], R53 ;  /* 0x0000803503007388 */ /* 0x000fe20000000800 */
[----:B-1----:R-:W-:Y:S01]  /*16d0*/  LEA R8, R0, UR5, 0x2 ;  /* 0x0000000500087c11 */ /* 0x002fe2000f8e10ff */
[----:B------:R-:W-:-:S02]  /*16e0*/  UIADD3 UR5, UPT, UPT, UR4, 0x1000, URZ ;  /* 0x0000100004057890 */ /* 0x000fc4000fffe0ff */
        /* <DEDUP_REMOVED lines=28> */
[----:B------:R2:W-:Y:S01]  /*18b0*/  STS [R3+0x80], R5 ;  /* 0x0000800503007388 */ /* 0x0005e20000000800 */
[----:B-1----:R-:W-:Y:S01]  /*18c0*/  LEA R6, R0, UR5, 0x2 ;  /* 0x0000000500067c11 */ /* 0x002fe2000f8e10ff */
[----:B------:R-:W-:-:S02]  /*18d0*/  UIADD3 UR5, UPT, UPT, UR4, 0x1c00, URZ ;  /* 0x00001c0004057890 */ /* 0x000fc4000fffe0ff */
[----:B------:R-:W-:Y:S04]  /*18e0*/  STS [R3+0xa0], R7 ;  /* 0x0000a00703007388 */ /* 0x000fe80000000800 */
[----:B------:R-:W-:Y:S01]  /*18f0*/  STS [R3+0x40], R16 ;  /* 0x0000401003007388 */ /* 0x000fe20000000800 */
[----:B------:R-:W-:Y:S01]  /*1900*/  LEA R8, R0, UR5, 0x2 ;  /* 0x0000000500087c11 */ /* 0x000fe2000f8e10ff */
[----:B--2---:R-:W1:Y:S01]  /*1910*/  LDC.64 R4, c[0x0][0x390] ;  /* 0x0000e400ff047b82 */ /* 0x004e620000000a00 */
[----:B0-----:R-:W-:Y:S01]  /*1920*/  IMAD R0, R9, 0x800, R128 ;  /* 0x0000080009007824 */ /* 0x001fe200078e0280 */
[----:B------:R-:W-:Y:S03]  /*1930*/  STS [R3+0xc0], R17 ;  /* 0x0000c01103007388 */ /* 0x000fe60000000800 */
[----:B------:R-:W-:Y:S01]  /*1940*/  IMAD R131, R131, 0x400, R0 ;  /* 0x0000040083837824 */ /* 0x000fe200078e0200 */
[----:B------:R-:W-:Y:S01]  /*1950*/  STS [R3+0x60], R18 ;  /* 0x0000601203007388 */ /* 0x000fe20000000800 */
[----:B------:R-:W-:-:S03]  /*1960*/  IMAD.MOV.U32 R0, RZ, RZ, RZ ;  /* 0x000000ffff007224 */ /* 0x000fc600078e00ff */
[----:B------:R-:W-:Y:S04]  /*1970*/  STS [R3+0xe0], R19 ;  /* 0x0000e01303007388 */ /* 0x000fe80000000800 */
        /* <DEDUP_REMOVED lines=10> */
[----:B0-----:R-:W0:Y:S03]  /*1a20*/  LDC.64 R2, c[0x0][0x3a0] ;  /* 0x0000e800ff027b82 */ /* 0x001e260000000a00 */
[----:B------:R-:W-:Y:S04]  /*1a30*/  STS [R6+0x20], R78 ;  /* 0x0000204e06007388 */ /* 0x000fe80000000800 */
[----:B------:R-:W-:Y:S04]  /*1a40*/  STS [R6+0xa0], R79 ;  /* 0x0000a04f06007388 */ /* 0x000fe80000000800 */
[----:B------:R-:W-:Y:S04]  /*1a50*/  STS [R6+0x40], R72 ;  /* 0x0000404806007388 */ /* 0x000fe80000000800 */
[----:B------:R-:W-:Y:S04]  /*1a60*/  STS [R6+0xc0], R73 ;  /* 0x0000c04906007388 */ /* 0x000fe80000000800 */
[----:B------:R-:W-:Y:S04]  /*1a70*/  STS [R6+0x60], R74 ;  /* 0x0000604a06007388 */ /* 0x000fe80000000800 */
[----:B------:R2:W-:Y:S04]  /*1a80*/  STS [R6+0xe0], R75 ;  /* 0x0000e04b06007388 */ /* 0x0005e80000000800 */
[----:B------:R3:W-:Y:S04]  /*1a90*/  STS [R8], R68 ;  /* 0x0000004408007388 */ /* 0x0007e80000000800 */
[----:B------:R3:W-:Y:S01]  /*1aa0*/  STS [R8+0x80], R69 ;  /* 0x0000804508007388 */ /* 0x0007e20000000800 */
[----:B--2---:R-:W2:Y:S03]  /*1ab0*/  LDC.64 R6, c[0x0][0x398] ;  /* 0x0000e600ff067b82 */ /* 0x004ea60000000a00 */
[----:B------:R3:W-:Y:S04]  /*1ac0*/  STS [R8+0x20], R70 ;  /* 0x0000204608007388 */ /* 0x0007e80000000800 */
[----:B------:R3:W-:Y:S04]  /*1ad0*/  STS [R8+0xa0], R71 ;  /* 0x0000a04708007388 */ /* 0x0007e80000000800 */
[----:B------:R3:W-:Y:S04]  /*1ae0*/  STS [R8+0x40], R64 ;  /* 0x0000404008007388 */ /* 0x0007e80000000800 */
[----:B------:R3:W-:Y:S04]  /*1af0*/  STS [R8+0xc0], R65 ;  /* 0x0000c04108007388 */ /* 0x0007e80000000800 */
[----:B------:R3:W-:Y:S04]  /*1b00*/  STS [R8+0x60], R66 ;  /* 0x0000604208007388 */ /* 0x0007e80000000800 */
[----:B------:R3:W-:Y:S01]  /*1b10*/  STS [R8+0xe0], R67 ;  /* 0x0000e04308007388 */ /* 0x0007e20000000800 */
[----:B01----:R-:W-:Y:S06]  /*1b20*/  BAR.SYNC.DEFER_BLOCKING 0x0 ;  /* 0x0000000000007b1d */ /* 0x003fec0000010000 */
.L_x_9:
[C---:B------:R-:W-:Y:S02]  /*1b30*/  IMAD R15, R0.reuse, 0x20, R131 ;  /* 0x00000020000f7824 */ /* 0x040fe400078e0283 */
[----:B0-----:R-:W-:Y:S02]  /*1b40*/  IMAD R9, R0, 0x20, R128 ;  /* 0x0000002000097824 */ /* 0x001fe400078e0280 */
[----:B------:R-:W-:-:S05]  /*1b50*/  IMAD.WIDE.U32 R10, R15, 0x4, R2 ;  /* 0x000000040f0a7825 */ /* 0x000fca00078e0002 */
[----:B------:R-:W4:Y:S01]  /*1b60*/  LDG.E.CONSTANT R23, desc[UR8][R10.64+0xc4000] ;  /* 0x0c4000080a177981 */ /* 0x000f22000c1e9900 */
[----:B--23--:R-:W-:-:S03]  /*1b70*/  IMAD.WIDE.U32 R8, R9, 0x4, R6 ;  /* 0x0000000409087825 */ /* 0x00cfc600078e0006 */
[----:B------:R-:W2:Y:S04]  /*1b80*/  LDG.E.CONSTANT R13, desc[UR8][R10.64] ;  /* 0x000000080a0d7981 */ /* 0x000ea8000c1e9900 */
[----:B------:R-:W3:Y:S04]  /*1b90*/  LDG.E.CONSTANT R27, desc[UR8][R10.64+0x188000] ;  /* 0x188000080a1b7981 */ /* 0x000ee8000c1e9900 */
[----:B------:R-:W5:Y:S04]  /*1ba0*/  LDG.E.CONSTANT R18, desc[UR8][R8.64] ;  /* 0x0000000808127981 */ /* 0x000f68000c1e9900 */
[----:B------:R-:W5:Y:S04]  /*1bb0*/  LDG.E.CONSTANT R31, desc[UR8][R10.64+0x24c000] ;  /* 0x24c000080a1f7981 */ /* 0x000f68000c1e9900 */
[----:B------:R-:W5:Y:S04]  /*1bc0*/  LDG.E.CONSTANT R35, desc[UR8][R10.64+0x310000] ;  /* 0x310000080a237981 */ /* 0x000f68000c1e9900 */
[----:B------:R-:W5:Y:S04]  /*1bd0*/  LDG.E.CONSTANT R39, desc[UR8][R10.64+0x3d4000] ;  /* 0x3d4000080a277981 */ /* 0x000f68000c1e9900 */
[----:B------:R-:W5:Y:S04]  /*1be0*/  LDG.E.CONSTANT R43, desc[UR8][R10.64+0x498000] ;  /* 0x498000080a2b7981 */ /* 0x000f68000c1e9900 */
[----:B------:R4:W5:Y:S01]  /*1bf0*/  LDG.E.CONSTANT R47, desc[UR8][R10.64+0x55c000] ;  /* 0x55c000080a2f7981 */ /* 0x000962000c1e9900 */
[----:B------:R-:W-:-:S05]  /*1c00*/  IMAD R12, R0, 0x100, R129 ;  /* 0x00000100000c7824 */ /* 0x000fca00078e0281 */
[----:B------:R-:W-:-:S05]  /*1c10*/  LEA R14, R12, UR4, 0x2 ;  /* 0x000000040c0e7c11 */ /* 0x000fca000f8e10ff */
[----:B------:R-:W5:Y:S04]  /*1c20*/  LDS R21, [R14+0x80] ;  /* 0x000080000e157984 */ /* 0x000f680000000800 */
[----:B------:R-:W0:Y:S04]  /*1c30*/  LDS R19, [R14] ;  /* 0x000000000e137984 */ /* 0x000e280000000800 */
[----:B------:R-:W1:Y:S04]  /*1c40*/  LDS R25, [R14+0x100] ;  /* 0x000100000e197984 */ /* 0x000e680000000800 */
[----:B------:R-:W1:Y:S04]  /*1c50*/  LDS R29, [R14+0x180] ;  /* 0x000180000e1d7984 */ /* 0x000e680000000800 */
[----:B------:R-:W1:Y:S04]  /*1c60*/  LDS R33, [R14+0x200] ;  /* 0x000200000e217984 */ /* 0x000e680000000800 */
[----:B------:R-:W1:Y:S04]  /*1c70*/  LDS R37, [R14+0x280] ;  /* 0x000280000e257984 */ /* 0x000e680000000800 */
[----:B------:R-:W1:Y:S04]  /*1c80*/  LDS R41, [R14+0x300] ;  /* 0x000300000e297984 */ /* 0x000e680000000800 */
[----:B------:R1:W1:Y:S01]  /*1c90*/  LDS R45, [R14+0x380] ;  /* 0x000380000e2d7984 */ /* 0x0002620000000800 */
[----:B------:R-:W-:-:S02]  /*1ca0*/  IMAD.MOV.U32 R16, RZ, RZ, 0x40000000 ;  /* 0x40000000ff107424 */ /* 0x000fc400078e00ff */
[----:B------:R-:W-:Y:S02]  /*1cb0*/  IMAD.MOV.U32 R17, RZ, RZ, 0x0 ;  /* 0x00000000ff117424 */ /* 0x000fe400078e00ff */
[----:B------:R-:W-:-:S05]  /*1cc0*/  VIADD R0, R0, 0x1 ;  /* 0x0000000100007836 */ /* 0x000fca0000000000 */
[----:B------:R-:W-:Y:S01]  /*1cd0*/  ISETP.NE.AND P0, PT, R0, 0x8, PT ;  /* 0x000000080000780c */ /* 0x000fe20003f05270 */
[----:B----4-:R-:W-:-:S04]  /*1ce0*/  IMAD.WIDE R10, R23, 0x706eb3e4, R16 ;  /* 0x706eb3e4170a7825 */ /* 0x010fc800078e0210 */
[----:B--2---:R-:W-:Y:S01]  /*1cf0*/  IMAD.WIDE R8, R13, 0x706eb3e4, R16 ;  /* 0x706eb3e40d087825 */ /* 0x004fe200078e0210 */
[----:B------:R-:W-:-:S03]  /*1d00*/  SHF.R.U64 R10, R10, 0x1f, R11 ;  /* 0x0000001f0a0a7819 */ /* 0x000fc6000000120b */
[----:B---3--:R-:W-:Y:S01]  /*1d10*/  IMAD.WIDE R12, R27, 0x706eb3e4, R16 ;  /* 0x706eb3e41b0c7825 */ /* 0x008fe200078e0210 */
[----:B------:R-:W-:Y:S02]  /*1d20*/  SHF.R.U64 R8, R8, 0x1f, R9 ;  /* 0x0000001f08087819 */ /* 0x000fe40000001209 */
[-C--:B-----5:R-:W-:Y:S02]  /*1d30*/  IADD3 R21, PT, PT, R10, R18.reuse, R21 ;  /* 0x000000120a157210 */ /* 0x0a0fe40007ffe015 */
[----:B------:R-:W-:Y:S01]  /*1d40*/  SHF.R.U64 R12, R12, 0x1f, R13 ;  /* 0x0000001f0c0c7819 */ /* 0x000fe2000000120d */
[----:B------:R-:W-:Y:S01]  /*1d50*/  IMAD.WIDE R10, R31, 0x706eb3e4, R16 ;  /* 0x706eb3e41f0a7825 */ /* 0x000fe200078e0210 */
[-C--:B0-----:R-:W-:Y:S02]  /*1d60*/  IADD3 R19, PT, PT, R8, R18.reuse, R19 ;  /* 0x0000001208137210 */ /* 0x081fe40007ffe013 */
[----:B-1----:R-:W-:Y:S01]  /*1d70*/  IADD3 R25, PT, PT, R12, R18, R25 ;  /* 0x000000120c197210 */ /* 0x002fe20007ffe019 */
[----:B------:R-:W-:Y:S01]  /*1d80*/  IMAD.WIDE.U32 R8, R15, 0x4, R4 ;  /* 0x000000040f087825 */ /* 0x000fe200078e0004 */
[----:B------:R-:W-:-:S03]  /*1d90*/  SHF.R.U64 R20, R10, 0x1f, R11 ;  /* 0x0000001f0a147819 */ /* 0x000fc6000000120b */
[----:B------:R-:W-:-:S04]  /*1da0*/  IMAD.WIDE R10, R35, 0x706eb3e4, R16 ;  /* 0x706eb3e4230a7825 */ /* 0x000fc800078e0210 */
[----:B------:R-:W-:-:S04]  /*1db0*/  IMAD.WIDE R12, R39, 0x706eb3e4, R16 ;  /* 0x706eb3e4270c7825 */ /* 0x000fc800078e0210 */
[----:B------:R-:W-:-:S04]  /*1dc0*/  IMAD.WIDE R14, R43, 0x706eb3e4, R16 ;  /* 0x706eb3e42b0e7825 */ /* 0x000fc800078e0210 */
[----:B------:R-:W-:Y:S01]  /*1dd0*/  IMAD.WIDE R16, R47, 0x706eb3e4, R16 ;  /* 0x706eb3e42f107825 */ /* 0x000fe200078e0210 */
[----:B------:R-:W-:Y:S02]  /*1de0*/  SHF.R.U64 R10, R10, 0x1f, R11 ;  /* 0x0000001f0a0a7819 */ /* 0x000fe4000000120b */
[----:B------:R-:W-:Y:S02]  /*1df0*/  SHF.R.U64 R12, R12, 0x1f, R13 ;  /* 0x0000001f0c0c7819 */ /* 0x000fe4000000120d */
[----:B------:R-:W-:Y:S02]  /*1e00*/  SHF.R.U64 R14, R14, 0x1f, R15 ;  /* 0x0000001f0e0e7819 */ /* 0x000fe4000000120f */
[----:B------:R-:W-:Y:S02]  /*1e10*/  SHF.R.U64 R16, R16, 0x1f, R17 ;  /* 0x0000001f10107819 */ /* 0x000fe40000001211 */
[-C--:B------:R-:W-:Y:S02]  /*1e20*/  IADD3 R29, PT, PT, R20, R18.reuse, R29 ;  /* 0x00000012141d7210 */ /* 0x080fe40007ffe01d */
[----:B------:R-:W-:-:S02]  /*1e30*/  IADD3 R33, PT, PT, R10, R18, R33 ;  /* 0x000000120a217210 */ /* 0x000fc40007ffe021 */
[-C--:B------:R-:W-:Y:S02]  /*1e40*/  IADD3 R37, PT, PT, R12, R18.reuse, R37 ;  /* 0x000000120c257210 */ /* 0x080fe40007ffe025 */
[-C--:B------:R-:W-:Y:S02]  /*1e50*/  IADD3 R41, PT, PT, R14, R18.reuse, R41 ;  /* 0x000000120e297210 */ /* 0x080fe40007ffe029 */
[----:B------:R-:W-:Y:S02]  /*1e60*/  IADD3 R45, PT, PT, R16, R18, R45 ;  /* 0x00000012102d7210 */ /* 0x000fe40007ffe02d */
[----:B------:R-:W-:Y:S02]  /*1e70*/  VIMNMX R19, PT, PT, RZ, R19, !PT ;  /* 0x00000013ff137248 */ /* 0x000fe40007fe0100 */
[----:B------:R-:W-:Y:S02]  /*1e80*/  VIMNMX R21, PT, PT, RZ, R21, !PT ;  /* 0x00000015ff157248 */ /* 0x000fe40007fe0100 */
[----:B------:R-:W-:-:S02]  /*1e90*/  VIMNMX R25, PT, PT, RZ, R25, !PT ;  /* 0x00000019ff197248 */ /* 0x000fc40007fe0100 */
[----:B------:R-:W-:Y:S02]  /*1ea0*/  VIMNMX R29, PT, PT, RZ, R29, !PT ;  /* 0x0000001dff1d7248 */ /* 0x000fe40007fe0100 */
        /* <DEDUP_REMOVED lines=13> */
[----:B------:R-:W-:Y:S01]  /*1f80*/  IMAD.MOV.U32 R131, RZ, RZ, 0x1 ;  /* 0x00000001ff837424 */ /* 0x000fe200078e00ff */
[----:B------:R-:W-:Y:S01]  /*1f90*/  UPLOP3.LUT UP0, UPT, UPT, UPT, UPT, 0x40, 0x4 ;  /* 0x000000000004789c */ /* 0x000fe20003f0e870 */
[----:B------:R-:W-:Y:S10]  /*1fa0*/  BRA.U UP1, `(.L_x_10) ;  /* 0xffffffe101387547 */ /* 0x000ff4000b83ffff */
[----:B------:R-:W-:Y:S05]  /*1fb0*/  EXIT ;  /* 0x000000000000794d */ /* 0x000fea0003800000 */
.L_x_11:
        /* <DEDUP_REMOVED lines=12> */
.L_x_197:


//--------------------- .text.fused_nn_conv2d_add_nn_relu_cast_cast_left_shift_multiply_add_right_shift_cast_c_3441552496575213188__2_kernel0 --------------------------
	.section	.text.fused_nn_conv2d_add_nn_relu_cast_cast_left_shift_multiply_add_right_shift_cast_c_3441552496575213188__2_kernel0,"ax",@progbits
	.align	128
        .global         fused_nn_conv2d_add_nn_relu_cast_cast_left_shift_multiply_add_right_shift_cast_c_3441552496575213188__2_kernel0
        .type           fused_nn_conv2d_add_nn_relu_cast_cast_left_shift_multiply_add_right_shift_cast_c_3441552496575213188__2_kernel0,@function
        .size           fused_nn_conv2d_add_nn_relu_cast_cast_left_shift_multiply_add_right_shift_cast_c_3441552496575213188__2_kernel0,(.L_x_198 - fused_nn_conv2d_add_nn_relu_cast_cast_left_shift_multiply_add_right_shift_cast_c_3441552496575213188__2_kernel0)
        .other          fused_nn_conv2d_add_nn_relu_cast_cast_left_shift_multiply_add_right_shift_cast_c_3441552496575213188__2_kernel0,@"STO_CUDA_ENTRY STV_DEFAULT"
fused_nn_conv2d_add_nn_relu_cast_cast_left_shift_multiply_add_right_shift_cast_c_3441552496575213188__2_kernel0:
.text.fused_nn_conv2d_add_nn_relu_cast_cast_left_shift_multiply_add_right_shift_cast_c_3441552496575213188__2_kernel0:
[----:B------:R-:W-:Y:S01]  /*0000*/  LDC R1, c[0x0][0x37c] ;  /* 0x0000df00ff017b82 */ /* 0x000fe20000000800 */
[----:B------:R-:W0:Y:S01]  /*0010*/  S2R R128, SR_CTAID.Z ;  /* 0x0000000000807919 */ /* 0x000e220000002700 */
[----:B------:R-:W-:Y:S01]  /*0020*/  IMAD.MOV.U32 R130, RZ, RZ, RZ ;  /* 0x000000ffff827224 */ /* 0x000fe200078e00ff */
[----:B------:R-:W-:Y:S02]  /*0030*/  CS2R R10, SRZ ;  /* 0x00000000000a7805 */ /* 0x000fe4000001ff00 */
[----:B------:R-:W-:Y:S01]  /*0040*/  CS2R R8, SRZ ;  /* 0x0000000000087805 */ /* 0x000fe2000001ff00 */
[----:B------:R-:W1:Y:S01]  /*0050*/  S2R R129, SR_TID.X ;  /* 0x0000000000817919 */ /* 0x000e620000002100 */
        /* <DEDUP_REMOVED lines=27> */
[----:B0-----:R-:W-:Y:S02]  /*0210*/  LOP3.LUT R0, R128, 0xffff, RZ, 0xc0, !PT ;  /* 0x0000ffff80007812 */ /* 0x001fe400078ec0ff */
[----:B------:R-:W-:Y:S02]  /*0220*/  CS2R R46, SRZ ;  /* 0x00000000002e7805 */ /* 0x000fe4000001ff00 */
[----:B------:R-:W-:Y:S02]  /*0230*/  CS2R R40, SRZ ;  /* 0x0000000000287805 */ /* 0x000fe4000001ff00 */
[----:B------:R-:W-:Y:S02]  /*0240*/  CS2R R42, SRZ ;  /* 0x00000000002a7805 */ /* 0x000fe4000001ff00 */
[----:B-1----:R-:W-:Y:S01]  /*0250*/  SHF.R.U32.HI R132, RZ, 0x2, R129 ;  /* 0x00000002ff847819 */ /* 0x002fe20000011681 */
[----:B------:R-:W-:Y:S01]  /*0260*/  IMAD R0, R0, 0x2493, RZ ;  /* 0x0000249300007824 */ /* 0x000fe200078e02ff */
[----:B------:R-:W0:Y:S01]  /*0270*/  LDCU.64 UR8, c[0x0][0x358] ;  /* 0x00006b00ff0877ac */ /* 0x000e220008000a00 */
[----:B------:R-:W-:-:S02]  /*0280*/  IMAD.SHL.U32 R133, R129, 0x4, RZ ;  /* 0x0000000481857824 */ /* 0x000fc400078e00ff */
[----:B------:R-:W-:Y:S01]  /*0290*/  IMAD R132, R132, 0x31000, RZ ;  /* 0x0003100084847824 */ /* 0x000fe200078e02ff */
[----:B------:R-:W-:Y:S01]  /*02a0*/  SHF.R.U32.HI R0, RZ, 0x10, R0 ;  /* 0x00000010ff007819 */ /* 0x000fe20000011600 */
[----:B------:R-:W1:Y:S03]  /*02b0*/  LDCU.64 UR12, c[0x0][0x380] ;  /* 0x00007000ff0c77ac */ /* 0x000e660008000a00 */
[----:B------:R-:W-:Y:S01]  /*02c0*/  LOP3.LUT R131, R132, 0xc, R133, 0xf8, !PT ;  /* 0x0000000c84837812 */ /* 0x000fe200078ef885 */
[----:B------:R-:W-:Y:S01]  /*02d0*/  IMAD.MOV R3, RZ, RZ, -R0 ;  /* 0x000000ffff037224 */ /* 0x000fe200078e0a00 */
[----:B------:R-:W2:Y:S04]  /*02e0*/  LDCU.64 UR14, c[0x0][0x388] ;  /* 0x00007100ff0e77ac */ /* 0x000ea80008000a00 */
[----:B------:R-:W-:-:S05]  /*02f0*/  PRMT R3, R3, 0x7710, RZ ;  /* 0x0000771003037816 */ /* 0x000fca00000000ff */
[----:B------:R-:W-:-:S05]  /*0300*/  IMAD.IADD R2, R3, 0x1, R128 ;  /* 0x0000000103027824 */ /* 0x000fca00078e0280 */
[----:B------:R-:W-:-:S04]  /*0310*/  LOP3.LUT R3, R2, 0xffff, RZ, 0xc0, !PT ;  /* 0x0000ffff02037812 */ /* 0x000fc800078ec0ff */
[----:B------:R-:W-:-:S04]  /*0320*/  LEA.HI R0, R3, R0, RZ, 0x1f ;  /* 0x0000000003007211 */ /* 0x000fc800078ff8ff */
[----:B------:R-:W-:-:S04]  /*0330*/  LOP3.LUT R0, R0, 0xffff, RZ, 0xc0, !PT ;  /* 0x0000ffff00007812 */ /* 0x000fc800078ec0ff */
[----:B------:R-:W-:-:S04]  /*0340*/  SHF.R.U32.HI R0, RZ, 0x2, R0 ;  /* 0x00000002ff007819 */ /* 0x000fc80000011600 */
[C---:B------:R-:W-:Y:S02]  /*0350*/  PRMT R2, R0.reuse, 0x9910, RZ ;  /* 0x0000991000027816 */ /* 0x040fe400000000ff */
[----:B------:R-:W-:-:S03]  /*0360*/  LOP3.LUT R135, R0, 0xffff, RZ, 0xc0, !PT ;  /* 0x0000ffff00877812 */ /* 0x000fc600078ec0ff */
[----:B------:R-:W-:-:S04]  /*0370*/  IMAD R2, R2, 0x7, RZ ;  /* 0x0000000702027824 */ /* 0x000fc800078e02ff */
[----:B------:R-:W-:-:S05]  /*0380*/  IMAD.MOV R2, RZ, RZ, -R2 ;  /* 0x000000ffff027224 */ /* 0x000fca00078e0a02 */
[----:B------:R-:W-:-:S05]  /*0390*/  PRMT R3, R2, 0x7710, RZ ;  /* 0x0000771002037816 */ /* 0x000fca00000000ff */
[----:B------:R-:W-:-:S04]  /*03a0*/  IMAD.IADD R2, R3, 0x1, R128 ;  /* 0x0000000103027824 */ /* 0x000fc800078e0280 */
[----:B------:R-:W-:-:S05]  /*03b0*/  IMAD.SHL.U32 R2, R2, 0x800, RZ ;  /* 0x0000080002027824 */ /* 0x000fca00078e00ff */
[----:B------:R-:W-:-:S05]  /*03c0*/  LOP3.LUT R2, R2, 0xffff, RZ, 0xc0, !PT ;  /* 0x0000ffff02027812 */ /* 0x000fca00078ec0ff */
[----:B012---:R-:W-:-:S07]  /*03d0*/  IMAD R135, R135, 0x7000, R2 ;  /* 0x0000700087877824 */ /* 0x007fce00078e0202 */
.L_x_12:
[----:B------:R-:W-:Y:S02]  /*03e0*/  IMAD R70, R130, 0x40, R135 ;  /* 0x0000004082467824 */ /* 0x000fe400078e0287 */
[----:B------:R-:W-:Y:S02]  /*03f0*/  VIADD R3, R133, 0x1 ;  /* 0x0000000185037836 */ /* 0x000fe40000000000 */
[----:B------:R-:W-:Y:S02]  /*0400*/  IMAD.IADD R2, R131, 0x1, R70 ;  /* 0x0000000183027824 */ /* 0x000fe400078e0246 */
[----:B------:R-:W-:Y:S01]  /*0410*/  VIADD R69, R133, 0x2 ;  /* 0x0000000285457836 */ /* 0x000fe20000000000 */
[----:B------:R-:W-:Y:S02]  /*0420*/  LOP3.LUT R3, R132, 0xd, R3, 0xf8, !PT ;  /* 0x0000000d84037812 */ /* 0x000fe400078ef803 */
[----:B------:R-:W-:Y:S02]  /*0430*/  IADD3 R2, P0, PT, R2, UR12, RZ ;  /* 0x0000000c02027c10 */ /* 0x000fe4000ff1e0ff */
[----:B------:R-:W-:Y:S01]  /*0440*/  LOP3.LUT R69, R132, 0xe, R69, 0xf8, !PT ;  /* 0x0000000e84457812 */ /* 0x000fe200078ef845 */
[----:B------:R-:W-:-:S02]  /*0450*/  IMAD.IADD R68, R70, 0x1, R3 ;  /* 0x0000000146447824 */ /* 0x000fc400078e0203 */
[----:B------:R-:W-:Y:S02]  /*0460*/  IMAD.X R3, RZ, RZ, UR13, P0 ;  /* 0x0000000dff037e24 */ /* 0x000fe400080e06ff */
[----:B------:R-:W-:Y:S01]  /*0470*/  IMAD.IADD R78, R70, 0x1, R69 ;  /* 0x00000001464e7824 */ /* 0x000fe200078e0245 */
[----:B------:R-:W-:Y:S02]  /*0480*/  IADD3 R68, P0, PT, R68, UR12, RZ ;  /* 0x0000000c44447c10 */ /* 0x000fe4000ff1e0ff */
[----:B------:R-:W2:Y:S03]  /*0490*/  LDG.E.U8.CONSTANT R72, desc[UR8][R2.64] ;  /* 0x0000000802487981 */ /* 0x000ea6000c1e9100 */
[----:B------:R-:W-:Y:S01]  /*04a0*/  IMAD.X R69, RZ, RZ, UR13, P0 ;  /* 0x0000000dff457e24 */ /* 0x000fe200080e06ff */
[----:B------:R-:W3:Y:S04]  /*04b0*/  LDG.E.U8.CONSTANT R74, desc[UR8][R2.64+0x10] ;  /* 0x00001008024a7981 */ /* 0x000ee8000c1e9100 */
[----:B------:R-:W4:Y:S04]  /*04c0*/  LDG.E.U8.CONSTANT R76, desc[UR8][R2.64+0x20] ;  /* 0x00002008024c7981 */ /* 0x000f28000c1e9100 */
[----:B------:R0:W5:Y:S01]  /*04d0*/  LDG.E.U8.CONSTANT R114, desc[UR8][R2.64+0x30] ;  /* 0x0000300802727981 */ /* 0x000162000c1e9100 */
[----:B------:R-:W-:Y:S01]  /*04e0*/  IADD3 R78, P0, PT, R78, UR12, RZ ;  /* 0x0000000c4e4e7c10 */ /* 0x000fe2000ff1e0ff */
[----:B------:R-:W1:Y:S02]  /*04f0*/  S2R R0, SR_CTAID.Y ;  /* 0x0000000000007919 */ /* 0x000e640000002600 */
[----:B------:R-:W5:Y:S01]  /*0500*/  LDG.E.U8.CONSTANT R124, desc[UR8][R68.64] ;  /* 0x00000008447c7981 */ /* 0x000f62000c1e9100 */
[----:B0-----:R-:W-:-:S03]  /*0510*/  VIADD R3, R133, 0x3 ;  /* 0x0000000385037836 */ /* 0x001fc60000000000 */
[----:B------:R-:W5:Y:S02]  /*0520*/  LDG.E.U8.CONSTANT R126, desc[UR8][R68.64+0x10] ;  /* 0x00001008447e7981 */ /* 0x000f64000c1e9100 */
[----:B------:R-:W-:Y:S01]  /*0530*/  LOP3.LUT R3, R132, 0xf, R3, 0xf8, !PT ;  /* 0x0000000f84037812 */ /* 0x000fe200078ef803 */
[----:B------:R-:W-:Y:S01]  /*0540*/  IMAD.X R79, RZ, RZ, UR13, P0 ;  /* 0x0000000dff4f7e24 */ /* 0x000fe200080e06ff */
[----:B------:R-:W5:Y:S03]  /*0550*/  LDG.E.U8.CONSTANT R134, desc[UR8][R68.64+0x20] ;  /* 0x0000200844867981 */ /* 0x000f66000c1e9100 */
[----:B------:R-:W-:Y:S01]  /*0560*/  IMAD.IADD R3, R70, 0x1, R3 ;  /* 0x0000000146037824 */ /* 0x000fe200078e0203 */
[----:B------:R-:W5:Y:S04]  /*0570*/  LDG.E.U8.CONSTANT R140, desc[UR8][R68.64+0x30] ;  /* 0x00003008448c7981 */ /* 0x000f68000c1e9100 */
[----:B------:R-:W-:Y:S01]  /*0580*/  IADD3 R112, P0, PT, R3, UR12, RZ ;  /* 0x0000000c03707c10 */ /* 0x000fe2000ff1e0ff */
[----:B------:R-:W5:Y:S04]  /*0590*/  LDG.E.U8.CONSTANT R136, desc[UR8][R78.64] ;  /* 0x000000084e887981 */ /* 0x000f68000c1e9100 */
[----:B------:R-:W-:Y:S01]  /*05a0*/  IMAD.X R113, RZ, RZ, UR13, P0 ;  /* 0x0000000dff717e24 */ /* 0x000fe200080e06ff */
[----:B------:R-:W5:Y:S04]  /*05b0*/  LDG.E.U8.CONSTANT R138, desc[UR8][R78.64+0x10] ;  /* 0x000010084e8a7981 */ /* 0x000f68000c1e9100 */
[----:B------:R-:W5:Y:S04]  /*05c0*/  LDG.E.U8.CONSTANT R122, desc[UR8][R78.64+0x20] ;  /* 0x000020084e7a7981 */ /* 0x000f68000c1e9100 */
[----:B------:R-:W5:Y:S04]  /*05d0*/  LDG.E.U8.CONSTANT R68, desc[UR8][R78.64+0x30] ;  /* 0x000030084e447981 */ /* 0x000f68000c1e9100 */
[----:B------:R-:W5:Y:S04]  /*05e0*/  LDG.E.U8.CONSTANT R70, desc[UR8][R112.64] ;  /* 0x0000000870467981 */ /* 0x000f68000c1e9100 */
[----:B------:R-:W5:Y:S04]  /*05f0*/  LDG.E.U8.CONSTANT R116, desc[UR8][R112.64+0x10] ;  /* 0x0000100870747981 */ /* 0x000f68000c1e9100 */
[----:B------:R-:W5:Y:S04]  /*0600*/  LDG.E.U8.CONSTANT R118, desc[UR8][R112.64+0x20] ;  /* 0x0000200870767981 */ /* 0x000f68000c1e9100 */
[----:B------:R-:W5:Y:S01]  /*0610*/  LDG.E.U8.CONSTANT R120, desc[UR8][R112.64+0x30] ;  /* 0x0000300870787981 */ /* 0x000f62000c1e9100 */
[----:B------:R-:W-:-:S02]  /*0620*/  IMAD.SHL.U32 R2, R129, 0x10, RZ ;  /* 0x0000001081027824 */ /* 0x000fc400078e00ff */
[----:B-1----:R-:W-:-:S05]  /*0630*/  IMAD.SHL.U32 R3, R0, 0x40000, RZ ;  /* 0x0004000000037824 */ /* 0x002fca00078e00ff */
[----:B------:R-:W-:-:S05]  /*0640*/  LOP3.LUT R3, R2, R3, RZ, 0xfc, !PT ;  /* 0x0000000302037212 */ /* 0x000fca00078efcff */
[----:B------:R-:W-:-:S05]  /*0650*/  IMAD R115, R130, 0x800, R3 ;  /* 0x0000080082737824 */ /* 0x000fca00078e0203 */
[----:B------:R-:W-:-:S05]  /*0660*/  IADD3 R2, P0, PT, R115, UR14, RZ ;  /* 0x0000000e73027c10 */ /* 0x000fca000ff1e0ff */
        /* <DEDUP_REMOVED lines=8> */
[----:B------:R0:W5:Y:S01]  /*06f0*/  LDG.E.128.CONSTANT R104, desc[UR8][R2.64+0x38000] ;  /* 0x0380000802687981 */ /* 0x000162000c1e9d00 */
[----:B------:R-:W1:Y:S01]  /*0700*/  S2UR UR6, SR_CgaCtaId ;  /* 0x00000000000679c3 */ /* 0x000e620000008800 */
[----:B------:R-:W-:Y:S01]  /*0710*/  UMOV UR4, 0x400 ;  /* 0x0000040000047882 */ /* 0x000fe20000000000 */
[----:B0-----:R-:W0:Y:S01]  /*0720*/  S2R R2, SR_LANEID ;  /* 0x0000000000027919 */ /* 0x001e220000000000 */
[----:B-1----:R-:W-:-:S02]  /*0730*/  ULEA UR5, UR6, UR4, 0x18 ;  /* 0x0000000406057291 */ /* 0x002fc4000f8ec0ff */
[----:B------:R-:W-:-:S04]  /*0740*/  UIADD3 UR4, UPT, UPT, UR4, 0x200, URZ ;  /* 0x0000020004047890 */ /* 0x000fc8000fffe0ff */
[----:B------:R-:W-:-:S04]  /*0750*/  ULEA UR4, UR6, UR4, 0x18 ;  /* 0x0000000406047291 */ /* 0x000fc8000f8ec0ff */
[----:B------:R-:W-:Y:S02]  /*0760*/  UIADD3 UR6, UPT, UPT, UR4, 0x200, URZ ;  /* 0x0000020004067890 */ /* 0x000fe4000fffe0ff */
[----:B------:R-:W-:Y:S01]  /*0770*/  UIADD3 UR7, UPT, UPT, UR4, 0x400, URZ ;  /* 0x0000040004077890 */ /* 0x000fe2000fffe0ff */
[----:B------:R-:W-:-:S05]  /*0780*/  VIADD R112, R115, 0x200 ;  /* 0x0000020073707836 */ /* 0x000fca0000000000 */
[----:B------:R-:W-:-:S05]  /*0790*/  IADD3 R112, P0, PT, R112, UR14, RZ ;  /* 0x0000000e70707c10 */ /* 0x000fca000ff1e0ff */
[----:B------:R-:W-:Y:S01]  /*07a0*/  IMAD.X R113, RZ, RZ, UR15, P0 ;  /* 0x0000000fff717e24 */ /* 0x000fe200080e06ff */
[----:B--2---:R-:W-:Y:S04]  /*07b0*/  STS.U8 [R133+UR5], R72 ;  /* 0x0000004885007988 */ /* 0x004fe80008000005 */
[----:B---3--:R1:W-:Y:S04]  /*07c0*/  STS.U8 [R133+UR5+0x80], R74 ;  /* 0x0000804a85007988 */ /* 0x0083e80008000005 */
[----:B----4-:R-:W-:Y:S04]  /*07d0*/  STS.U8 [R133+UR5+0x100], R76 ;  /* 0x0001004c85007988 */ /* 0x010fe80008000005 */
[----:B-----5:R0:W-:Y:S04]  /*07e0*/  STS.U8 [R133+UR5+0x180], R114 ;  /* 0x0001807285007988 */ /* 0x0201e80008000005 */
[----:B-1----:R-:W2:Y:S04]  /*07f0*/  LDG.E.128.CONSTANT R72, desc[UR8][R112.64+0x8000] ;  /* 0x0080000870487981 */ /* 0x002ea8000c1e9d00 */
[----:B------:R-:W-:Y:S04]  /*0800*/  STS.U8 [R133+UR5+0x1], R124 ;  /* 0x0000017c85007988 */ /* 0x000fe80008000005 */
[----:B------:R-:W-:Y:S04]  /*0810*/  STS.U8 [R133+UR5+0x81], R126 ;  /* 0x0000817e85007988 */ /* 0x000fe80008000005 */
[----:B------:R1:W-:Y:S04]  /*0820*/  STS.U8 [R133+UR5+0x101], R134 ;  /* 0x0001018685007988 */ /* 0x0003e80008000005 */
[----:B------:R-:W-:Y:S04]  /*0830*/  STS.U8 [R133+UR5+0x181], R140 ;  /* 0x0001818c85007988 */ /* 0x000fe80008000005 */
[----:B------:R-:W-:Y:S04]  /*0840*/  STS.U8 [R133+UR5+0x2], R136 ;  /* 0x0000028885007988 */ /* 0x000fe80008000005 */
[----:B------:R-:W-:Y:S04]  /*0850*/  STS.U8 [R133+UR5+0x82], R138 ;  /* 0x0000828a85007988 */ /* 0x000fe80008000005 */
[----:B------:R-:W-:Y:S04]  /*0860*/  STS.U8 [R133+UR5+0x102], R122 ;  /* 0x0001027a85007988 */ /* 0x000fe80008000005 */
[----:B------:R-:W-:Y:S04]  /*0870*/  STS.U8 [R133+UR5+0x182], R68 ;  /* 0x0001824485007988 */ /* 0x000fe80008000005 */
[----:B------:R3:W-:Y:S04]  /*0880*/  STS.U8 [R133+UR5+0x3], R70 ;  /* 0x0000034685007988 */ /* 0x0007e80008000005 */
[----:B------:R-:W-:Y:S04]  /*0890*/  STS.U8 [R133+UR5+0x83], R116 ;  /* 0x0000837485007988 */ /* 0x000fe80008000005 */
[----:B------:R-:W-:Y:S04]  /*08a0*/  STS.U8 [R133+UR5+0x103], R118 ;  /* 0x0001037685007988 */ /* 0x000fe80008000005 */
[----:B------:R-:W-:Y:S01]  /*08b0*/  STS.U8 [R133+UR5+0x183], R120 ;  /* 0x0001837885007988 */ /* 0x000fe20008000005 */
[----:B0-----:R-:W-:-:S02]  /*08c0*/  LOP3.LUT R114, R2, 0x7, RZ, 0xc0, !PT ;  /* 0x0000000702727812 */ /* 0x001fc400078ec0ff */
[----:B-1----:R-:W-:Y:S01]  /*08d0*/  LEA R134, R129, UR4, 0x4 ;  /* 0x0000000481867c11 */ /* 0x002fe2000f8e20ff */
[----:B------:R-:W-:Y:S01]  /*08e0*/  BAR.SYNC.DEFER_BLOCKING 0x0 ;  /* 0x0000000000007b1d */ /* 0x000fe20000010000 */
[----:B------:R-:W-:-:S05]  /*08f0*/  LEA R117, R114, UR5, 0x4 ;  /* 0x0000000572757c11 */ /* 0x000fca000f8e20ff */
[----:B------:R-:W4:Y:S04]  /*0900*/  LDG.E.128.CONSTANT R76, desc[UR8][R112.64] ;  /* 0x00000008704c7981 */ /* 0x000f28000c1e9d00 */
[----:B---3--:R-:W3:Y:S04]  /*0910*/  LDG.E.128.CONSTANT R68, desc[UR8][R112.64+0x10000] ;  /* 0x0100000870447981 */ /* 0x008ee8000c1e9d00 */
[----:B------:R-:W-:Y:S01]  /*0920*/  LDSM.16.M88 R117, [R117] ;  /* 0x000000007575783b */ /* 0x000fe20000000000 */
[----:B------:R-:W-:Y:S01]  /*0930*/  BAR.SYNC.DEFER_BLOCKING 0x0 ;  /* 0x0000000000007b1d */ /* 0x000fe20000010000 */
[----:B------:R-:W-:-:S04]  /*0940*/  LOP3.LUT R2, R2, 0xf, RZ, 0xc0, !PT ;  /* 0x0000000f02027812 */ /* 0x000fc800078ec0ff */
[----:B------:R-:W-:Y:S02]  /*0950*/  SHF.R.U32.HI R141, RZ, 0x3, R2 ;  /* 0x00000003ff8d7819 */ /* 0x000fe40000011602 */
[----:B------:R-:W-:Y:S01]  /*0960*/  LOP3.LUT R2, R2, 0x7, RZ, 0xc0, !PT ;  /* 0x0000000702027812 */ /* 0x000fe200078ec0ff */
[----:B------:R-:W-:Y:S04]  /*0970*/  STS.128 [R134], R108 ;  /* 0x0000006c86007388 */ /* 0x000fe80000000c00 */
[----:B------:R-:W-:Y:S04]  /*0980*/  STS.128 [R134+0x200], R80 ;  /* 0x0002005086007388 */ /* 0x000fe80000000c00 */
[----:B------:R-:W-:Y:S04]  /*0990*/  STS.128 [R134+0x400], R84 ;  /* 0x0004005486007388 */ /* 0x000fe80000000c00 */
[----:B------:R-:W-:Y:S04]  /*09a0*/  STS.128 [R134+0x600], R88 ;  /* 0x0006005886007388 */ /* 0x000fe80000000c00 */
[----:B------:R-:W-:Y:S04]  /*09b0*/  STS.128 [R134+0x800], R92 ;  /* 0x0008005c86007388 */ /* 0x000fe80000000c00 */
[----:B------:R0:W-:Y:S04]  /*09c0*/  STS.128 [R134+0xa00], R96 ;  /* 0x000a006086007388 */ /* 0x0001e80000000c00 */
[----:B------:R1:W-:Y:S04]  /*09d0*/  STS.128 [R134+0xc00], R100 ;  /* 0x000c006486007388 */ /* 0x0003e80000000c00 */
[----:B------:R5:W-:Y:S01]  /*09e0*/  STS.128 [R134+0xe00], R104 ;  /* 0x000e006886007388 */ /* 0x000be20000000c00 */
[----:B------:R-:W-:-:S05]  /*09f0*/  IMAD R141, R141, 0x8, R2 ;  /* 0x000000088d8d7824 */ /* 0x000fca00078e0202 */
[C---:B------:R-:W-:Y:S01]  /*0a00*/  LEA R138, R141.reuse, UR4, 0x4 ;  /* 0x000000048d8a7c11 */ /* 0x040fe2000f8e20ff */
[----:B------:R-:W-:Y:S01]  /*0a10*/  BAR.SYNC.DEFER_BLOCKING 0x0 ;  /* 0x0000000000007b1d */ /* 0x000fe20000010000 */
[C---:B------:R-:W-:Y:S02]  /*0a20*/  LEA R140, R141.reuse, UR6, 0x4 ;  /* 0x000000068d8c7c11 */ /* 0x040fe4000f8e20ff */
[----:B------:R-:W-:-:S03]  /*0a30*/  LEA R139, R141, UR7, 0x4 ;  /* 0x000000078d8b7c11 */ /* 0x000fc6000f8e20ff */
[----:B0-----:R-:W3:Y:S04]  /*0a40*/  LDG.E.128.CONSTANT R96, desc[UR8][R112.64+0x28000] ;  /* 0x0280000870607981 */ /* 0x001ee8000c1e9d00 */
[----:B-1----:R-:W3:Y:S04]  /*0a50*/  LDG.E.128.CONSTANT R100, desc[UR8][R112.64+0x30000] ;  /* 0x0300000870647981 */ /* 0x002ee8000c1e9d00 */
[----:B-----5:R-:W5:Y:S04]  /*0a60*/  LDG.E.128.CONSTANT R104, desc[UR8][R112.64+0x38000] ;  /* 0x0380000870687981 */ /* 0x020f68000c1e9d00 */
[----:B------:R-:W0:Y:S04]  /*0a70*/  LDSM.16.M88.2 R94, [R138+0x100] ;  /* 0x000100008a5e783b */ /* 0x000e280000000100 */
[----:B------:R-:W1:Y:S04]  /*0a80*/  LDSM.16.M88.2 R92, [R140] ;  /* 0x000000008c5c783b */ /* 0x000e680000000100 */
[----:B------:R-:W1:Y:S04]  /*0a90*/  LDSM.16.M88.2 R90, [R140+0x100] ;  /* 0x000100008c5a783b */ /* 0x000e680000000100 */
[----:B------:R-:W1:Y:S01]  /*0aa0*/  LDSM.16.M88.2 R88, [R139] ;  /* 0x000000008b58783b */ /* 0x000e620000000100 */
[----:B------:R-:W-:-:S02]  /*0ab0*/  UIADD3 UR10, UPT, UPT, UR4, 0x600, URZ ;  /* 0x00000600040a7890 */ /* 0x000fc4000fffe0ff */
[----:B------:R-:W-:Y:S01]  /*0ac0*/  UIADD3 UR6, UPT, UPT, UR4, 0x800, URZ ;  /* 0x0000080004067890 */ /* 0x000fe2000fffe0ff */
[----:B------:R-:W1:Y:S04]  /*0ad0*/  LDSM.16.M88.2 R82, [R138] ;  /* 0x000000008a52783b */ /* 0x000e680000000100 */
[----:B------:R-:W1:Y:S01]  /*0ae0*/  LDSM.16.M88.2 R86, [R139+0x100] ;  /* 0x000100008b56783b */ /* 0x000e620000000100 */
[-C--:B0-----:R-:W-:Y:S08]  /*0af0*/  IMMA.16816.S8.S8 R32, R94.ROW, R117.reuse.COL, R32 ;  /* 0x000000755e207237 */ /* 0x081ff00000405420 */
[-C--:B-1----:R-:W-:Y:S01]  /*0b00*/  IMMA.16816.S8.S8 R28, R92.ROW, R117.reuse.COL, R28 ;  /* 0x000000755c1c7237 */ /* 0x082fe2000040541c */
[----:B------:R-:W5:Y:S07]  /*0b10*/  LDG.E.128.CONSTANT R92, desc[UR8][R112.64+0x20000] ;  /* 0x02000008705c7981 */ /* 0x000f6e000c1e9d00 */
[-C--:B------:R-:W-:Y:S08]  /*0b20*/  IMMA.16816.S8.S8 R24, R90.ROW, R117.reuse.COL, R24 ;  /* 0x000000755a187237 */ /* 0x080ff00000405418 */
[----:B------:R-:W-:Y:S01]  /*0b30*/  IMMA.16816.S8.S8 R20, R88.ROW, R117.COL, R20 ;  /* 0x0000007558147237 */ /* 0x000fe20000405414 */
[----:B------:R-:W5:Y:S01]  /*0b40*/  LDG.E.128.CONSTANT R88, desc[UR8][R112.64+0x18000] ;  /* 0x0180000870587981 */ /* 0x000f62000c1e9d00 */
[----:B------:R-:W-:-:S02]  /*0b50*/  LEA R137, R141, UR10, 0x4 ;  /* 0x0000000a8d897c11 */ /* 0x000fc4000f8e20ff */
[----:B------:R-:W-:-:S03]  /*0b60*/  LEA R136, R141, UR6, 0x4 ;  /* 0x000000068d887c11 */ /* 0x000fc6000f8e20ff */
[----:B------:R-:W0:Y:S04]  /*0b70*/  LDSM.16.M88.2 R84, [R137] ;  /* 0x000000008954783b */ /* 0x000e280000000100 */
[----:B------:R-:W1:Y:S04]  /*0b80*/  LDSM.16.M88.2 R80, [R137+0x100] ;  /* 0x000100008950783b */ /* 0x000e680000000100 */
[----:B------:R-:W1:Y:S01]  /*0b90*/  LDSM.16.M88.2 R2, [R136] ;  /* 0x000000008802783b */ /* 0x000e620000000100 */
[----:B------:R-:W-:Y:S02]  /*0ba0*/  UIADD3 UR10, UPT, UPT, UR5, 0x80, URZ ;  /* 0x00000080050a7890 */ /* 0x000fe4000fffe0ff */
[----:B------:R-:W-:-:S02]  /*0bb0*/  UIADD3 UR6, UPT, UPT, UR4, 0xa00, URZ ;  /* 0x00000a0004067890 */ /* 0x000fc4000fffe0ff */
[----:B------:R-:W-:Y:S02]  /*0bc0*/  UIADD3 UR7, UPT, UPT, UR4, 0xc00, URZ ;  /* 0x00000c0004077890 */ /* 0x000fe4000fffe0ff */
[----:B------:R-:W-:Y:S01]  /*0bd0*/  UIADD3 UR4, UPT, UPT, UR4, 0xe00, URZ ;  /* 0x00000e0004047890 */ /* 0x000fe2000fffe0ff */
[----:B------:R-:W-:Y:S02]  /*0be0*/  LEA R116, R114, UR10, 0x4 ;  /* 0x0000000a72747c11 */ /* 0x000fe4000f8e20ff */
[C---:B------:R-:W-:Y:S02]  /*0bf0*/  LEA R142, R141.reuse, UR6, 0x4 ;  /* 0x000000068d8e7c11 */ /* 0x040fe4000f8e20ff */
[C---:B------:R-:W-:Y:S02]  /*0c00*/  LEA R143, R141.reuse, UR7, 0x4 ;  /* 0x000000078d8f7c11 */ /* 0x040fe4000f8e20ff */
[----:B------:R-:W-:Y:S01]  /*0c10*/  LEA R141, R141, UR4, 0x4 ;  /* 0x000000048d8d7c11 */ /* 0x000fe2000f8e20ff */
[-C--:B------:R-:W-:Y:S01]  /*0c20*/  IMMA.16816.S8.S8 R36, R82.ROW, R117.reuse.COL, R36 ;  /* 0x0000007552247237 */ /* 0x080fe20000405424 */
[----:B------:R-:W5:Y:S04]  /*0c30*/  LDSM.16.M88.2 R82, [R136+0x100] ;  /* 0x000100008852783b */ /* 0x000f680000000100 */
[----:B------:R-:W-:Y:S03]  /*0c40*/  LDSM.16.M88 R116, [R116] ;  /* 0x000000007474783b */ /* 0x000fe60000000000 */
[-C--:B------:R-:W-:Y:S01]  /*0c50*/  IMMA.16816.S8.S8 R16, R86.ROW, R117.reuse.COL, R16 ;  /* 0x0000007556107237 */ /* 0x080fe20000405410 */
[----:B------:R-:W-:Y:S04]  /*0c60*/  LDSM.16.M88.2 R110, [R142] ;  /* 0x000000008e6e783b */ /* 0x000fe80000000100 */
[----:B------:R-:W-:Y:S03]  /*0c70*/  LDSM.16.M88.2 R108, [R142+0x100] ;  /* 0x000100008e6c783b */ /* 0x000fe60000000100 */
[-C--:B0-----:R-:W-:Y:S01]  /*0c80*/  IMMA.16816.S8.S8 R4, R84.ROW, R117.reuse.COL, R4 ;  /* 0x0000007554047237 */ /* 0x081fe20000405404 */
[----:B------:R-:W-:Y:S04]  /*0c90*/  LDSM.16.M88.2 R86, [R143] ;  /* 0x000000008f56783b */ /* 0x000fe80000000100 */
[----:B------:R-:W-:Y:S03]  /*0ca0*/  LDSM.16.M88.2 R84, [R143+0x100] ;  /* 0x000100008f54783b */ /* 0x000fe60000000100 */
[-C--:B-1----:R-:W-:Y:S01]  /*0cb0*/  IMMA.16816.S8.S8 R8, R80.ROW, R117.reuse.COL, R8 ;  /* 0x0000007550087237 */ /* 0x082fe20000405408 */
[----:B------:R-:W-:Y:S07]  /*0cc0*/  LDSM.16.M88.2 R80, [R141] ;  /* 0x000000008d50783b */ /* 0x000fee0000000100 */
[----:B------:R-:W-:Y:S01]  /*0cd0*/  IMMA.16816.S8.S8 R12, R2.ROW, R117.COL, R12 ;  /* 0x00000075020c7237 */ /* 0x000fe2000040540c */
[----:B------:R-:W-:Y:S01]  /*0ce0*/  LDSM.16.M88.2 R2, [R141+0x100] ;  /* 0x000100008d02783b */ /* 0x000fe20000000100 */
[----:B------:R-:W-:Y:S06]  /*0cf0*/  BAR.SYNC.DEFER_BLOCKING 0x0 ;  /* 0x0000000000007b1d */ /* 0x000fec0000010000 */
[----:B--2---:R-:W-:Y:S04]  /*0d00*/  STS.128 [R134+0x200], R72 ;  /* 0x0002004886007388 */ /* 0x004fe80000000c00 */
[----:B----4-:R0:W-:Y:S04]  /*0d10*/  STS.128 [R134], R76 ;  /* 0x0000004c86007388 */ /* 0x0101e80000000c00 */
[----:B---3--:R1:W-:Y:S01]  /*0d20*/  STS.128 [R134+0x400], R68 ;  /* 0x0004004486007388 */ /* 0x0083e20000000c00 */
[----:B------:R-:W-:-:S05]  /*0d30*/  VIADD R118, R115, 0x400 ;  /* 0x0000040073767836 */ /* 0x000fca0000000000 */
[----:B------:R-:W-:-:S05]  /*0d40*/  IADD3 R118, P0, PT, R118, UR14, RZ ;  /* 0x0000000e76767c10 */ /* 0x000fca000ff1e0ff */
[----:B------:R-:W-:-:S05]  /*0d50*/  IMAD.X R119, RZ, RZ, UR15, P0 ;  /* 0x0000000fff777e24 */ /* 0x000fca00080e06ff */
[----:B0-----:R-:W2:Y:S04]  /*0d60*/  LDG.E.128.CONSTANT R76, desc[UR8][R118.64] ;  /* 0x00000008764c7981 */ /* 0x001ea8000c1e9d00 */
[----:B-1----:R-:W3:Y:S04]  /*0d70*/  LDG.E.128.CONSTANT R68, desc[UR8][R118.64+0x8000] ;  /* 0x0080000876447981 */ /* 0x002ee8000c1e9d00 */
[----:B------:R-:W4:Y:S04]  /*0d80*/  LDG.E.128.CONSTANT R72, desc[UR8][R118.64+0x10000] ;  /* 0x0100000876487981 */ /* 0x000f28000c1e9d00 */
[----:B------:R-:W-:Y:S04]  /*0d90*/  STS.128 [R134+0xa00], R96 ;  /* 0x000a006086007388 */ /* 0x000fe80000000c00 */
[----:B------:R0:W-:Y:S04]  /*0da0*/  STS.128 [R134+0xc00], R100 ;  /* 0x000c006486007388 */ /* 0x0001e80000000c00 */
[----:B-----5:R1:W-:Y:S04]  /*0db0*/  STS.128 [R134+0xe00], R104 ;  /* 0x000e006886007388 */ /* 0x0203e80000000c00 */
[----:B0-----:R-:W5:Y:S04]  /*0dc0*/  LDG.E.128.CONSTANT R100, desc[UR8][R118.64+0x30000] ;  /* 0x0300000876647981 */ /* 0x001f68000c1e9d00 */
[----:B-1----:R-:W5:Y:S04]  /*0dd0*/  LDG.E.128.CONSTANT R104, desc[UR8][R118.64+0x18000] ;  /* 0x0180000876687981 */ /* 0x002f68000c1e9d00 */
[----:B------:R0:W-:Y:S04]  /*0de0*/  STS.128 [R134+0x800], R92 ;  /* 0x0008005c86007388 */ /* 0x0001e80000000c00 */
[----:B------:R-:W-:Y:S01]  /*0df0*/  STS.128 [R134+0x600], R88 ;  /* 0x0006005886007388 */ /* 0x000fe20000000c00 */
[----:B------:R-:W-:Y:S06]  /*0e00*/  BAR.SYNC.DEFER_BLOCKING 0x0 ;  /* 0x0000000000007b1d */ /* 0x000fec0000010000 */
[----:B0-----:R-:W5:Y:S04]  /*0e10*/  LDG.E.128.CONSTANT R92, desc[UR8][R118.64+0x20000] ;  /* 0x02000008765c7981 */ /* 0x001f68000c1e9d00 */
[----:B------:R-:W0:Y:S04]  /*0e20*/  LDSM.16.M88.2 R88, [R139+0x100] ;  /* 0x000100008b58783b */ /* 0x000e280000000100 */
[----:B------:R-:W1:Y:S04]  /*0e30*/  LDSM.16.M88.2 R90, [R137] ;  /* 0x00000000895a783b */ /* 0x000e680000000100 */
[----:B------:R-:W1:Y:S01]  /*0e40*/  LDSM.16.M88.2 R96, [R137+0x100] ;  /* 0x000100008960783b */ /* 0x000e620000000100 */
[----:B------:R-:W-:Y:S03]  /*0e50*/  IMMA.16816.S8.S8 R64, R82.ROW, R117.COL, R64 ;  /* 0x0000007552407237 */ /* 0x000fe60000405440 */
[----:B------:R-:W1:Y:S04]  /*0e60*/  LDSM.16.M88.2 R112, [R138] ;  /* 0x000000008a70783b */ /* 0x000e680000000100 */
[----:B------:R-:W-:Y:S01]  /*0e70*/  LDSM.16.M88.2 R82, [R139] ;  /* 0x000000008b52783b */ /* 0x000fe20000000100 */
[-C--:B0-----:R-:W-:Y:S08]  /*0e80*/  IMMA.16816.S8.S8 R16, R88.ROW, R116.reuse.COL, R16 ;  /* 0x0000007458107237 */ /* 0x081ff00000405410 */
[-C--:B-1----:R-:W-:Y:S01]  /*0e90*/  IMMA.16816.S8.S8 R4, R90.ROW, R116.reuse.COL, R4 ;  /* 0x000000745a047237 */ /* 0x082fe20000405404 */
[----:B------:R-:W5:Y:S07]  /*0ea0*/  LDG.E.128.CONSTANT R88, desc[UR8][R118.64+0x38000] ;  /* 0x0380000876587981 */ /* 0x000f6e000c1e9d00 */
[----:B------:R-:W-:Y:S01]  /*0eb0*/  IMMA.16816.S8.S8 R8, R96.ROW, R116.COL, R8 ;  /* 0x0000007460087237 */ /* 0x000fe20000405408 */
[----:B------:R-:W5:Y:S07]  /*0ec0*/  LDG.E.128.CONSTANT R96, desc[UR8][R118.64+0x28000] ;  /* 0x0280000876607981 */ /* 0x000f6e000c1e9d00 */
[-C--:B------:R-:W-:Y:S01]  /*0ed0*/  IMMA.16816.S8.S8 R60, R110.ROW, R117.reuse.COL, R60 ;  /* 0x000000756e3c7237 */ /* 0x080fe2000040543c */
[----:B------:R-:W0:Y:S07]  /*0ee0*/  LDSM.16.M88.2 R110, [R138+0x100] ;  /* 0x000100008a6e783b */ /* 0x000e2e0000000100 */
[-C--:B------:R-:W-:Y:S01]  /*0ef0*/  IMMA.16816.S8.S8 R56, R108.ROW, R117.reuse.COL, R56 ;  /* 0x000000756c387237 */ /* 0x080fe20000405438 */
[----:B------:R-:W1:Y:S07]  /*0f00*/  LDSM.16.M88.2 R108, [R140] ;  /* 0x000000008c6c783b */ /* 0x000e6e0000000100 */
[----:B------:R-:W-:Y:S01]  /*0f10*/  IMMA.16816.S8.S8 R52, R86.ROW, R117.COL, R52 ;  /* 0x0000007556347237 */ /* 0x000fe20000405434 */
[----:B------:R-:W1:Y:S01]  /*0f20*/  LDSM.16.M88.2 R86, [R140+0x100] ;  /* 0x000100008c56783b */ /* 0x000e620000000100 */
[----:B------:R-:W-:-:S06]  /*0f30*/  UIADD3 UR4, UPT, UPT, UR5, 0x100, URZ ;  /* 0x0000010005047890 */ /* 0x000fcc000fffe0ff */
[----:B------:R-:W-:Y:S01]  /*0f40*/  LEA R144, R114, UR4, 0x4 ;  /* 0x0000000472907c11 */ /* 0x000fe2000f8e20ff */
[-C--:B------:R-:W-:Y:S01]  /*0f50*/  IMMA.16816.S8.S8 R48, R84.ROW, R117.reuse.COL, R48 ;  /* 0x0000007554307237 */ /* 0x080fe20000405430 */
[----:B------:R-:W-:Y:S04]  /*0f60*/  LDSM.16.M88.2 R84, [R143] ;  /* 0x000000008f54783b */ /* 0x000fe80000000100 */
[----:B------:R-:W-:Y:S03]  /*0f70*/  LDSM.16.M88 R144, [R144] ;  /* 0x000000009090783b */ /* 0x000fe60000000000 */
[-C--:B------:R-:W-:Y:S01]  /*0f80*/  IMMA.16816.S8.S8 R44, R80.ROW, R117.reuse.COL, R44 ;  /* 0x00000075502c7237 */ /* 0x080fe2000040542c */
[----:B------:R-:W4:Y:S07]  /*0f90*/  LDSM.16.M88.2 R80, [R141] ;  /* 0x000000008d50783b */ /* 0x000f2e0000000100 */
[----:B------:R-:W-:Y:S01]  /*0fa0*/  IMMA.16816.S8.S8 R40, R2.ROW, R117.COL, R40 ;  /* 0x0000007502287237 */ /* 0x000fe20000405428 */
[----:B------:R-:W-:Y:S07]  /*0fb0*/  LDSM.16.M88.2 R2, [R141+0x100] ;  /* 0x000100008d02783b */ /* 0x000fee0000000100 */
[-C--:B------:R-:W-:Y:S01]  /*0fc0*/  IMMA.16816.S8.S8 R36, R112.ROW, R116.reuse.COL, R36 ;  /* 0x0000007470247237 */ /* 0x080fe20000405424 */
[----:B------:R-:W-:Y:S07]  /*0fd0*/  LDSM.16.M88.2 R112, [R136] ;  /* 0x000000008870783b */ /* 0x000fee0000000100 */
[-C--:B0-----:R-:W-:Y:S01]  /*0fe0*/  IMMA.16816.S8.S8 R32, R110.ROW, R116.reuse.COL, R32 ;  /* 0x000000746e207237 */ /* 0x081fe20000405420 */
[----:B------:R-:W-:Y:S07]  /*0ff0*/  LDSM.16.M88.2 R110, [R136+0x100] ;  /* 0x00010000886e783b */ /* 0x000fee0000000100 */
[-C--:B-1----:R-:W-:Y:S01]  /*1000*/  IMMA.16816.S8.S8 R28, R108.ROW, R116.reuse.COL, R28 ;  /* 0x000000746c1c7237 */ /* 0x082fe2000040541c */
[----:B------:R-:W-:Y:S07]  /*1010*/  LDSM.16.M88.2 R108, [R142] ;  /* 0x000000008e6c783b */ /* 0x000fee0000000100 */
[-C--:B------:R-:W-:Y:S01]  /*1020*/  IMMA.16816.S8.S8 R24, R86.ROW, R116.reuse.COL, R24 ;  /* 0x0000007456187237 */ /* 0x080fe20000405418 */
[----:B------:R-:W-:Y:S07]  /*1030*/  LDSM.16.M88.2 R86, [R142+0x100] ;  /* 0x000100008e56783b */ /* 0x000fee0000000100 */
[-C--:B------:R-:W-:Y:S01]  /*1040*/  IMMA.16816.S8.S8 R20, R82.ROW, R116.reuse.COL, R20 ;  /* 0x0000007452147237 */ /* 0x080fe20000405414 */
[----:B------:R-:W0:Y:S01]  /*1050*/  LDSM.16.M88.2 R82, [R143+0x100] ;  /* 0x000100008f52783b */ /* 0x000e220000000100 */
[----:B------:R-:W-:Y:S06]  /*1060*/  BAR.SYNC.DEFER_BLOCKING 0x0 ;  /* 0x0000000000007b1d */ /* 0x000fec0000010000 */
[----:B--2---:R1:W-:Y:S04]  /*1070*/  STS.128 [R134], R76 ;  /* 0x0000004c86007388 */ /* 0x0043e80000000c00 */
[----:B---3--:R2:W-:Y:S04]  /*1080*/  STS.128 [R134+0x200], R68 ;  /* 0x0002004486007388 */ /* 0x0085e80000000c00 */
[----:B----4-:R3:W-:Y:S01]  /*1090*/  STS.128 [R134+0x400], R72 ;  /* 0x0004004886007388 */ /* 0x0107e20000000c00 */
[-C--:B------:R-:W-:Y:S03]  /*10a0*/  IMMA.16816.S8.S8 R44, R80.ROW, R116.reuse.COL, R44 ;  /* 0x00000074502c7237 */ /* 0x080fe6000040542c */
[----:B-----5:R-:W-:Y:S04]  /*10b0*/  STS.128 [R134+0xc00], R100 ;  /* 0x000c006486007388 */ /* 0x020fe80000000c00 */
[----:B------:R-:W-:Y:S01]  /*10c0*/  STS.128 [R134+0x600], R104 ;  /* 0x0006006886007388 */ /* 0x000fe20000000c00 */
[----:B0-----:R-:W-:Y:S01]  /*10d0*/  IMMA.16816.S8.S8 R48, R82.ROW, R116.COL, R48 ;  /* 0x0000007452307237 */ /* 0x001fe20000405430 */
[----:B------:R-:W-:Y:S01]  /*10e0*/  VIADD R115, R115, 0x600 ;  /* 0x0000060073737836 */ /* 0x000fe20000000000 */
[----:B------:R-:W-:-:S04]  /*10f0*/  UIADD3 UR5, UPT, UPT, UR5, 0x180, URZ ;  /* 0x0000018005057890 */ /* 0x000fc8000fffe0ff */
[----:B------:R-:W-:Y:S01]  /*1100*/  IADD3 R146, P0, PT, R115, UR14, RZ ;  /* 0x0000000e73927c10 */ /* 0x000fe2000ff1e0ff */
[----:B------:R-:W-:Y:S04]  /*1110*/  STS.128 [R134+0x800], R92 ;  /* 0x0008005c86007388 */ /* 0x000fe80000000c00 */
[----:B------:R-:W-:Y:S01]  /*1120*/  IMAD.X R147, RZ, RZ, UR15, P0 ;  /* 0x0000000fff937e24 */ /* 0x000fe200080e06ff */
[----:B------:R-:W-:Y:S04]  /*1130*/  STS.128 [R134+0xe00], R88 ;  /* 0x000e005886007388 */ /* 0x000fe80000000c00 */
[----:B------:R-:W-:Y:S01]  /*1140*/  STS.128 [R134+0xa00], R96 ;  /* 0x000a006086007388 */ /* 0x000fe20000000c00 */
[----:B------:R-:W-:Y:S01]  /*1150*/  BAR.SYNC.DEFER_BLOCKING 0x0 ;  /* 0x0000000000007b1d */ /* 0x000fe20000010000 */
[----:B------:R-:W-:Y:S01]  /*1160*/  IMMA.16816.S8.S8 R12, R112.ROW, R116.COL, R12 ;  /* 0x00000074700c7237 */ /* 0x000fe2000040540c */
[----:B------:R-:W-:-:S04]  /*1170*/  LEA R145, R114, UR5, 0x4 ;  /* 0x0000000572917c11 */ /* 0x000fc8000f8e20ff */
[----:B-1----:R-:W4:Y:S03]  /*1180*/  LDG.E.128.CONSTANT R76, desc[UR8][R146.64] ;  /* 0x00000008924c7981 */ /* 0x002f26000c1e9d00 */
[-C--:B------:R-:W-:Y:S01]  /*1190*/  IMMA.16816.S8.S8 R64, R110.ROW, R116.reuse.COL, R64 ;  /* 0x000000746e407237 */ /* 0x080fe20000405440 */
[----:B--2---:R-:W2:Y:S04]  /*11a0*/  LDG.E.128.CONSTANT R68, desc[UR8][R146.64+0x8000] ;  /* 0x0080000892447981 */ /* 0x004ea8000c1e9d00 */
[----:B---3--:R-:W3:Y:S03]  /*11b0*/  LDG.E.128.CONSTANT R72, desc[UR8][R146.64+0x10000] ;  /* 0x0100000892487981 */ /* 0x008ee6000c1e9d00 */
[-C--:B------:R-:W-:Y:S01]  /*11c0*/  IMMA.16816.S8.S8 R60, R108.ROW, R116.reuse.COL, R60 ;  /* 0x000000746c3c7237 */ /* 0x080fe2000040543c */
[----:B------:R-:W5:Y:S04]  /*11d0*/  LDG.E.128.CONSTANT R112, desc[UR8][R146.64+0x20000] ;  /* 0x0200000892707981 */ /* 0x000f68000c1e9d00 */
[----:B------:R-:W0:Y:S04]  /*11e0*/  LDSM.16.M88.2 R82, [R139+0x100] ;  /* 0x000100008b52783b */ /* 0x000e280000000100 */
[----:B------:R-:W1:Y:S01]  /*11f0*/  LDSM.16.M88.2 R80, [R137] ;  /* 0x000000008950783b */ /* 0x000e620000000100 */
[-C--:B------:R-:W-:Y:S03]  /*1200*/  IMMA.16816.S8.S8 R56, R86.ROW, R116.reuse.COL, R56 ;  /* 0x0000007456387237 */ /* 0x080fe60000405438 */
[----:B------:R-:W5:Y:S04]  /*1210*/  LDG.E.128.CONSTANT R120, desc[UR8][R146.64+0x30000] ;  /* 0x0300000892787981 */ /* 0x000f68000c1e9d00 */
[----:B------:R-:W5:Y:S01]  /*1220*/  LDG.E.128.CONSTANT R124, desc[UR8][R146.64+0x38000] ;  /* 0x03800008927c7981 */ /* 0x000f62000c1e9d00 */
[-C--:B------:R-:W-:Y:S03]  /*1230*/  IMMA.16816.S8.S8 R52, R84.ROW, R116.reuse.COL, R52 ;  /* 0x0000007454347237 */ /* 0x080fe60000405434 */
[----:B------:R-:W1:Y:S04]  /*1240*/  LDSM.16.M88.2 R106, [R138] ;  /* 0x000000008a6a783b */ /* 0x000e680000000100 */
[----:B------:R-:W1:Y:S01]  /*1250*/  LDSM.16.M88.2 R86, [R140+0x100] ;  /* 0x000100008c56783b */ /* 0x000e620000000100 */
[----:B------:R-:W-:Y:S03]  /*1260*/  IMMA.16816.S8.S8 R40, R2.ROW, R116.COL, R40 ;  /* 0x0000007402287237 */ /* 0x000fe60000405428 */
[----:B------:R-:W5:Y:S04]  /*1270*/  LDG.E.128.CONSTANT R116, desc[UR8][R146.64+0x28000] ;  /* 0x0280000892747981 */ /* 0x000f68000c1e9d00 */
[----:B------:R-:W1:Y:S04]  /*1280*/  LDSM.16.M88.2 R84, [R139] ;  /* 0x000000008b54783b */ /* 0x000e680000000100 */
[----:B------:R-:W1:Y:S04]  /*1290*/  LDSM.16.M88.2 R104, [R138+0x100] ;  /* 0x000100008a68783b */ /* 0x000e680000000100 */
[----:B------:R-:W1:Y:S01]  /*12a0*/  LDSM.16.M88.2 R92, [R140] ;  /* 0x000000008c5c783b */ /* 0x000e620000000100 */
[-C--:B0-----:R-:W-:Y:S03]  /*12b0*/  IMMA.16816.S8.S8 R16, R82.ROW, R144.reuse.COL, R16 ;  /* 0x0000009052107237 */ /* 0x081fe60000405410 */
[----:B------:R-:W-:Y:S04]  /*12c0*/  LDSM.16.M88 R145, [R145] ;  /* 0x000000009191783b */ /* 0x000fe80000000000 */
[----:B------:R-:W0:Y:S01]  /*12d0*/  LDSM.16.M88.2 R2, [R136] ;  /* 0x000000008802783b */ /* 0x000e220000000100 */
[-C--:B-1----:R-:W-:Y:S03]  /*12e0*/  IMMA.16816.S8.S8 R4, R80.ROW, R144.reuse.COL, R4 ;  /* 0x0000009050047237 */ /* 0x082fe60000405404 */
[----:B------:R-:W5:Y:S04]  /*12f0*/  LDG.E.128.CONSTANT R80, desc[UR8][R146.64+0x18000] ;  /* 0x0180000892507981 */ /* 0x000f68000c1e9d00 */
[----:B------:R-:W-:Y:S01]  /*1300*/  LDSM.16.M88.2 R110, [R136+0x100] ;  /* 0x00010000886e783b */ /* 0x000fe20000000100 */
[-C--:B------:R-:W-:Y:S03]  /*1310*/  IMMA.16816.S8.S8 R36, R106.ROW, R144.reuse.COL, R36 ;  /* 0x000000906a247237 */ /* 0x080fe60000405424 */
[----:B------:R-:W-:Y:S04]  /*1320*/  LDSM.16.M88.2 R106, [R142] ;  /* 0x000000008e6a783b */ /* 0x000fe80000000100 */
[----:B------:R-:W-:Y:S01]  /*1330*/  LDSM.16.M88.2 R102, [R142+0x100] ;  /* 0x000100008e66783b */ /* 0x000fe20000000100 */
[-C--:B------:R-:W-:Y:S03]  /*1340*/  IMMA.16816.S8.S8 R24, R86.ROW, R144.reuse.COL, R24 ;  /* 0x0000009056187237 */ /* 0x080fe60000405418 */
[----:B------:R-:W-:Y:S04]  /*1350*/  LDSM.16.M88.2 R98, [R143] ;  /* 0x000000008f62783b */ /* 0x000fe80000000100 */
[----:B------:R-:W-:Y:S01]  /*1360*/  LDSM.16.M88.2 R94, [R143+0x100] ;  /* 0x000100008f5e783b */ /* 0x000fe20000000100 */
[-C--:B------:R-:W-:Y:S03]  /*1370*/  IMMA.16816.S8.S8 R20, R84.ROW, R144.reuse.COL, R20 ;  /* 0x0000009054147237 */ /* 0x080fe60000405414 */
[----:B------:R-:W1:Y:S04]  /*1380*/  LDSM.16.M88.2 R84, [R137+0x100] ;  /* 0x000100008954783b */ /* 0x000e680000000100 */
[----:B------:R-:W1:Y:S04]  /*1390*/  LDSM.16.M88.2 R90, [R141] ;  /* 0x000000008d5a783b */ /* 0x000e680000000100 */
[----:B------:R-:W1:Y:S01]  /*13a0*/  LDSM.16.M88.2 R86, [R141+0x100] ;  /* 0x000100008d56783b */ /* 0x000e620000000100 */
[----:B------:R-:W-:Y:S01]  /*13b0*/  BAR.SYNC.DEFER_BLOCKING 0x0 ;  /* 0x0000000000007b1d */ /* 0x000fe20000010000 */
[-C--:B------:R-:W-:Y:S08]  /*13c0*/  IMMA.16816.S8.S8 R32, R104.ROW, R144.reuse.COL, R32 ;  /* 0x0000009068207237 */ /* 0x080ff00000405420 */
[-C--:B------:R-:W-:Y:S08]  /*13d0*/  IMMA.16816.S8.S8 R28, R92.ROW, R144.reuse.COL, R28 ;  /* 0x000000905c1c7237 */ /* 0x080ff0000040541c */
[-C--:B0-----:R-:W-:Y:S08]  /*13e0*/  IMMA.16816.S8.S8 R12, R2.ROW, R144.reuse.COL, R12 ;  /* 0x00000090020c7237 */ /* 0x081ff0000040540c */
[----:B-1----:R-:W-:Y:S01]  /*13f0*/  IMMA.16816.S8.S8 R8, R84.ROW, R144.COL, R8 ;  /* 0x0000009054087237 */ /* 0x002fe20000405408 */
        /* <DEDUP_REMOVED lines=9> */
[----:B----4-:R-:W-:Y:S04]  /*1490*/  STS.128 [R134], R76 ;  /* 0x0000004c86007388 */ /* 0x010fe80000000c00 */
[----:B--2---:R-:W-:Y:S04]  /*14a0*/  STS.128 [R134+0x200], R68 ;  /* 0x0002004486007388 */ /* 0x004fe80000000c00 */
[----:B---3--:R-:W-:Y:S04]  /*14b0*/  STS.128 [R134+0x400], R72 ;  /* 0x0004004886007388 */ /* 0x008fe80000000c00 */
[----:B-----5:R-:W-:Y:S04]  /*14c0*/  STS.128 [R134+0x800], R112 ;  /* 0x0008007086007388 */ /* 0x020fe80000000c00 */
[----:B------:R-:W-:Y:S04]  /*14d0*/  STS.128 [R134+0xc00], R120 ;  /* 0x000c007886007388 */ /* 0x000fe80000000c00 */
[----:B------:R-:W-:Y:S04]  /*14e0*/  STS.128 [R134+0xe00], R124 ;  /* 0x000e007c86007388 */ /* 0x000fe80000000c00 */
[----:B------:R-:W-:Y:S04]  /*14f0*/  STS.128 [R134+0xa00], R116 ;  /* 0x000a007486007388 */ /* 0x000fe80000000c00 */
        /* <DEDUP_REMOVED lines=36> */
[----:B------:R-:W0:Y:S01]  /*1740*/  S2R R2, SR_LANEID ;  /* 0x0000000000027919 */ /* 0x000e220000000000 */
[----:B------:R-:W1:Y:S01]  /*1750*/  S2UR UR5, SR_CgaCtaId ;  /* 0x00000000000579c3 */ /* 0x000e620000008800 */
[----:B------:R-:W-:Y:S01]  /*1760*/  UMOV UR4, 0x400 ;  /* 0x0000040000047882 */ /* 0x000fe20000000000 */
[----:B------:R-:W2:Y:S01]  /*1770*/  LDCU.64 UR6, c[0x0][0x390] ;  /* 0x00007200ff0677ac */ /* 0x000ea20008000a00 */
[----:B------:R-:W-:-:S04]  /*1780*/  UIADD3 UR4, UPT, UPT, UR4, 0x1200, URZ ;  /* 0x0000120004047890 */ /* 0x000fc8000fffe0ff */
[----:B-1----:R-:W-:-:S04]  /*1790*/  ULEA UR4, UR5, UR4, 0x18 ;  /* 0x0000000405047291 */ /* 0x002fc8000f8ec0ff */
[----:B------:R-:W-:Y:S01]  /*17a0*/  UIADD3 UR5, UPT, UPT, UR4, 0x400, URZ ;  /* 0x0000040004057890 */ /* 0x000fe2000fffe0ff */
[----:B0-----:R-:W-:Y:S01]  /*17b0*/  IMAD.SHL.U32 R3, R2, 0x2, RZ ;  /* 0x0000000202037824 */ /* 0x001fe200078e00ff */
[----:B------:R-:W-:-:S04]  /*17c0*/  SHF.R.U32.HI R2, RZ, 0x2, R2 ;  /* 0x00000002ff027819 */ /* 0x000fc80000011602 */
[----:B------:R-:W-:-:S05]  /*17d0*/  LOP3.LUT R3, R3, 0x6, RZ, 0xe2, !PT ;  /* 0x0000000603037812 */ /* 0x000fca00078ee2ff */
[----:B------:R-:W-:-:S05]  /*17e0*/  IMAD R68, R3, 0x20, R2 ;  /* 0x0000002003447824 */ /* 0x000fca00078e0202 */
[C---:B------:R-:W-:Y:S01]  /*17f0*/  LEA R2, R68.reuse, UR5, 0x2 ;  /* 0x0000000544027c11 */ /* 0x040fe2000f8e10ff */
[----:B------:R-:W-:Y:S02]  /*1800*/  UIADD3 UR5, UPT, UPT, UR4, 0x800, URZ ;  /* 0x0000080004057890 */ /* 0x000fe4000fffe0ff */
[----:B------:R-:W-:-:S05]  /*1810*/  LEA R3, R68, UR4, 0x2 ;  /* 0x0000000444037c11 */ /* 0x000fca000f8e10ff */
[----:B------:R0:W-:Y:S04]  /*1820*/  STS [R3+0x40], R32 ;  /* 0x0000402003007388 */ /* 0x0001e80000000800 */
[----:B------:R-:W-:Y:S04]  /*1830*/  STS [R3], R36 ;  /* 0x0000002403007388 */ /* 0x000fe80000000800 */
[----:B------:R-:W-:Y:S01]  /*1840*/  STS [R3+0x80], R37 ;  /* 0x0000802503007388 */ /* 0x000fe20000000800 */
[----:B0-----:R-:W-:Y:S01]  /*1850*/  LEA R32, R68, UR5, 0x2 ;  /* 0x0000000544207c11 */ /* 0x001fe2000f8e10ff */
[----:B------:R-:W-:-:S02]  /*1860*/  UIADD3 UR5, UPT, UPT, UR4, 0xc00, URZ ;  /* 0x00000c0004057890 */ /* 0x000fc4000fffe0ff */
[----:B------:R-:W-:Y:S04]  /*1870*/  STS [R3+0x20], R38 ;  /* 0x0000202603007388 */ /* 0x000fe80000000800 */
[----:B------:R-:W-:Y:S04]  /*1880*/  STS [R3+0xa0], R39 ;  /* 0x0000a02703007388 */ /* 0x000fe80000000800 */
[----:B------:R-:W-:Y:S04]  /*1890*/  STS [R3+0xc0], R33 ;  /* 0x0000c02103007388 */ /* 0x000fe80000000800 */
[----:B------:R-:W-:Y:S04]  /*18a0*/  STS [R3+0x60], R34 ;  /* 0x0000602203007388 */ /* 0x000fe80000000800 */
        /* <DEDUP_REMOVED lines=22> */
[----:B------:R1:W-:Y:S04]  /*1a10*/  STS [R3], R4 ;  /* 0x0000000403007388 */ /* 0x0003e80000000800 */
[----:B------:R-:W-:Y:S01]  /*1a20*/  STS [R3+0x20], R6 ;  /* 0x0000200603007388 */ /* 0x000fe20000000800 */
[----:B0-----:R-:W-:Y:S01]  /*1a30*/  LEA R5, R68, UR5, 0x2 ;  /* 0x0000000544057c11 */ /* 0x001fe2000f8e10ff */
[----:B------:R-:W-:-:S02]  /*1a40*/  UIADD3 UR5, UPT, UPT, UR4, 0x1800, URZ ;  /* 0x0000180004057890 */ /* 0x000fc4000fffe0ff */
[----:B------:R-:W-:Y:S04]  /*1a50*/  STS [R3+0xa0], R7 ;  /* 0x0000a00703007388 */ /* 0x000fe80000000800 */
[----:B------:R-:W-:Y:S01]  /*1a60*/  STS [R3+0x40], R8 ;  /* 0x0000400803007388 */ /* 0x000fe20000000800 */
[C---:B-1----:R-:W-:Y:S01]  /*1a70*/  LEA R4, R68.reuse, UR5, 0x2 ;  /* 0x0000000544047c11 */ /* 0x042fe2000f8e10ff */
[----:B------:R-:W-:Y:S02]  /*1a80*/  UIADD3 UR5, UPT, UPT, UR4, 0x1c00, URZ ;  /* 0x00001c0004057890 */ /* 0x000fe4000fffe0ff */
[----:B------:R-:W-:Y:S04]  /*1a90*/  STS [R3+0xc0], R9 ;  /* 0x0000c00903007388 */ /* 0x000fe80000000800 */
[----:B------:R-:W-:Y:S01]  /*1aa0*/  STS [R3+0x60], R10 ;  /* 0x0000600a03007388 */ /* 0x000fe20000000800 */
[----:B------:R-:W-:-:S03]  /*1ab0*/  LEA R68, R68, UR5, 0x2 ;  /* 0x0000000544447c11 */ /* 0x000fc6000f8e10ff */
        /* <DEDUP_REMOVED lines=20> */
[----:B-1----:R-:W-:-:S03]  /*1c00*/  IMAD R5, R128, 0x200, R129 ;  /* 0x0000020080057824 */ /* 0x002fc600078e0281 */
        /* <DEDUP_REMOVED lines=8> */
[----:B-1----:R-:W-:-:S03]  /*1c90*/  IMAD R4, R0, 0x100, R5 ;  /* 0x0000010000047824 */ /* 0x002fc600078e0205 */
[----:B------:R3:W-:Y:S01]  /*1ca0*/  STS [R68+0x20], R46 ;  /* 0x0000202e44007388 */ /* 0x0007e20000000800 */
[----:B------:R-:W-:Y:S01]  /*1cb0*/  IMAD R5, R0, 0x100, R129 ;  /* 0x0000010000057824 */ /* 0x000fe200078e0281 */
[----:B------:R-:W-:Y:S01]  /*1cc0*/  LEA R129, R129, UR4, 0x2 ;  /* 0x0000000481817c11 */ /* 0x000fe2000f8e10ff */
[----:B------:R-:W-:Y:S01]  /*1cd0*/  UMOV UR4, 0x200 ;  /* 0x0000020000047882 */ /* 0x000fe20000000000 */
[----:B------:R3:W-:Y:S01]  /*1ce0*/  STS [R68+0xa0], R47 ;  /* 0x0000a02f44007388 */ /* 0x0007e20000000800 */
[----:B--2---:R-:W-:Y:S01]  /*1cf0*/  IADD3 R4, P0, PT, R4, UR6, RZ ;  /* 0x0000000604047c10 */ /* 0x004fe2000ff1e0ff */
[----:B0-----:R-:W-:Y:S02]  /*1d00*/  IMAD.WIDE.U32 R2, R5, 0x4, R2 ;  /* 0x0000000405027825 */ /* 0x001fe400078e0002 */
[----:B------:R3:W-:Y:S01]  /*1d10*/  STS [R68+0x40], R40 ;  /* 0x0000402844007388 */ /* 0x0007e20000000800 */
[----:B------:R-:W-:Y:S01]  /*1d20*/  IADD3 R8, P1, PT, R4, 0x18800, RZ ;  /* 0x0001880004087810 */ /* 0x000fe20007f3e0ff */
[----:B------:R-:W-:-:S02]  /*1d30*/  IMAD.MOV.U32 R14, RZ, RZ, R2 ;  /* 0x000000ffff0e7224 */ /* 0x000fc400078e0002 */
[----:B------:R3:W-:Y:S01]  /*1d40*/  STS [R68+0xc0], R41 ;  /* 0x0000c02944007388 */ /* 0x0007e20000000800 */
[----:B------:R-:W-:Y:S01]  /*1d50*/  IMAD.MOV.U32 R31, RZ, RZ, R3 ;  /* 0x000000ffff1f7224 */ /* 0x000fe200078e0003 */
[----:B------:R-:W-:Y:S02]  /*1d60*/  IADD3.X R29, PT, PT, RZ, UR7, RZ, P1, P0 ;  /* 0x00000007ff1d7c10 */ /* 0x000fe40008fe04ff */
[----:B------:R3:W-:Y:S04]  /*1d70*/  STS [R68+0x60], R42 ;  /* 0x0000602a44007388 */ /* 0x0007e80000000800 */
[----:B------:R3:W-:Y:S01]  /*1d80*/  STS [R68+0xe0], R43 ;  /* 0x0000e02b44007388 */ /* 0x0007e20000000800 */
[----:B------:R-:W-:Y:S06]  /*1d90*/  BAR.SYNC.DEFER_BLOCKING 0x0 ;  /* 0x0000000000007b1d */ /* 0x000fec0000010000 */
.L_x_13:
[----:B-1----:R-:W-:Y:S01]  /*1da0*/  IMAD.MOV.U32 R2, RZ, RZ, R14 ;  /* 0x000000ffff027224 */ /* 0x002fe200078e000e */
[----:B------:R-:W0:Y:S01]  /*1db0*/  LDS R5, [R129+UR4+-0x200] ;  /* 0xfffe000481057984 */ /* 0x000e220008000800 */
[----:B------:R-:W-:-:S03]  /*1dc0*/  IMAD.MOV.U32 R3, RZ, RZ, R31 ;  /* 0x000000ffff037224 */ /* 0x000fc600078e001f */
[----:B------:R-:W1:Y:S04]  /*1dd0*/  LDS R7, [R129+UR4+-0x180] ;  /* 0xfffe800481077984 */ /* 0x000e680008000800 */
[----:B------:R-:W0:Y:S01]  /*1de0*/  LDG.E.CONSTANT R0, desc[UR8][R2.64] ;  /* 0x0000000802007981 */ /* 0x000e22000c1e9900 */
[----:B------:R-:W-:Y:S01]  /*1df0*/  IMAD.MOV.U32 R12, RZ, RZ, 0x40000000 ;  /* 0x40000000ff0c7424 */ /* 0x000fe200078e00ff */
[----:B------:R-:W-:Y:S01]  /*1e00*/  IADD3 R14, P0, PT, R14, 0x80, RZ ;  /* 0x000000800e0e7810 */ /* 0x000fe20007f1e0ff */
[----:B------:R-:W-:Y:S01]  /*1e10*/  IMAD.MOV.U32 R13, RZ, RZ, 0x0 ;  /* 0x00000000ff0d7424 */ /* 0x000fe200078e00ff */
[----:B------:R-:W2:Y:S03]  /*1e20*/  LDS R15, [R129+UR4+-0x100] ;  /* 0xffff0004810f7984 */ /* 0x000ea60008000800 */
[----:B------:R-:W-:Y:S01]  /*1e30*/  IMAD.X R31, RZ, RZ, R31, P0 ;  /* 0x000000ffff1f7224 */ /* 0x000fe200000e061f */
[----:B------:R-:W4:Y:S04]  /*1e40*/  LDS R19, [R129+UR4+-0x80] ;  /* 0xffff800481137984 */ /* 0x000f280008000800 */
[----:B------:R-:W5:Y:S04]  /*1e50*/  LDS R21, [R129+UR4] ;  /* 0x0000000481157984 */ /* 0x000f680008000800 */
[----:B------:R-:W3:Y:S04]  /*1e60*/  LDS R23, [R129+UR4+0x80] ;  /* 0x0000800481177984 */ /* 0x000ee80008000800 */
[----:B------:R-:W3:Y:S04]  /*1e70*/  LDS R25, [R129+UR4+0x100] ;  /* 0x0001000481197984 */ /* 0x000ee80008000800 */
[----:B------:R-:W3:Y:S01]  /*1e80*/  LDS R27, [R129+UR4+0x180] ;  /* 0x00018004811b7984 */ /* 0x000ee20008000800 */
[----:B------:R-:W-:-:S04]  /*1e90*/  UIADD3 UR4, UPT, UPT, UR4, 0x400, URZ ;  /* 0x0000040004047890 */ /* 0x000fc8000fffe0ff */
[----:B------:R-:W-:Y:S01]  /*1ea0*/  UISETP.NE.AND UP0, UPT, UR4, 0x2200, UPT ;  /* 0x000022000400788c */ /* 0x000fe2000bf05270 */
[C---:B0-----:R-:W-:Y:S02]  /*1eb0*/  VIADDMNMX R9, R0.reuse, R5, RZ, !PT ;  /* 0x0000000500097246 */ /* 0x041fe400078001ff */
[C---:B-1----:R-:W-:Y:S02]  /*1ec0*/  VIADDMNMX R11, R0.reuse, R7, RZ, !PT ;  /* 0x00000007000b7246 */ /* 0x042fe400078001ff */
[C---:B--2---:R-:W-:Y:S01]  /*1ed0*/  VIADDMNMX R15, R0.reuse, R15, RZ, !PT ;  /* 0x0000000f000f7246 */ /* 0x044fe200078001ff */
[--C-:B------:R-:W-:Y:S01]  /*1ee0*/  IMAD.WIDE.U32 R2, R9, -0x60000000, R12.reuse ;  /* 0xa000000009027825 */ /* 0x100fe200078e000c */
[C---:B----4-:R-:W-:Y:S02]  /*1ef0*/  VIADDMNMX R19, R0.reuse, R19, RZ, !PT ;  /* 0x0000001300137246 */ /* 0x050fe400078001ff */
[C---:B-----5:R-:W-:Y:S01]  /*1f00*/  VIADDMNMX R21, R0.reuse, R21, RZ, !PT ;  /* 0x0000001500157246 */ /* 0x060fe200078001ff */
[----:B------:R-:W-:Y:S01]  /*1f10*/  IMAD.WIDE.U32 R4, R11, -0x60000000, R12 ;  /* 0xa00000000b047825 */ /* 0x000fe200078e000c */
[----:B---3--:R-:W-:-:S02]  /*1f20*/  VIADDMNMX R23, R0, R23, RZ, !PT ;  /* 0x0000001700177246 */ /* 0x008fc400078001ff */
[C---:B------:R-:W-:Y:S01]  /*1f30*/  VIADDMNMX R25, R0.reuse, R25, RZ, !PT ;  /* 0x0000001900197246 */ /* 0x040fe200078001ff */
[----:B------:R-:W-:Y:S01]  /*1f40*/  IMAD.WIDE.U32 R6, R15, -0x60000000, R12 ;  /* 0xa00000000f067825 */ /* 0x000fe200078e000c */
[----:B------:R-:W-:-:S03]  /*1f50*/  VIADDMNMX R27, R0, R27, RZ, !PT ;  /* 0x0000001b001b7246 */ /* 0x000fc600078001ff */
[----:B------:R-:W-:Y:S02]  /*1f60*/  IMAD.U32 R9, R9, 0x4, R3 ;  /* 0x0000000409097824 */ /* 0x000fe400078e0003 */
[----:B------:R-:W-:Y:S02]  /*1f70*/  IMAD.U32 R3, R11, 0x4, R5 ;  /* 0x000000040b037824 */ /* 0x000fe400078e0005 */
[----:B------:R-:W-:Y:S01]  /*1f80*/  IMAD.U32 R15, R15, 0x4, R7 ;  /* 0x000000040f0f7824 */ /* 0x000fe200078e0007 */
[----:B------:R-:W-:Y:S02]  /*1f90*/  SHF.R.U64 R2, R2, 0x1f, R9 ;  /* 0x0000001f02027819 */ /* 0x000fe40000001209 */
[----:B------:R-:W-:Y:S02]  /*1fa0*/  SHF.R.U64 R3, R4, 0x1f, R3 ;  /* 0x0000001f04037819 */ /* 0x000fe40000001203 */
[----:B------:R-:W-:Y:S01]  /*1fb0*/  SHF.R.U64 R4, R6, 0x1f, R15 ;  /* 0x0000001f06047819 */ /* 0x000fe2000000120f */
[----:B------:R-:W-:Y:S01]  /*1fc0*/  IMAD.WIDE.U32 R6, R21, -0x60000000, R12 ;  /* 0xa000000015067825 */ /* 0x000fe200078e000c */
[----:B------:R-:W-:-:S02]  /*1fd0*/  VIMNMX R2, PT, PT, R2, 0x7f, PT ;  /* 0x0000007f02027848 */ /* 0x000fc40003fe0100 */
[----:B------:R-:W-:Y:S01]  /*1fe0*/  VIMNMX R3, PT, PT, R3, 0x7f, PT ;  /* 0x0000007f03037848 */ /* 0x000fe20003fe0100 */
[----:B------:R-:W-:Y:S01]  /*1ff0*/  IMAD.U32 R21, R21, 0x4, R7 ;  /* 0x0000000415157824 */ /* 0x000fe200078e0007 */
[----:B------:R-:W-:Y:S02]  /*2000*/  VIMNMX R4, PT, PT, R4, 0x7f, PT ;  /* 0x0000007f04047848 */ /* 0x000fe40003fe0100 */
[----:B------:R-:W-:Y:S01]  /*2010*/  VIMNMX R11, PT, PT, R2, -0x80, !PT ;  /* 0xffffff80020b7848 */ /* 0x000fe20007fe0100 */
[----:B------:R-:W-:Y:S01]  /*2020*/  IMAD.MOV.U32 R2, RZ, RZ, R8 ;  /* 0x000000ffff027224 */ /* 0x000fe200078e0008 */
[----:B------:R-:W-:Y:S01]  /*2030*/  VIMNMX R15, PT, PT, R3, -0x80, !PT ;  /* 0xffffff80030f7848 */ /* 0x000fe20007fe0100 */
[----:B------:R-:W-:Y:S01]  /*2040*/  IMAD.MOV.U32 R3, RZ, RZ, R29 ;  /* 0x000000ffff037224 */ /* 0x000fe200078e001d */
[----:B------:R-:W-:Y:S01]  /*2050*/  VIMNMX R17, PT, PT, R4, -0x80, !PT ;  /* 0xffffff8004117848 */ /* 0x000fe20007fe0100 */
[----:B------:R-:W-:-:S03]  /*2060*/  IMAD.WIDE.U32 R4, R19, -0x60000000, R12 ;  /* 0xa000000013047825 */ /* 0x000fc600078e000c */
[----:B------:R0:W-:Y:S01]  /*2070*/  STG.E.U8 desc[UR8][R2.64+-0x18800], R11 ;  /* 0xfe78000b02007986 */ /* 0x0001e2000c101108 */
[----:B------:R-:W-:-:S03]  /*2080*/  IMAD.WIDE.U32 R8, R23, -0x60000000, R12 ;  /* 0xa000000017087825 */ /* 0x000fc600078e000c */
[----:B------:R1:W-:Y:S01]  /*2090*/  STG.E.U8 desc[UR8][R2.64+-0x12600], R15 ;  /* 0xfeda000f02007986 */ /* 0x0003e2000c101108 */
[----:B------:R-:W-:Y:S02]  /*20a0*/  IMAD.U32 R19, R19, 0x4, R5 ;  /* 0x0000000413137824 */ /* 0x000fe400078e0005 */
[----:B------:R-:W-:Y:S01]  /*20b0*/  IMAD.U32 R23, R23, 0x4, R9 ;  /* 0x0000000417177824 */ /* 0x000fe200078e0009 */
[----:B------:R1:W-:Y:S02]  /*20c0*/  STG.E.U8 desc[UR8][R2.64+-0xc400], R17 ;  /* 0xff3c001102007986 */ /* 0x0003e4000c101108 */
[----:B------:R-:W-:Y:S01]  /*20d0*/  SHF.R.U64 R0, R4, 0x1f, R19 ;  /* 0x0000001f04007819 */ /* 0x000fe20000001213 */
[----:B0-----:R-:W-:Y:S01]  /*20e0*/  IMAD.WIDE.U32 R10, R25, -0x60000000, R12 ;  /* 0xa0000000190a7825 */ /* 0x001fe200078e000c */
        /* <DEDUP_REMOVED lines=8> */
[----:B------:R-:W-:Y:S02]  /*2170*/  VIMNMX R5, PT, PT, R0, -0x80, !PT ;  /* 0xffffff8000057848 */ /* 0x000fe40007fe0100 */
[----:B------:R-:W-:Y:S02]  /*2180*/  SHF.R.U64 R8, R10, 0x1f, R25 ;  /* 0x0000001f0a087819 */ /* 0x000fe40000001219 */
[----:B------:R-:W-:Y:S01]  /*2190*/  SHF.R.U64 R10, R12, 0x1f, R27 ;  /* 0x0000001f0c0a7819 */ /* 0x000fe2000000121b */
[----:B------:R1:W-:Y:S01]  /*21a0*/  STG.E.U8 desc[UR8][R2.64+-0x6200], R5 ;  /* 0xff9e000502007986 */ /* 0x0003e2000c101108 */
[----:B------:R-:W-:-:S02]  /*21b0*/  VIMNMX R8, PT, PT, R8, 0x7f, PT ;  /* 0x0000007f08087848 */ /* 0x000fc40003fe0100 */
[----:B------:R-:W-:Y:S02]  /*21c0*/  VIMNMX R10, PT, PT, R10, 0x7f, PT ;  /* 0x0000007f0a0a7848 */ /* 0x000fe40003fe0100 */
[----:B------:R-:W-:Y:S02]  /*21d0*/  VIMNMX R7, PT, PT, R4, -0x80, !PT ;  /* 0xffffff8004077848 */ /* 0x000fe40007fe0100 */
[----:B------:R-:W-:Y:S02]  /*21e0*/  VIMNMX R9, PT, PT, R6, -0x80, !PT ;  /* 0xffffff8006097848 */ /* 0x000fe40007fe0100 */
[----:B------:R-:W-:Y:S01]  /*21f0*/  VIMNMX R11, PT, PT, R8, -0x80, !PT ;  /* 0xffffff80080b7848 */ /* 0x000fe20007fe0100 */
[----:B------:R1:W-:Y:S01]  /*2200*/  STG.E.U8 desc[UR8][R2.64], R7 ;  /* 0x0000000702007986 */ /* 0x0003e2000c101108 */
[----:B------:R-:W-:Y:S02]  /*2210*/  VIMNMX R13, PT, PT, R10, -0x80, !PT ;  /* 0xffffff800a0d7848 */ /* 0x000fe40007fe0100 */
[----:B------:R-:W-:Y:S01]  /*2220*/  IADD3 R8, P1, PT, R2, 0x20, RZ ;  /* 0x0000002002087810 */ /* 0x000fe20007f3e0ff */
[----:B------:R1:W-:Y:S04]  /*2230*/  STG.E.U8 desc[UR8][R2.64+0x6200], R9 ;  /* 0x0062000902007986 */ /* 0x0003e8000c101108 */
[----:B------:R1:W-:Y:S01]  /*2240*/  STG.E.U8 desc[UR8][R2.64+0xc400], R11 ;  /* 0x00c4000b02007986 */ /* 0x0003e2000c101108 */
[----:B------:R-:W-:-:S03]  /*2250*/  IMAD.X R29, RZ, RZ, R3, P1 ;  /* 0x000000ffff1d7224 */ /* 0x000fc600008e0603 */
[----:B------:R1:W-:Y:S01]  /*2260*/  STG.E.U8 desc[UR8][R2.64+0x12600], R13 ;  /* 0x0126000d02007986 */ /* 0x0003e2000c101108 */
[----:B------:R-:W-:Y:S05]  /*2270*/  BRA.U UP0, `(.L_x_13) ;  /* 0xfffffff900c87547 */ /* 0x000fea000b83ffff */
[----:B------:R-:W-:Y:S05]  /*2280*/  EXIT ;  /* 0x000000000000794d */ /* 0x000fea0003800000 */
.L_x_14:
        /* <DEDUP_REMOVED lines=15> */
.L_x_198:


//--------------------- .text.fused_nn_batch_flatten_kernel0 --------------------------
	.section	.text.fused_nn_batch_flatten_kernel0,"ax",@progbits
	.align	128
        .global         fused_nn_batch_flatten_kernel0
        .type           fused_nn_batch_flatten_kernel0,@function
        .size           fused_nn_batch_flatten_kernel0,(.L_x_199 - fused_nn_batch_flatten_kernel0)
        .other          fused_nn_batch_flatten_kernel0,@"STO_CUDA_ENTRY STV_DEFAULT"
fused_nn_batch_flatten_kernel0:
.text.fused_nn_batch_flatten_kernel0:
[----:B------:R-:W-:Y:S01]  /*0000*/  LDC R1, c[0x0][0x37c] ;  /* 0x0000df00ff017b82 */ /* 0x000fe20000000800 */
[----:B------:R-:W0:Y:S07]  /*0010*/  S2R R4, SR_TID.X ;  /* 0x0000000000047919 */ /* 0x000e2e0000002100 */
[----:B------:R-:W1:Y:S01]  /*0020*/  S2UR UR4, SR_CTAID.X ;  /* 0x00000000000479c3 */ /* 0x000e620000002500 */
[----:B------:R-:W2:Y:S01]  /*0030*/  LDCU.128 UR8, c[0x0][0x380] ;  /* 0x00007000ff0877ac */ /* 0x000ea20008000c00 */
[----:B------:R-:W3:Y:S01]  /*0040*/  LDCU.64 UR6, c[0x0][0x358] ;  /* 0x00006b00ff0677ac */ /* 0x000ee20008000a00 */
[----:B-1----:R-:W-:-:S06]  /*0050*/  USHF.L.U32 UR4, UR4, 0xa, URZ ;  /* 0x0000000a04047899 */ /* 0x002fcc00080006ff */
[----:B0-----:R-:W-:-:S04]  /*0060*/  LOP3.LUT R4, R4, UR4, RZ, 0xfc, !PT ;  /* 0x0000000404047c12 */ /* 0x001fc8000f8efcff */
[----:B--2---:R-:W-:-:S05]  /*0070*/  IADD3 R2, P0, PT, R4, UR10, RZ ;  /* 0x0000000a04027c10 */ /* 0x004fca000ff1e0ff */
[----:B------:R-:W-:-:S06]  /*0080*/  IMAD.X R3, RZ, RZ, UR11, P0 ;  /* 0x0000000bff037e24 */ /* 0x000fcc00080e06ff */
[----:B---3--:R-:W2:Y:S01]  /*0090*/  LDG.E.U8.CONSTANT R3, desc[UR6][R2.64] ;  /* 0x0000000602037981 */ /* 0x008ea2000c1e9100 */
[----:B------:R-:W-:-:S05]  /*00a0*/  IADD3 R4, P0, PT, R4, UR8, RZ ;  /* 0x0000000804047c10 */ /* 0x000fca000ff1e0ff */
[----:B------:R-:W-:-:S05]  /*00b0*/  IMAD.X R5, RZ, RZ, UR9, P0 ;  /* 0x00000009ff057e24 */ /* 0x000fca00080e06ff */
[----:B--2---:R-:W-:Y:S01]  /*00c0*/  STG.E.U8 desc[UR6][R4.64], R3 ;  /* 0x0000000304007986 */ /* 0x004fe2000c101106 */
[----:B------:R-:W-:Y:S05]  /*00d0*/  EXIT ;  /* 0x000000000000794d */ /* 0x000fea0003800000 */
.L_x_15:
        /* <DEDUP_REMOVED lines=10> */
.L_x_199:


//--------------------- .text.fused_nn_dense_add_cast_subtract_cast_multiply_kernel0 --------------------------
	.section	.text.fused_nn_dense_add_cast_subtract_cast_multiply_kernel0,"ax",@progbits
	.align	128
        .global         fused_nn_dense_add_cast_subtract_cast_multiply_kernel0
        .type           fused_nn_dense_add_cast_subtract_cast_multiply_kernel0,@function
        .size           fused_nn_dense_add_cast_subtract_cast_multiply_kernel0,(.L_x_200 - fused_nn_dense_add_cast_subtract_cast_multiply_kernel0)
        .other          fused_nn_dense_add_cast_subtract_cast_multiply_kernel0,@"STO_CUDA_ENTRY STV_DEFAULT"
fused_nn_dense_add_cast_subtract_cast_multiply_kernel0:
.text.fused_nn_dense_add_cast_subtract_cast_multiply_kernel0:
[----:B------:R-:W-:Y:S01]  /*0000*/  LDC R1, c[0x0][0x37c] ;  /* 0x0000df00ff017b82 */ /* 0x000fe20000000800 */
[----:B------:R-:W0:Y:S01]  /*0010*/  S2R R44, SR_TID.Y ;  /* 0x00000000002c7919 */ /* 0x000e220000002200 */
[----:B------:R-:W1:Y:S06]  /*0020*/  LDCU.64 UR4, c[0x0][0x380] ;  /* 0x00007000ff0477ac */ /* 0x000e6c0008000a00 */
[----:B------:R-:W2:Y:S01]  /*0030*/  S2UR UR7, SR_CgaCtaId ;  /* 0x00000000000779c3 */ /* 0x000ea20000008800 */
[----:B------:R-:W-:Y:S01]  /*0040*/  HFMA2 R52, -RZ, RZ, 0, 0 ;  /* 0x00000000ff347431 */ /* 0x000fe200000001ff */
[----:B------:R-:W3:Y:S01]  /*0050*/  S2R R4, SR_TID.X ;  /* 0x0000000000047919 */ /* 0x000ee20000002100 */
[----:B------:R-:W-:-:S02]  /*0060*/  CS2R R48, SRZ ;  /* 0x0000000000307805 */ /* 0x000fc4000001ff00 */
[----:B------:R-:W-:Y:S01]  /*0070*/  CS2R R50, SRZ ;  /* 0x0000000000327805 */ /* 0x000fe2000001ff00 */
[----:B------:R-:W4:Y:S01]  /*0080*/  LDCU.64 UR8, c[0x0][0x358] ;  /* 0x00006b00ff0877ac */ /* 0x000f220008000a00 */
[----:B------:R-:W5:Y:S01]  /*0090*/  S2R R0, SR_CTAID.X ;  /* 0x0000000000007919 */ /* 0x000f620000002500 */
[----:B------:R-:W1:Y:S01]  /*00a0*/  LDCU.64 UR10, c[0x0][0x388] ;  /* 0x00007100ff0a77ac */ /* 0x000e620008000a00 */
[----:B0-----:R-:W-:-:S04]  /*00b0*/  SHF.L.U32 R3, R44, 0x5, RZ ;  /* 0x000000052c037819 */ /* 0x001fc800000006ff */
[----:B---3--:R-:W-:-:S04]  /*00c0*/  LEA R45, R4, R3, 0x4 ;  /* 0x00000003042d7211 */ /* 0x008fc800078e20ff */
[----:B-1----:R-:W-:Y:S01]  /*00d0*/  IADD3 R46, P0, PT, R45, UR4, RZ ;  /* 0x000000042d2e7c10 */ /* 0x002fe2000ff1e0ff */
[----:B------:R-:W-:Y:S01]  /*00e0*/  UMOV UR4, 0x400 ;  /* 0x0000040000047882 */ /* 0x000fe20000000000 */
[----:B-----5:R-:W-:Y:S01]  /*00f0*/  IMAD R2, R0, 0x5000, R3 ;  /* 0x0000500000027824 */ /* 0x020fe200078e0203 */
[----:B------:R-:W-:Y:S01]  /*0100*/  UIADD3 UR6, UPT, UPT, UR4, 0x800, URZ ;  /* 0x0000080004067890 */ /* 0x000fe2000fffe0ff */
[----:B------:R-:W-:-:S03]  /*0110*/  IADD3 R46, P1, PT, R46, 0x2000, RZ ;  /* 0x000020002e2e7810 */ /* 0x000fc60007f3e0ff */
[----:B--2---:R-:W-:Y:S01]  /*0120*/  ULEA UR6, UR7, UR6, 0x18 ;  /* 0x0000000607067291 */ /* 0x004fe2000f8ec0ff */
[----:B------:R-:W-:Y:S01]  /*0130*/  IADD3.X R47, PT, PT, RZ, UR5, RZ, P1, P0 ;  /* 0x00000005ff2f7c10 */ /* 0x000fe20008fe04ff */
[----:B------:R-:W-:Y:S01]  /*0140*/  ULEA UR5, UR7, UR4, 0x18 ;  /* 0x0000000407057291 */ /* 0x000fe2000f8ec0ff */
[C---:B------:R-:W-:Y:S02]  /*0150*/  LEA R2, R4.reuse, R2, 0x4 ;  /* 0x0000000204027211 */ /* 0x040fe400078e20ff */
[----:B------:R-:W-:Y:S01]  /*0160*/  UMOV UR4, URZ ;  /* 0x000000ff00047c82 */ /* 0x000fe20008000000 */
[----:B------:R-:W-:Y:S02]  /*0170*/  LEA R3, R4, UR6, 0x8 ;  /* 0x0000000604037c11 */ /* 0x000fe4000f8e40ff */
[----:B----4-:R-:W-:-:S07]  /*0180*/  LEA R44, R44, UR5, 0x8 ;  /* 0x000000052c2c7c11 */ /* 0x010fce000f8e40ff */
.L_x_16:
[----:B------:R-:W2:Y:S04]  /*0190*/  LDG.E.128.CONSTANT R4, desc[UR8][R46.64+-0x2000] ;  /* 0xffe000082e047981 */ /* 0x000ea8000c1e9d00 */
[----:B------:R-:W3:Y:S04]  /*01a0*/  LDG.E.128.CONSTANT R12, desc[UR8][R46.64+-0x1800] ;  /* 0xffe800082e0c7981 */ /* 0x000ee8000c1e9d00 */
[----:B------:R-:W4:Y:S01]  /*01b0*/  LDG.E.128.CONSTANT R8, desc[UR8][R46.64+-0x1000] ;  /* 0xfff000082e087981 */ /* 0x000f22000c1e9d00 */
[----:B------:R-:W-:Y:S06]  /*01c0*/  BAR.SYNC.DEFER_BLOCKING 0x0 ;  /* 0x0000000000007b1d */ /* 0x000fec0000010000 */
[----:B------:R-:W5:Y:S04]  /*01d0*/  LDG.E.128.CONSTANT R16, desc[UR8][R46.64+0x1000] ;  /* 0x001000082e107981 */ /* 0x000f68000c1e9d00 */
[----:B------:R-:W5:Y:S04]  /*01e0*/  LDG.E.128.CONSTANT R20, desc[UR8][R46.64+0x1800] ;  /* 0x001800082e147981 */ /* 0x000f68000c1e9d00 */
[----:B--2---:R0:W-:Y:S04]  /*01f0*/  STS.128 [R45+UR5], R4 ;  /* 0x000000042d007988 */ /* 0x0041e80008000c05 */
[----:B---3--:R1:W-:Y:S04]  /*0200*/  STS.128 [R45+UR5+0x100], R12 ;  /* 0x0001000c2d007988 */ /* 0x0083e80008000c05 */
[----:B----4-:R2:W-:Y:S04]  /*0210*/  STS.128 [R45+UR5+0x200], R8 ;  /* 0x000200082d007988 */ /* 0x0105e80008000c05 */
[----:B0-----:R-:W3:Y:S04]  /*0220*/  LDG.E.128.CONSTANT R4, desc[UR8][R46.64+-0x800] ;  /* 0xfff800082e047981 */ /* 0x001ee8000c1e9d00 */
[----:B-1----:R-:W4:Y:S04]  /*0230*/  LDG.E.128.CONSTANT R12, desc[UR8][R46.64+0x800] ;  /* 0x000800082e0c7981 */ /* 0x002f28000c1e9d00 */
[----:B--2---:R-:W2:Y:S01]  /*0240*/  LDG.E.128.CONSTANT R8, desc[UR8][R46.64] ;  /* 0x000000082e087981 */ /* 0x004ea2000c1e9d00 */
[----:B------:R-:W-:-:S04]  /*0250*/  IADD3 R40, P0, PT, R2, UR10, RZ ;  /* 0x0000000a02287c10 */ /* 0x000fc8000ff1e0ff */
[----:B------:R-:W-:Y:S01]  /*0260*/  IADD3.X R41, PT, PT, RZ, UR11, RZ, P0, !PT ;  /* 0x0000000bff297c10 */ /* 0x000fe200087fe4ff */
[----:B-----5:R0:W-:Y:S04]  /*0270*/  STS.128 [R45+UR5+0x600], R16 ;  /* 0x000600102d007988 */ /* 0x0201e80008000c05 */
[----:B------:R1:W-:Y:S04]  /*0280*/  STS.128 [R45+UR5+0x700], R20 ;  /* 0x000700142d007988 */ /* 0x0003e80008000c05 */
[----:B------:R-:W5:Y:S04]  /*0290*/  LDG.E.128.CONSTANT R24, desc[UR8][R40.64+0x2800] ;  /* 0x0028000828187981 */ /* 0x000f68000c1e9d00 */
[----:B------:R-:W5:Y:S04]  /*02a0*/  LDG.E.128.CONSTANT R28, desc[UR8][R40.64+0x3000] ;  /* 0x00300008281c7981 */ /* 0x000f68000c1e9d00 */
[----:B0-----:R-:W5:Y:S04]  /*02b0*/  LDG.E.128.CONSTANT R16, desc[UR8][R40.64+0x1800] ;  /* 0x0018000828107981 */ /* 0x001f68000c1e9d00 */
[----:B-1----:R-:W5:Y:S04]  /*02c0*/  LDG.E.128.CONSTANT R20, desc[UR8][R40.64+0x2000] ;  /* 0x0020000828147981 */ /* 0x002f68000c1e9d00 */
[----:B------:R-:W5:Y:S04]  /*02d0*/  LDG.E.128.CONSTANT R32, desc[UR8][R40.64+0x3800] ;  /* 0x0038000828207981 */ /* 0x000f68000c1e9d00 */
[----:B------:R-:W5:Y:S04]  /*02e0*/  LDG.E.128.CONSTANT R36, desc[UR8][R40.64+0x4000] ;  /* 0x0040000828247981 */ /* 0x000f68000c1e9d00 */
[----:B---3--:R0:W-:Y:S04]  /*02f0*/  STS.128 [R45+UR5+0x300], R4 ;  /* 0x000300042d007988 */ /* 0x0081e80008000c05 */
[----:B----4-:R1:W-:Y:S04]  /*0300*/  STS.128 [R45+UR5+0x500], R12 ;  /* 0x0005000c2d007988 */ /* 0x0103e80008000c05 */
[----:B--2---:R2:W-:Y:S04]  /*0310*/  STS.128 [R45+UR5+0x400], R8 ;  /* 0x000400082d007988 */ /* 0x0045e80008000c05 */
[----:B0-----:R-:W3:Y:S04]  /*0320*/  LDG.E.128.CONSTANT R4, desc[UR8][R40.64] ;  /* 0x0000000828047981 */ /* 0x001ee8000c1e9d00 */
[----:B-1----:R-:W4:Y:S04]  /*0330*/  LDG.E.128.CONSTANT R12, desc[UR8][R40.64+0x1000] ;  /* 0x00100008280c7981 */ /* 0x002f28000c1e9d00 */
[----:B--2---:R-:W2:Y:S04]  /*0340*/  LDG.E.128.CONSTANT R8, desc[UR8][R40.64+0x800] ;  /* 0x0008000828087981 */ /* 0x004ea8000c1e9d00 */
[----:B------:R-:W2:Y:S04]  /*0350*/  LDG.E.128.CONSTANT R40, desc[UR8][R40.64+0x4800] ;  /* 0x0048000828287981 */ /* 0x000ea8000c1e9d00 */
[----:B-----5:R-:W-:Y:S04]  /*0360*/  STS.128 [R45+UR6+0x300], R16 ;  /* 0x000300102d007988 */ /* 0x020fe80008000c06 */
[----:B------:R-:W-:Y:S04]  /*0370*/  STS.128 [R45+UR6+0x400], R20 ;  /* 0x000400142d007988 */ /* 0x000fe80008000c06 */
[----:B------:R-:W-:Y:S04]  /*0380*/  STS.128 [R45+UR6+0x500], R24 ;  /* 0x000500182d007988 */ /* 0x000fe80008000c06 */
[----:B------:R-:W-:Y:S04]  /*0390*/  STS.128 [R45+UR6+0x600], R28 ;  /* 0x0006001c2d007988 */ /* 0x000fe80008000c06 */
[----:B------:R-:W-:Y:S04]  /*03a0*/  STS.128 [R45+UR6+0x700], R32 ;  /* 0x000700202d007988 */ /* 0x000fe80008000c06 */
[----:B------:R-:W-:Y:S04]  /*03b0*/  STS.128 [R45+UR6+0x800], R36 ;  /* 0x000800242d007988 */ /* 0x000fe80008000c06 */
[----:B---3--:R-:W-:Y:S04]  /*03c0*/  STS.128 [R45+UR6], R4 ;  /* 0x000000042d007988 */ /* 0x008fe80008000c06 */
[----:B----4-:R-:W-:Y:S04]  /*03d0*/  STS.128 [R45+UR6+0x200], R12 ;  /* 0x0002000c2d007988 */ /* 0x010fe80008000c06 */
[----:B--2---:R-:W-:Y:S04]  /*03e0*/  STS.128 [R45+UR6+0x100], R8 ;  /* 0x000100082d007988 */ /* 0x004fe80008000c06 */
[----:B------:R-:W-:Y:S01]  /*03f0*/  STS.128 [R45+UR6+0x900], R40 ;  /* 0x000900282d007988 */ /* 0x000fe20008000c06 */
[----:B------:R-:W-:Y:S06]  /*0400*/  BAR.SYNC.DEFER_BLOCKING 0x0 ;  /* 0x0000000000007b1d */ /* 0x000fec0000010000 */
[----:B------:R-:W-:Y:S04]  /*0410*/  LDS.128 R12, [R44] ;  /* 0x000000002c0c7984 */ /* 0x000fe80000000c00 */
[----:B------:R-:W0:Y:S04]  /*0420*/  LDS.128 R4, [R3] ;  /* 0x0000000003047984 */ /* 0x000e280000000c00 */
[----:B------:R-:W1:Y:S04]  /*0430*/  LDS.128 R16, [R3+0x200] ;  /* 0x0002000003107984 */ /* 0x000e680000000c00 */
[----:B------:R-:W2:Y:S04]  /*0440*/  LDS.128 R20, [R3+0x400] ;  /* 0x0004000003147984 */ /* 0x000ea80000000c00 */
[----:B------:R-:W3:Y:S04]  /*0450*/  LDS.128 R24, [R3+0x600] ;  /* 0x0006000003187984 */ /* 0x000ee80000000c00 */
[----:B------:R-:W4:Y:S04]  /*0460*/  LDS.128 R28, [R3+0x800] ;  /* 0x00080000031c7984 */ /* 0x000f280000000c00 */
[----:B------:R-:W-:Y:S01]  /*0470*/  LDS.128 R8, [R44+0x10] ;  /* 0x000010002c087984 */ /* 0x000fe20000000c00 */
[----:B0-----:R-:W-:-:S04]  /*0480*/  IDP.4A.S8.S8 R4, R12, R4, R49 ;  /* 0x000000040c047226 */ /* 0x001fc80000000631 */
[----:B------:R-:W-:-:S04]  /*0490*/  IDP.4A.S8.S8 R5, R13, R5, R4 ;  /* 0x000000050d057226 */ /* 0x000fc80000000604 */
[----:B------:R-:W-:Y:S02]  /*04a0*/  IDP.4A.S8.S8 R6, R14, R6, R5 ;  /* 0x000000060e067226 */ /* 0x000fe40000000605 */
[C---:B-1----:R-:W-:Y:S02]  /*04b0*/  IDP.4A.S8.S8 R48, R12.reuse, R16, R48 ;  /* 0x000000100c307226 */ /* 0x042fe40000000630 */
[----:B------:R-:W-:Y:S02]  /*04c0*/  IDP.4A.S8.S8 R16, R15, R7, R6 ;  /* 0x000000070f107226 */ /* 0x000fe40000000606 */
[----:B------:R-:W0:Y:S01]  /*04d0*/  LDS.128 R4, [R3+0x10] ;  /* 0x0000100003047984 */ /* 0x000e220000000c00 */
[----:B------:R-:W-:Y:S02]  /*04e0*/  IDP.4A.S8.S8 R17, R13, R17, R48 ;  /* 0x000000110d117226 */ /* 0x000fe40000000630 */
[C---:B--2---:R-:W-:Y:S02]  /*04f0*/  IDP.4A.S8.S8 R20, R12.reuse, R20, R50 ;  /* 0x000000140c147226 */ /* 0x044fe40000000632 */
[----:B---3--:R-:W-:-:S02]  /*0500*/  IDP.4A.S8.S8 R24, R12, R24, R51 ;  /* 0x000000180c187226 */ /* 0x008fc40000000633 */
[----:B----4-:R-:W-:Y:S02]  /*0510*/  IDP.4A.S8.S8 R28, R12, R28, R52 ;  /* 0x0000001c0c1c7226 */ /* 0x010fe40000000634 */
[----:B------:R-:W-:Y:S02]  /*0520*/  IDP.4A.S8.S8 R12, R14, R18, R17 ;  /* 0x000000120e0c7226 */ /* 0x000fe40000000611 */
[C---:B------:R-:W-:Y:S02]  /*0530*/  IDP.4A.S8.S8 R21, R13.reuse, R21, R20 ;  /* 0x000000150d157226 */ /* 0x040fe40000000614 */
[C---:B------:R-:W-:Y:S02]  /*0540*/  IDP.4A.S8.S8 R25, R13.reuse, R25, R24 ;  /* 0x000000190d197226 */ /* 0x040fe40000000618 */
[----:B------:R-:W-:Y:S02]  /*0550*/  IDP.4A.S8.S8 R29, R13, R29, R28 ;  /* 0x0000001d0d1d7226 */ /* 0x000fe4000000061c */
[----:B------:R-:W-:-:S02]  /*0560*/  IDP.4A.S8.S8 R12, R15, R19, R12 ;  /* 0x000000130f0c7226 */ /* 0x000fc4000000060c */
[C---:B------:R-:W-:Y:S02]  /*0570*/  IDP.4A.S8.S8 R22, R14.reuse, R22, R21 ;  /* 0x000000160e167226 */ /* 0x040fe40000000615 */
[C---:B------:R-:W-:Y:S02]  /*0580*/  IDP.4A.S8.S8 R26, R14.reuse, R26, R25 ;  /* 0x0000001a0e1a7226 */ /* 0x040fe40000000619 */
[----:B------:R-:W-:Y:S02]  /*0590*/  IDP.4A.S8.S8 R30, R14, R30, R29 ;  /* 0x0000001e0e1e7226 */ /* 0x000fe4000000061d */
[C---:B------:R-:W-:Y:S02]  /*05a0*/  IDP.4A.S8.S8 R13, R15.reuse, R23, R22 ;  /* 0x000000170f0d7226 */ /* 0x040fe40000000616 */
[C---:B------:R-:W-:Y:S01]  /*05b0*/  IDP.4A.S8.S8 R35, R15.reuse, R27, R26 ;  /* 0x0000001b0f237226 */ /* 0x040fe2000000061a */
[----:B------:R-:W1:Y:S01]  /*05c0*/  LDS.128 R20, [R3+0x410] ;  /* 0x0004100003147984 */ /* 0x000e620000000c00 */
[----:B------:R-:W-:-:S03]  /*05d0*/  IDP.4A.S8.S8 R15, R15, R31, R30 ;  /* 0x0000001f0f0f7226 */ /* 0x000fc6000000061e */
[----:B------:R-:W2:Y:S04]  /*05e0*/  LDS.128 R24, [R3+0x610] ;  /* 0x0006100003187984 */ /* 0x000ea80000000c00 */
[----:B------:R-:W3:Y:S01]  /*05f0*/  LDS.128 R28, [R3+0x810] ;  /* 0x00081000031c7984 */ /* 0x000ee20000000c00 */
[----:B0-----:R-:W-:-:S03]  /*0600*/  IDP.4A.S8.S8 R4, R8, R4, R16 ;  /* 0x0000000408047226 */ /* 0x001fc60000000610 */
[----:B------:R-:W0:Y:S01]  /*0610*/  LDS.128 R16, [R3+0x210] ;  /* 0x0002100003107984 */ /* 0x000e220000000c00 */
[----:B------:R-:W-:-:S04]  /*0620*/  IDP.4A.S8.S8 R5, R9, R5, R4 ;  /* 0x0000000509057226 */ /* 0x000fc80000000604 */
[----:B------:R-:W-:-:S04]  /*0630*/  IDP.4A.S8.S8 R6, R10, R6, R5 ;  /* 0x000000060a067226 */ /* 0x000fc80000000605 */
[----:B------:R-:W-:Y:S02]  /*0640*/  IDP.4A.S8.S8 R33, R11, R7, R6 ;  /* 0x000000070b217226 */ /* 0x000fe40000000606 */
[----:B------:R-:W-:Y:S01]  /*0650*/  LDS.128 R4, [R3+0x20] ;  /* 0x0000200003047984 */ /* 0x000fe20000000c00 */
[C---:B-1----:R-:W-:Y:S02]  /*0660*/  IDP.4A.S8.S8 R20, R8.reuse, R20, R13 ;  /* 0x0000001408147226 */ /* 0x042fe4000000060d */
[C---:B--2---:R-:W-:Y:S02]  /*0670*/  IDP.4A.S8.S8 R24, R8.reuse, R24, R35 ;  /* 0x0000001808187226 */ /* 0x044fe40000000623 */
[C---:B---3--:R-:W-:Y:S02]  /*0680*/  IDP.4A.S8.S8 R28, R8.reuse, R28, R15 ;  /* 0x0000001c081c7226 */ /* 0x048fe4000000060f */
[----:B0-----:R-:W-:-:S04]  /*0690*/  IDP.4A.S8.S8 R12, R8, R16, R12 ;  /* 0x00000010080c7226 */ /* 0x001fc8000000060c */
[C---:B------:R-:W-:Y:S02]  /*06a0*/  IDP.4A.S8.S8 R17, R9.reuse, R17, R12 ;  /* 0x0000001109117226 */ /* 0x040fe4000000060c */
[----:B------:R-:W0:Y:S01]  /*06b0*/  LDS.128 R12, [R44+0x20] ;  /* 0x000020002c0c7984 */ /* 0x000e220000000c00 */
[C---:B------:R-:W-:Y:S02]  /*06c0*/  IDP.4A.S8.S8 R21, R9.reuse, R21, R20 ;  /* 0x0000001509157226 */ /* 0x040fe40000000614 */
[----:B------:R-:W-:Y:S02]  /*06d0*/  IDP.4A.S8.S8 R8, R10, R18, R17 ;  /* 0x000000120a087226 */ /* 0x000fe40000000611 */
[C---:B------:R-:W-:Y:S02]  /*06e0*/  IDP.4A.S8.S8 R25, R9.reuse, R25, R24 ;  /* 0x0000001909197226 */ /* 0x040fe40000000618 */
[----:B------:R-:W-:Y:S02]  /*06f0*/  IDP.4A.S8.S8 R29, R9, R29, R28 ;  /* 0x0000001d091d7226 */ /* 0x000fe4000000061c */
[----:B------:R-:W-:-:S02]  /*0700*/  IDP.4A.S8.S8 R8, R11, R19, R8 ;  /* 0x000000130b087226 */ /* 0x000fc40000000608 */
[C---:B------:R-:W-:Y:S01]  /*0710*/  IDP.4A.S8.S8 R22, R10.reuse, R22, R21 ;  /* 0x000000160a167226 */ /* 0x040fe20000000615 */
[----:B------:R-:W1:Y:S01]  /*0720*/  LDS.128 R16, [R3+0x220] ;  /* 0x0002200003107984 */ /* 0x000e620000000c00 */
[C---:B------:R-:W-:Y:S02]  /*0730*/  IDP.4A.S8.S8 R26, R10.reuse, R26, R25 ;  /* 0x0000001a0a1a7226 */ /* 0x040fe40000000619 */
[----:B------:R-:W-:Y:S02]  /*0740*/  IDP.4A.S8.S8 R30, R10, R30, R29 ;  /* 0x0000001e0a1e7226 */ /* 0x000fe4000000061d */
[C---:B------:R-:W-:Y:S02]  /*0750*/  IDP.4A.S8.S8 R9, R11.reuse, R23, R22 ;  /* 0x000000170b097226 */ /* 0x040fe40000000616 */
[C---:B------:R-:W-:Y:S01]  /*0760*/  IDP.4A.S8.S8 R35, R11.reuse, R27, R26 ;  /* 0x0000001b0b237226 */ /* 0x040fe2000000061a */
[----:B------:R-:W2:Y:S01]  /*0770*/  LDS.128 R20, [R3+0x420] ;  /* 0x0004200003147984 */ /* 0x000ea20000000c00 */
[----:B------:R-:W-:-:S03]  /*0780*/  IDP.4A.S8.S8 R11, R11, R31, R30 ;  /* 0x0000001f0b0b7226 */ /* 0x000fc6000000061e */
[----:B------:R-:W3:Y:S04]  /*0790*/  LDS.128 R24, [R3+0x620] ;  /* 0x0006200003187984 */ /* 0x000ee80000000c00 */
[----:B------:R-:W4:Y:S01]  /*07a0*/  LDS.128 R28, [R3+0x820] ;  /* 0x00082000031c7984 */ /* 0x000f220000000c00 */
[----:B0-----:R-:W-:-:S04]  /*07b0*/  IDP.4A.S8.S8 R4, R12, R4, R33 ;  /* 0x000000040c047226 */ /* 0x001fc80000000621 */
[----:B------:R-:W-:-:S04]  /*07c0*/  IDP.4A.S8.S8 R5, R13, R5, R4 ;  /* 0x000000050d057226 */ /* 0x000fc80000000604 */
[----:B------:R-:W-:Y:S02]  /*07d0*/  IDP.4A.S8.S8 R6, R14, R6, R5 ;  /* 0x000000060e067226 */ /* 0x000fe40000000605 */
[C---:B-1----:R-:W-:Y:S02]  /*07e0*/  IDP.4A.S8.S8 R8, R12.reuse, R16, R8 ;  /* 0x000000100c087226 */ /* 0x042fe40000000608 */
[----:B------:R-:W-:Y:S02]  /*07f0*/  IDP.4A.S8.S8 R33, R15, R7, R6 ;  /* 0x000000070f217226 */ /* 0x000fe40000000606 */
[----:B------:R-:W-:Y:S01]  /*0800*/  IDP.4A.S8.S8 R17, R13, R17, R8 ;  /* 0x000000110d117226 */ /* 0x000fe20000000608 */
[----:B------:R-:W-:Y:S01]  /*0810*/  LDS.128 R4, [R3+0x30] ;  /* 0x0000300003047984 */ /* 0x000fe20000000c00 */
[C---:B--2---:R-:W-:Y:S02]  /*0820*/  IDP.4A.S8.S8 R20, R12.reuse, R20, R9 ;  /* 0x000000140c147226 */ /* 0x044fe40000000609 */
[----:B---3--:R-:W-:-:S02]  /*0830*/  IDP.4A.S8.S8 R24, R12, R24, R35 ;  /* 0x000000180c187226 */ /* 0x008fc40000000623 */
[----:B----4-:R-:W-:Y:S02]  /*0840*/  IDP.4A.S8.S8 R28, R12, R28, R11 ;  /* 0x0000001c0c1c7226 */ /* 0x010fe4000000060b */
[----:B------:R-:W0:Y:S01]  /*0850*/  LDS.128 R8, [R44+0x30] ;  /* 0x000030002c087984 */ /* 0x000e220000000c00 */
[----:B------:R-:W-:Y:S02]  /*0860*/  IDP.4A.S8.S8 R12, R14, R18, R17 ;  /* 0x000000120e0c7226 */ /* 0x000fe40000000611 */
[C---:B------:R-:W-:Y:S02]  /*0870*/  IDP.4A.S8.S8 R21, R13.reuse, R21, R20 ;  /* 0x000000150d157226 */ /* 0x040fe40000000614 */
        /* <DEDUP_REMOVED lines=204> */
[----:B------:R-:W0:Y:S01]  /*1540*/  LDS.128 R8, [R44+0xb0] ;  /* 0x0000b0002c087984 */ /* 0x000e220000000c00 */
[----:B----4-:R-:W-:Y:S02]  /*1550*/  IDP.4A.S8.S8 R24, R12, R24, R35 ;  /* 0x000000180c187226 */ /* 0x010fe40000000623 */
[C---:B------:R-:W-:Y:S02]  /*1560*/  IDP.4A.S8.S8 R29, R13.reuse, R29, R28 ;  /* 0x0000001d0d1d7226 */ /* 0x040fe4000000061c */
[----:B------:R-:W-:Y:S02]  /*1570*/  IDP.4A.S8.S8 R25, R13, R25, R24 ;  /* 0x000000190d197226 */ /* 0x000fe40000000618 */
[C---:B------:R-:W-:Y:S02]  /*1580*/  IDP.4A.S8.S8 R30, R14.reuse, R30, R29 ;  /* 0x0000001e0e1e7226 */ /* 0x040fe4000000061d */
[----:B------:R-:W-:Y:S02]  /*1590*/  IDP.4A.S8.S8 R26, R14, R26, R25 ;  /* 0x0000001a0e1a7226 */ /* 0x000fe40000000619 */
[----:B------:R-:W-:-:S02]  /*15a0*/  IDP.4A.S8.S8 R35, R15, R31, R30 ;  /* 0x0000001f0f237226 */ /* 0x000fc4000000061e */
[----:B------:R-:W1:Y:S01]  /*15b0*/  LDS.128 R28, [R3+0x8b0] ;  /* 0x0008b000031c7984 */ /* 0x000e620000000c00 */
[----:B------:R-:W-:Y:S02]  /*15c0*/  IDP.4A.S8.S8 R18, R14, R18, R17 ;  /* 0x000000120e127226 */ /* 0x000fe40000000611 */
[----:B------:R-:W-:Y:S02]  /*15d0*/  IDP.4A.S8.S8 R21, R13, R21, R20 ;  /* 0x000000150d157226 */ /* 0x000fe40000000614 */
[----:B0-----:R-:W-:Y:S02]  /*15e0*/  IDP.4A.S8.S8 R4, R8, R4, R33 ;  /* 0x0000000408047226 */ /* 0x001fe40000000621 */
[C---:B------:R-:W-:Y:S02]  /*15f0*/  IDP.4A.S8.S8 R33, R15.reuse, R27, R26 ;  /* 0x0000001b0f217226 */ /* 0x040fe4000000061a */
[----:B------:R-:W0:Y:S01]  /*1600*/  LDS.128 R24, [R3+0x6b0] ;  /* 0x0006b00003187984 */ /* 0x000e220000000c00 */
[----:B------:R-:W-:-:S03]  /*1610*/  IDP.4A.S8.S8 R20, R15, R19, R18 ;  /* 0x000000130f147226 */ /* 0x000fc60000000612 */
[----:B------:R-:W2:Y:S01]  /*1620*/  LDS.128 R16, [R3+0x2b0] ;  /* 0x0002b00003107984 */ /* 0x000ea20000000c00 */
[----:B------:R-:W-:-:S04]  /*1630*/  IDP.4A.S8.S8 R22, R14, R22, R21 ;  /* 0x000000160e167226 */ /* 0x000fc80000000615 */
[----:B------:R-:W-:Y:S02]  /*1640*/  IDP.4A.S8.S8 R23, R15, R23, R22 ;  /* 0x000000170f177226 */ /* 0x000fe40000000616 */
[----:B------:R-:W3:Y:S01]  /*1650*/  LDS.128 R12, [R3+0x4b0] ;  /* 0x0004b000030c7984 */ /* 0x000ee20000000c00 */
[----:B------:R-:W-:-:S04]  /*1660*/  IDP.4A.S8.S8 R5, R9, R5, R4 ;  /* 0x0000000509057226 */ /* 0x000fc80000000604 */
[----:B------:R-:W-:Y:S02]  /*1670*/  IDP.4A.S8.S8 R6, R10, R6, R5 ;  /* 0x000000060a067226 */ /* 0x000fe40000000605 */
[C---:B-1----:R-:W-:Y:S02]  /*1680*/  IDP.4A.S8.S8 R28, R8.reuse, R28, R35 ;  /* 0x0000001c081c7226 */ /* 0x042fe40000000623 */
[----:B------:R-:W-:Y:S02]  /*1690*/  IDP.4A.S8.S8 R21, R11, R7, R6 ;  /* 0x000000070b157226 */ /* 0x000fe40000000606 */
[----:B------:R-:W-:Y:S01]  /*16a0*/  LDS.128 R4, [R44+0xc0] ;  /* 0x0000c0002c047984 */ /* 0x000fe20000000c00 */
[----:B0-----:R-:W-:-:S03]  /*16b0*/  IDP.4A.S8.S8 R24, R8, R24, R33 ;  /* 0x0000001808187226 */ /* 0x001fc60000000621 */
[----:B------:R-:W0:Y:S01]  /*16c0*/  LDS.128 R32, [R3+0xc0] ;  /* 0x0000c00003207984 */ /* 0x000e220000000c00 */
[----:B--2---:R-:W-:-:S04]  /*16d0*/  IDP.4A.S8.S8 R16, R8, R16, R20 ;  /* 0x0000001008107226 */ /* 0x004fc80000000614 */
[C---:B------:R-:W-:Y:S02]  /*16e0*/  IDP.4A.S8.S8 R17, R9.reuse, R17, R16 ;  /* 0x0000001109117226 */ /* 0x040fe40000000610 */
[----:B---3--:R-:W-:Y:S02]  /*16f0*/  IDP.4A.S8.S8 R12, R8, R12, R23 ;  /* 0x0000000c080c7226 */ /* 0x008fe40000000617 */
[----:B------:R-:W-:Y:S02]  /*1700*/  IDP.4A.S8.S8 R18, R10, R18, R17 ;  /* 0x000000120a127226 */ /* 0x000fe40000000611 */
[C---:B------:R-:W-:Y:S02]  /*1710*/  IDP.4A.S8.S8 R13, R9.reuse, R13, R12 ;  /* 0x0000000d090d7226 */ /* 0x040fe4000000060c */
[C---:B------:R-:W-:Y:S02]  /*1720*/  IDP.4A.S8.S8 R25, R9.reuse, R25, R24 ;  /* 0x0000001909197226 */ /* 0x040fe40000000618 */
[----:B------:R-:W-:-:S02]  /*1730*/  IDP.4A.S8.S8 R29, R9, R29, R28 ;  /* 0x0000001d091d7226 */ /* 0x000fc4000000061c */
[C---:B------:R-:W-:Y:S02]  /*1740*/  IDP.4A.S8.S8 R12, R11.reuse, R19, R18 ;  /* 0x000000130b0c7226 */ /* 0x040fe40000000612 */
[----:B------:R-:W1:Y:S01]  /*1750*/  LDS.128 R16, [R3+0x2c0] ;  /* 0x0002c00003107984 */ /* 0x000e620000000c00 */
[C---:B------:R-:W-:Y:S02]  /*1760*/  IDP.4A.S8.S8 R14, R10.reuse, R14, R13 ;  /* 0x0000000e0a0e7226 */ /* 0x040fe4000000060d */
[C---:B------:R-:W-:Y:S02]  /*1770*/  IDP.4A.S8.S8 R26, R10.reuse, R26, R25 ;  /* 0x0000001a0a1a7226 */ /* 0x040fe40000000619 */
[----:B------:R-:W-:Y:S02]  /*1780*/  IDP.4A.S8.S8 R30, R10, R30, R29 ;  /* 0x0000001e0a1e7226 */ /* 0x000fe4000000061d */
[C---:B------:R-:W-:Y:S02]  /*1790*/  IDP.4A.S8.S8 R15, R11.reuse, R15, R14 ;  /* 0x0000000f0b0f7226 */ /* 0x040fe4000000060e */
[----:B------:R-:W-:-:S02]  /*17a0*/  IDP.4A.S8.S8 R27, R11, R27, R26 ;  /* 0x0000001b0b1b7226 */ /* 0x000fc4000000061a */
[----:B------:R-:W-:Y:S02]  /*17b0*/  IDP.4A.S8.S8 R13, R11, R31, R30 ;  /* 0x0000001f0b0d7226 */ /* 0x000fe4000000061e */
[----:B------:R-:W2:Y:S04]  /*17c0*/  LDS.128 R8, [R3+0x6c0] ;  /* 0x0006c00003087984 */ /* 0x000ea80000000c00 */
[----:B------:R-:W3:Y:S01]  /*17d0*/  LDS.128 R28, [R3+0x8c0] ;  /* 0x0008c000031c7984 */ /* 0x000ee20000000c00 */
[----:B0-----:R-:W-:-:S03]  /*17e0*/  IDP.4A.S8.S8 R32, R4, R32, R21 ;  /* 0x0000002004207226 */ /* 0x001fc60000000615 */
[----:B------:R-:W0:Y:S01]  /*17f0*/  LDS.128 R20, [R3+0x4c0] ;  /* 0x0004c00003147984 */ /* 0x000e220000000c00 */
[----:B------:R-:W-:Y:S02]  /*1800*/  IDP.4A.S8.S8 R33, R5, R33, R32 ;  /* 0x0000002105217226 */ /* 0x000fe40000000620 */
[----:B-1----:R-:W-:-:S04]  /*1810*/  IDP.4A.S8.S8 R12, R4, R16, R12 ;  /* 0x00000010040c7226 */ /* 0x002fc8000000060c */
[----:B------:R-:W-:-:S04]  /*1820*/  IDP.4A.S8.S8 R17, R5, R17, R12 ;  /* 0x0000001105117226 */ /* 0x000fc8000000060c */
[----:B------:R-:W-:Y:S02]  /*1830*/  IDP.4A.S8.S8 R18, R6, R18, R17 ;  /* 0x0000001206127226 */ /* 0x000fe40000000611 */
[C---:B--2---:R-:W-:Y:S02]  /*1840*/  IDP.4A.S8.S8 R8, R4.reuse, R8, R27 ;  /* 0x0000000804087226 */ /* 0x044fe4000000061b */
[----:B------:R-:W-:Y:S01]  /*1850*/  LDS.128 R24, [R3+0xd0] ;  /* 0x0000d00003187984 */ /* 0x000fe20000000c00 */
[C---:B---3--:R-:W-:Y:S02]  /*1860*/  IDP.4A.S8.S8 R28, R4.reuse, R28, R13 ;  /* 0x0000001c041c7226 */ /* 0x048fe4000000060d */
[----:B0-----:R-:W-:Y:S02]  /*1870*/  IDP.4A.S8.S8 R20, R4, R20, R15 ;  /* 0x0000001404147226 */ /* 0x001fe4000000060f */
[----:B------:R-:W0:Y:S01]  /*1880*/  LDS.128 R12, [R44+0xd0] ;  /* 0x0000d0002c0c7984 */ /* 0x000e220000000c00 */
[----:B------:R-:W-:-:S02]  /*1890*/  IDP.4A.S8.S8 R9, R5, R9, R8 ;  /* 0x0000000905097226 */ /* 0x000fc40000000608 */
[C---:B------:R-:W-:Y:S02]  /*18a0*/  IDP.4A.S8.S8 R21, R5.reuse, R21, R20 ;  /* 0x0000001505157226 */ /* 0x040fe40000000614 */
[----:B------:R-:W-:Y:S02]  /*18b0*/  IDP.4A.S8.S8 R5, R5, R29, R28 ;  /* 0x0000001d05057226 */ /* 0x000fe4000000061c */
[----:B------:R-:W-:Y:S02]  /*18c0*/  IDP.4A.S8.S8 R28, R7, R19, R18 ;  /* 0x00000013071c7226 */ /* 0x000fe40000000612 */
[----:B------:R-:W1:Y:S01]  /*18d0*/  LDS.128 R16, [R3+0x2d0] ;  /* 0x0002d00003107984 */ /* 0x000e620000000c00 */
[C---:B------:R-:W-:Y:S02]  /*18e0*/  IDP.4A.S8.S8 R22, R6.reuse, R22, R21 ;  /* 0x0000001606167226 */ /* 0x040fe40000000615 */
[C---:B------:R-:W-:Y:S02]  /*18f0*/  IDP.4A.S8.S8 R10, R6.reuse, R10, R9 ;  /* 0x0000000a060a7226 */ /* 0x040fe40000000609 */
[----:B------:R-:W-:-:S02]  /*1900*/  IDP.4A.S8.S8 R34, R6, R34, R33 ;  /* 0x0000002206227226 */ /* 0x000fc40000000621 */
[----:B------:R-:W-:Y:S02]  /*1910*/  IDP.4A.S8.S8 R30, R6, R30, R5 ;  /* 0x0000001e061e7226 */ /* 0x000fe40000000605 */
[C---:B------:R-:W-:Y:S02]  /*1920*/  IDP.4A.S8.S8 R29, R7.reuse, R23, R22 ;  /* 0x00000017071d7226 */ /* 0x040fe40000000616 */
[C---:B------:R-:W-:Y:S01]  /*1930*/  IDP.4A.S8.S8 R33, R7.reuse, R11, R10 ;  /* 0x0000000b07217226 */ /* 0x040fe2000000060a */
[----:B------:R-:W2:Y:S01]  /*1940*/  LDS.128 R20, [R3+0x4d0] ;  /* 0x0004d00003147984 */ /* 0x000ea20000000c00 */
[C---:B------:R-:W-:Y:S02]  /*1950*/  IDP.4A.S8.S8 R35, R7.reuse, R35, R34 ;  /* 0x0000002307237226 */ /* 0x040fe40000000622 */
[----:B------:R-:W-:Y:S01]  /*1960*/  IDP.4A.S8.S8 R31, R7, R31, R30 ;  /* 0x0000001f071f7226 */ /* 0x000fe2000000061e */
[----:B------:R-:W3:Y:S04]  /*1970*/  LDS.128 R8, [R3+0x6d0] ;  /* 0x0006d00003087984 */ /* 0x000ee80000000c00 */
[----:B------:R-:W4:Y:S01]  /*1980*/  LDS.128 R4, [R3+0x8d0] ;  /* 0x0008d00003047984 */ /* 0x000f220000000c00 */
[----:B0-----:R-:W-:-:S04]  /*1990*/  IDP.4A.S8.S8 R24, R12, R24, R35 ;  /* 0x000000180c187226 */ /* 0x001fc80000000623 */
[C---:B------:R-:W-:Y:S02]  /*19a0*/  IDP.4A.S8.S8 R25, R13.reuse, R25, R24 ;  /* 0x000000190d197226 */ /* 0x040fe40000000618 */
[----:B-1----:R-:W-:Y:S02]  /*19b0*/  IDP.4A.S8.S8 R16, R12, R16, R28 ;  /* 0x000000100c107226 */ /* 0x002fe4000000061c */
[C---:B------:R-:W-:Y:S02]  /*19c0*/  IDP.4A.S8.S8 R26, R14.reuse, R26, R25 ;  /* 0x0000001a0e1a7226 */ /* 0x040fe40000000619 */
[----:B------:R-:W-:Y:S02]  /*19d0*/  IDP.4A.S8.S8 R25, R13, R17, R16 ;  /* 0x000000110d197226 */ /* 0x000fe40000000610 */
[----:B------:R-:W-:Y:S02]  /*19e0*/  IDP.4A.S8.S8 R17, R15, R27, R26 ;  /* 0x0000001b0f117226 */ /* 0x000fe4000000061a */
[----:B------:R-:W-:-:S02]  /*19f0*/  IDP.4A.S8.S8 R18, R14, R18, R25 ;  /* 0x000000120e127226 */ /* 0x000fc40000000619 */
[----:B------:R-:W-:Y:S01]  /*1a00*/  LDS.128 R24, [R3+0x2e0] ;  /* 0x0002e00003187984 */ /* 0x000fe20000000c00 */
[C---:B--2---:R-:W-:Y:S02]  /*1a10*/  IDP.4A.S8.S8 R20, R12.reuse, R20, R29 ;  /* 0x000000140c147226 */ /* 0x044fe4000000061d */
[C---:B---3--:R-:W-:Y:S02]  /*1a20*/  IDP.4A.S8.S8 R8, R12.reuse, R8, R33 ;  /* 0x000000080c087226 */ /* 0x048fe40000000621 */
[----:B------:R-:W0:Y:S01]  /*1a30*/  LDS.128 R32, [R44+0xe0] ;  /* 0x0000e0002c207984 */ /* 0x000e220000000c00 */
[----:B----4-:R-:W-:-:S03]  /*1a40*/  IDP.4A.S8.S8 R12, R12, R4, R31 ;  /* 0x000000040c0c7226 */ /* 0x010fc6000000061f */
[----:B------:R-:W1:Y:S01]  /*1a50*/  LDS.128 R28, [R3+0xe0] ;  /* 0x0000e000031c7984 */ /* 0x000e620000000c00 */
[C---:B------:R-:W-:Y:S02]  /*1a60*/  IDP.4A.S8.S8 R21, R13.reuse, R21, R20 ;  /* 0x000000150d157226 */ /* 0x040fe40000000614 */
[----:B------:R-:W-:Y:S02]  /*1a70*/  IDP.4A.S8.S8 R9, R13, R9, R8 ;  /* 0x000000090d097226 */ /* 0x000fe40000000608 */
[C---:B------:R-:W-:Y:S02]  /*1a80*/  IDP.4A.S8.S8 R22, R14.reuse, R22, R21 ;  /* 0x000000160e167226 */ /* 0x040fe40000000615 */
[----:B------:R-:W-:Y:S02]  /*1a90*/  IDP.4A.S8.S8 R19, R15, R19, R18 ;  /* 0x000000130f137226 */ /* 0x000fe40000000612 */
[----:B------:R-:W-:Y:S02]  /*1aa0*/  IDP.4A.S8.S8 R10, R14, R10, R9 ;  /* 0x0000000a0e0a7226 */ /* 0x000fe40000000609 */
[----:B------:R-:W-:-:S02]  /*1ab0*/  IDP.4A.S8.S8 R13, R13, R5, R12 ;  /* 0x000000050d0d7226 */ /* 0x000fc4000000060c */
[C---:B------:R-:W-:Y:S02]  /*1ac0*/  IDP.4A.S8.S8 R4, R15.reuse, R23, R22 ;  /* 0x000000170f047226 */ /* 0x040fe40000000616 */
[----:B------:R-:W-:Y:S01]  /*1ad0*/  IDP.4A.S8.S8 R5, R15, R11, R10 ;  /* 0x0000000b0f057226 */ /* 0x000fe2000000060a */
[----:B------:R-:W2:Y:S04]  /*1ae0*/  LDS.128 R20, [R3+0x8e0] ;  /* 0x0008e00003147984 */ /* 0x000ea80000000c00 */
[----:B------:R-:W3:Y:S01]  /*1af0*/  LDS.128 R8, [R3+0x4e0] ;  /* 0x0004e00003087984 */ /* 0x000ee20000000c00 */
[C---:B0-----:R-:W-:Y:S02]  /*1b00*/  IDP.4A.S8.S8 R24, R32.reuse, R24, R19 ;  /* 0x0000001820187226 */ /* 0x041fe40000000613 */
[----:B-1----:R-:W-:-:S02]  /*1b10*/  IDP.4A.S8.S8 R28, R32, R28, R17 ;  /* 0x0000001c201c7226 */ /* 0x002fc40000000611 */
[----:B------:R-:W0:Y:S01]  /*1b20*/  LDS.128 R16, [R3+0x6e0] ;  /* 0x0006e00003107984 */ /* 0x000e220000000c00 */
[----:B------:R-:W-:-:S04]  /*1b30*/  IDP.4A.S8.S8 R6, R14, R6, R13 ;  /* 0x000000060e067226 */ /* 0x000fc8000000060d */
[----:B------:R-:W-:Y:S02]  /*1b40*/  IDP.4A.S8.S8 R7, R15, R7, R6 ;  /* 0x000000070f077226 */ /* 0x000fe40000000606 */
[----:B------:R-:W-:Y:S02]  /*1b50*/  LDS.128 R12, [R3+0xf0] ;  /* 0x0000f000030c7984 */ /* 0x000fe40000000c00 */
[C---:B--2---:R-:W-:Y:S02]  /*1b60*/  IDP.4A.S8.S8 R20, R32.reuse, R20, R7 ;  /* 0x0000001420147226 */ /* 0x044fe40000000607 */
[C---:B---3--:R-:W-:Y:S02]  /*1b70*/  IDP.4A.S8.S8 R8, R32.reuse, R8, R4 ;  /* 0x0000000820087226 */ /* 0x048fe40000000604 */
[----:B0-----:R-:W-:Y:S02]  /*1b80*/  IDP.4A.S8.S8 R16, R32, R16, R5 ;  /* 0x0000001020107226 */ /* 0x001fe40000000605 */
[----:B------:R-:W0:Y:S01]  /*1b90*/  LDS.128 R4, [R44+0xf0] ;  /* 0x0000f0002c047984 */ /* 0x000e220000000c00 */
[----:B------:R-:W-:-:S02]  /*1ba0*/  IDP.4A.S8.S8 R29, R33, R29, R28 ;  /* 0x0000001d211d7226 */ /* 0x000fc4000000061c */
[C---:B------:R-:W-:Y:S02]  /*1bb0*/  IDP.4A.S8.S8 R25, R33.reuse, R25, R24 ;  /* 0x0000001921197226 */ /* 0x040fe40000000618 */
[----:B------:R-:W-:Y:S02]  /*1bc0*/  IDP.4A.S8.S8 R30, R34, R30, R29 ;  /* 0x0000001e221e7226 */ /* 0x000fe4000000061d */
[C---:B------:R-:W-:Y:S02]  /*1bd0*/  IDP.4A.S8.S8 R9, R33.reuse, R9, R8 ;  /* 0x0000000921097226 */ /* 0x040fe40000000608 */
[C---:B------:R-:W-:Y:S02]  /*1be0*/  IDP.4A.S8.S8 R17, R33.reuse, R17, R16 ;  /* 0x0000001121117226 */ /* 0x040fe40000000610 */
[----:B------:R-:W-:Y:S02]  /*1bf0*/  IDP.4A.S8.S8 R21, R33, R21, R20 ;  /* 0x0000001521157226 */ /* 0x000fe40000000614 */
[----:B------:R-:W-:-:S02]  /*1c00*/  IDP.4A.S8.S8 R31, R35, R31, R30 ;  /* 0x0000001f231f7226 */ /* 0x000fc4000000061e */
[C---:B------:R-:W-:Y:S02]  /*1c10*/  IDP.4A.S8.S8 R26, R34.reuse, R26, R25 ;  /* 0x0000001a221a7226 */ /* 0x040fe40000000619 */
[C---:B------:R-:W-:Y:S02]  /*1c20*/  IDP.4A.S8.S8 R10, R34.reuse, R10, R9 ;  /* 0x0000000a220a7226 */ /* 0x040fe40000000609 */
[C---:B------:R-:W-:Y:S02]  /*1c30*/  IDP.4A.S8.S8 R18, R34.reuse, R18, R17 ;  /* 0x0000001222127226 */ /* 0x040fe40000000611 */
[----:B------:R-:W-:Y:S02]  /*1c40*/  IDP.4A.S8.S8 R22, R34, R22, R21 ;  /* 0x0000001622167226 */ /* 0x000fe40000000615 */
[C---:B------:R-:W-:Y:S02]  /*1c50*/  IDP.4A.S8.S8 R28, R35.reuse, R27, R26 ;  /* 0x0000001b231c7226 */ /* 0x040fe4000000061a */
[----:B------:R-:W-:Y:S01]  /*1c60*/  IDP.4A.S8.S8 R29, R35, R11, R10 ;  /* 0x0000000b231d7226 */ /* 0x000fe2000000060a */
[----:B------:R-:W1:Y:S04]  /*1c70*/  LDS.128 R24, [R3+0x2f0] ;  /* 0x0002f00003187984 */ /* 0x000e680000000c00 */
[----:B------:R-:W2:Y:S01]  /*1c80*/  LDS.128 R8, [R3+0x4f0] ;  /* 0x0004f00003087984 */ /* 0x000ea20000000c00 */
[----:B0-----:R-:W-:-:S02]  /*1c90*/  IDP.4A.S8.S8 R12, R4, R12, R31 ;  /* 0x0000000c040c7226 */ /* 0x001fc4000000061f */
[C---:B------:R-:W-:Y:S02]  /*1ca0*/  IDP.4A.S8.S8 R31, R35.reuse, R19, R18 ;  /* 0x00000013231f7226 */ /* 0x040fe40000000612 */
[----:B------:R-:W-:Y:S01]  /*1cb0*/  IDP.4A.S8.S8 R35, R35, R23, R22 ;  /* 0x0000001723237226 */ /* 0x000fe20000000616 */
[----:B------:R-:W0:Y:S04]  /*1cc0*/  LDS.128 R16, [R3+0x6f0] ;  /* 0x0006f00003107984 */ /* 0x000e280000000c00 */
[----:B------:R-:W3:Y:S01]  /*1cd0*/  LDS.128 R20, [R3+0x8f0] ;  /* 0x0008f00003147984 */ /* 0x000ee20000000c00 */
[----:B------:R-:W-:Y:S01]  /*1ce0*/  UIADD3 UR4, UPT, UPT, UR4, 0x1, URZ ;  /* 0x0000000104047890 */ /* 0x000fe2000fffe0ff */
[----:B------:R-:W-:-:S03]  /*1cf0*/  IDP.4A.S8.S8 R13, R5, R13, R12 ;  /* 0x0000000d050d7226 */ /* 0x000fc6000000060c */
[----:B------:R-:W-:Y:S01]  /*1d00*/  UISETP.NE.AND UP0, UPT, UR4, 0x8, UPT ;  /* 0x000000080400788c */ /* 0x000fe2000bf05270 */
[----:B------:R-:W-:Y:S01]  /*1d10*/  IDP.4A.S8.S8 R14, R6, R14, R13 ;  /* 0x0000000e060e7226 */ /* 0x000fe2000000060d */
[----:B------:R-:W-:Y:S01]  /*1d20*/  IADD3 R46, P0, PT, R46, 0x100, RZ ;  /* 0x000001002e2e7810 */ /* 0x000fe20007f1e0ff */
[C---:B-1----:R-:W-:Y:S02]  /*1d30*/  IDP.4A.S8.S8 R24, R4.reuse, R24, R28 ;  /* 0x0000001804187226 */ /* 0x042fe4000000061c */
[----:B--2---:R-:W-:Y:S02]  /*1d40*/  IDP.4A.S8.S8 R8, R4, R8, R29 ;  /* 0x0000000804087226 */ /* 0x004fe4000000061d */
[C---:B------:R-:W-:Y:S02]  /*1d50*/  IDP.4A.S8.S8 R25, R5.reuse, R25, R24 ;  /* 0x0000001905197226 */ /* 0x040fe40000000618 */
[----:B------:R-:W-:Y:S02]  /*1d60*/  IDP.4A.S8.S8 R9, R5, R9, R8 ;  /* 0x0000000905097226 */ /* 0x000fe40000000608 */
[----:B------:R-:W-:-:S02]  /*1d70*/  IDP.4A.S8.S8 R26, R6, R26, R25 ;  /* 0x0000001a061a7226 */ /* 0x000fc40000000619 */
[C---:B0-----:R-:W-:Y:S02]  /*1d80*/  IDP.4A.S8.S8 R16, R4.reuse, R16, R31 ;  /* 0x0000001004107226 */ /* 0x041fe4000000061f */
[----:B---3--:R-:W-:Y:S02]  /*1d90*/  IDP.4A.S8.S8 R20, R4, R20, R35 ;  /* 0x0000001404147226 */ /* 0x008fe40000000623 */
[C---:B------:R-:W-:Y:S02]  /*1da0*/  IDP.4A.S8.S8 R17, R5.reuse, R17, R16 ;  /* 0x0000001105117226 */ /* 0x040fe40000000610 */
[----:B------:R-:W-:Y:S02]  /*1db0*/  IDP.4A.S8.S8 R21, R5, R21, R20 ;  /* 0x0000001505157226 */ /* 0x000fe40000000614 */
[C---:B------:R-:W-:Y:S02]  /*1dc0*/  IDP.4A.S8.S8 R10, R6.reuse, R10, R9 ;  /* 0x0000000a060a7226 */ /* 0x040fe40000000609 */
[----:B------:R-:W-:-:S02]  /*1dd0*/  IDP.4A.S8.S8 R18, R6, R18, R17 ;  /* 0x0000001206127226 */ /* 0x000fc40000000611 */
[----:B------:R-:W-:Y:S01]  /*1de0*/  IDP.4A.S8.S8 R22, R6, R22, R21 ;  /* 0x0000001606167226 */ /* 0x000fe20000000615 */
[----:B------:R-:W-:Y:S01]  /*1df0*/  IADD3.X R47, PT, PT, RZ, R47, RZ, P0, !PT ;  /* 0x0000002fff2f7210 */ /* 0x000fe200007fe4ff */
[C---:B------:R-:W-:Y:S01]  /*1e00*/  IDP.4A.S8.S8 R49, R7.reuse, R15, R14 ;  /* 0x0000000f07317226 */ /* 0x040fe2000000060e */
[----:B------:R-:W-:Y:S01]  /*1e10*/  IADD3 R2, PT, PT, R2, 0x100, RZ ;  /* 0x0000010002027810 */ /* 0x000fe20007ffe0ff */
[C---:B------:R-:W-:Y:S02]  /*1e20*/  IDP.4A.S8.S8 R48, R7.reuse, R27, R26 ;  /* 0x0000001b07307226 */ /* 0x040fe4000000061a */
[C---:B------:R-:W-:Y:S02]  /*1e30*/  IDP.4A.S8.S8 R50, R7.reuse, R11, R10 ;  /* 0x0000000b07327226 */ /* 0x040fe4000000060a */
[C---:B------:R-:W-:Y:S02]  /*1e40*/  IDP.4A.S8.S8 R51, R7.reuse, R19, R18 ;  /* 0x0000001307337226 */ /* 0x040fe40000000612 */
[----:B------:R-:W-:Y:S01]  /*1e50*/  IDP.4A.S8.S8 R52, R7, R23, R22 ;  /* 0x0000001707347226 */ /* 0x000fe20000000616 */
[----:B------:R-:W-:Y:S06]  /*1e60*/  BRA.U UP0, `(.L_x_16) ;  /* 0xffffffe100c87547 */ /* 0x000fec000b83ffff */
[----:B------:R-:W0:Y:S01]  /*1e70*/  S2R R7, SR_TID.X ;  /* 0x0000000000077919 */ /* 0x000e220000002100 */
[----:B------:R-:W1:Y:S01]  /*1e80*/  LDC.64 R4, c[0x0][0x398] ;  /* 0x0000e600ff047b82 */ /* 0x000e620000000a00 */
[----:B------:R-:W2:Y:S07]  /*1e90*/  S2R R8, SR_TID.Y ;  /* 0x0000000000087919 */ /* 0x000eae0000002200 */
[----:B------:R-:W3:Y:S01]  /*1ea0*/  LDC.64 R2, c[0x0][0x390] ;  /* 0x0000e400ff027b82 */ /* 0x000ee20000000a00 */
[----:B0-----:R-:W-:-:S04]  /*1eb0*/  IMAD R7, R0, 0xa, R7 ;  /* 0x0000000a00077824 */ /* 0x001fc800078e0207 */
[----:B-1----:R-:W-:-:S05]  /*1ec0*/  IMAD.WIDE.U32 R4, R7, 0x4, R4 ;  /* 0x0000000407047825 */ /* 0x002fca00078e0004 */
[----:B------:R-:W4:Y:S04]  /*1ed0*/  LDG.E.CONSTANT R0, desc[UR8][R4.64] ;  /* 0x0000000804007981 */ /* 0x000f28000c1e9900 */
[----:B------:R-:W5:Y:S04]  /*1ee0*/  LDG.E.CONSTANT R9, desc[UR8][R4.64+0x8] ;  /* 0x0000080804097981 */ /* 0x000f68000c1e9900 */
[----:B------:R-:W5:Y:S04]  /*1ef0*/  LDG.E.CONSTANT R11, desc[UR8][R4.64+0x10] ;  /* 0x00001008040b7981 */ /* 0x000f68000c1e9900 */
[----:B------:R-:W5:Y:S04]  /*1f00*/  LDG.E.CONSTANT R6, desc[UR8][R4.64+0x18] ;  /* 0x0000180804067981 */ /* 0x000f68000c1e9900 */
[----:B------:R0:W5:Y:S01]  /*1f10*/  LDG.E.CONSTANT R13, desc[UR8][R4.64+0x20] ;  /* 0x00002008040d7981 */ /* 0x000162000c1e9900 */
[----:B--2---:R-:W-:-:S04]  /*1f20*/  IMAD R7, R8, 0x3e8, R7 ;  /* 0x000003e808077824 */ /* 0x004fc800078e0207 */
[----:B---3--:R-:W-:Y:S01]  /*1f30*/  IMAD.WIDE.U32 R2, R7, 0x4, R2 ;  /* 0x0000000407027825 */ /* 0x008fe200078e0002 */
[----:B----4-:R-:W-:Y:S02]  /*1f40*/  IADD3 R0, PT, PT, R49, R0, RZ ;  /* 0x0000000031007210 */ /* 0x010fe40007ffe0ff */
[----:B-----5:R-:W-:Y:S02]  /*1f50*/  IADD3 R9, PT, PT, R48, R9, RZ ;  /* 0x0000000930097210 */ /* 0x020fe40007ffe0ff */
[----:B------:R-:W-:Y:S02]  /*1f60*/  I2FP.F32.S32 R0, R0 ;  /* 0x0000000000007245 */ /* 0x000fe40000201400 */
[----:B------:R-:W-:Y:S02]  /*1f70*/  IADD3 R11, PT, PT, R50, R11, RZ ;  /* 0x0000000b320b7210 */ /* 0x000fe40007ffe0ff */
[----:B------:R-:W-:Y:S01]  /*1f80*/  I2FP.F32.S32 R9, R9 ;  /* 0x0000000900097245 */ /* 0x000fe20000201400 */
[----:B0-----:R-:W-:Y:S01]  /*1f90*/  FMUL R5, R0, 74 ;  /* 0x4294000000057820 */ /* 0x001fe20000400000 */
[----:B------:R-:W-:-:S02]  /*1fa0*/  IADD3 R6, PT, PT, R51, R6, RZ ;  /* 0x0000000633067210 */ /* 0x000fc40007ffe0ff */
[----:B------:R-:W-:Y:S01]  /*1fb0*/  I2FP.F32.S32 R11, R11 ;  /* 0x0000000b000b7245 */ /* 0x000fe20000201400 */
[----:B------:R-:W-:Y:S01]  /*1fc0*/  FMUL R9, R9, 74 ;  /* 0x4294000009097820 */ /* 0x000fe20000400000 */
[----:B------:R-:W-:Y:S01]  /*1fd0*/  IADD3 R13, PT, PT, R52, R13, RZ ;  /* 0x0000000d340d7210 */ /* 0x000fe20007ffe0ff */
[----:B------:R-:W-:Y:S01]  /*1fe0*/  STG.E desc[UR8][R2.64], R5 ;  /* 0x0000000502007986 */ /* 0x000fe2000c101908 */
[----:B------:R-:W-:Y:S01]  /*1ff0*/  I2FP.F32.S32 R6, R6 ;  /* 0x0000000600067245 */ /* 0x000fe20000201400 */
[----:B------:R-:W-:Y:S01]  /*2000*/  FMUL R11, R11, 74 ;  /* 0x429400000b0b7820 */ /* 0x000fe20000400000 */
[----:B------:R-:W-:Y:S01]  /*2010*/  I2FP.F32.S32 R13, R13 ;  /* 0x0000000d000d7245 */ /* 0x000fe20000201400 */
[----:B------:R-:W-:Y:S02]  /*2020*/  STG.E desc[UR8][R2.64+0x8], R9 ;  /* 0x0000080902007986 */ /* 0x000fe4000c101908 */
[----:B------:R-:W-:Y:S02]  /*2030*/  FMUL R7, R6, 74 ;  /* 0x4294000006077820 */ /* 0x000fe40000400000 */
[----:B------:R-:W-:Y:S01]  /*2040*/  FMUL R13, R13, 74 ;  /* 0x429400000d0d7820 */ /* 0x000fe20000400000 */
[----:B------:R-:W-:Y:S04]  /*2050*/  STG.E desc[UR8][R2.64+0x10], R11 ;  /* 0x0000100b02007986 */ /* 0x000fe8000c101908 */
[----:B------:R-:W-:Y:S04]  /*2060*/  STG.E desc[UR8][R2.64+0x18], R7 ;  /* 0x0000180702007986 */ /* 0x000fe8000c101908 */
[----:B------:R-:W-:Y:S01]  /*2070*/  STG.E desc[UR8][R2.64+0x20], R13 ;  /* 0x0000200d02007986 */ /* 0x000fe2000c101908 */
[----:B------:R-:W-:Y:S05]  /*2080*/  EXIT ;  /* 0x000000000000794d */ /* 0x000fea0003800000 */
.L_x_17:
        /* <DEDUP_REMOVED lines=15> */
.L_x_200:


//--------------------- .text.fused_nn_pad_2_kernel0 --------------------------
	.section	.text.fused_nn_pad_2_kernel0,"ax",@progbits
	.align	128
        .global         fused_nn_pad_2_kernel0
        .type           fused_nn_pad_2_kernel0,@function
        .size           fused_nn_pad_2_kernel0,(.L_x_201 - fused_nn_pad_2_kernel0)
        .other          fused_nn_pad_2_kernel0,@"STO_CUDA_ENTRY STV_DEFAULT"
fused_nn_pad_2_kernel0:
.text.fused_nn_pad_2_kernel0:
[----:B------:R-:W-:Y:S01]  /*0000*/  LDC R1, c[0x0][0x37c] ;  /* 0x0000df00ff017b82 */ /* 0x000fe20000000800 */
[----:B------:R-:W0:Y:S07]  /*0010*/  S2R R4, SR_TID.X ;  /* 0x0000000000047919 */ /* 0x000e2e0000002100 */
[----:B------:R-:W1:Y:S01]  /*0020*/  S2UR UR4, SR_CTAID.X ;  /* 0x00000000000479c3 */ /* 0x000e620000002500 */
[----:B------:R-:W2:Y:S01]  /*0030*/  LDCU.64 UR8, c[0x0][0x380] ;  /* 0x00007000ff0877ac */ /* 0x000ea20008000a00 */
[----:B------:R-:W-:Y:S01]  /*0040*/  BSSY.RECONVERGENT B0, `(.L_x_18) ;  /* 0x0000035000007945 */ /* 0x000fe20003800200 */
[----:B------:R-:W3:Y:S01]  /*0050*/  LDCU.64 UR6, c[0x0][0x358] ;  /* 0x00006b00ff0677ac */ /* 0x000ee20008000a00 */
[----:B-1----:R-:W-:-:S02]  /*0060*/  USHF.L.U32 UR5, UR4, 0xa, URZ ;  /* 0x0000000a04057899 */ /* 0x002fc400080006ff */
[----:B------:R-:W-:Y:S01]  /*0070*/  USHF.L.U32 UR4, UR4, 0x3, URZ ;  /* 0x0000000304047899 */ /* 0x000fe200080006ff */
[----:B0-----:R-:W-:-:S03]  /*0080*/  SHF.R.U32.HI R0, RZ, 0x7, R4 ;  /* 0x00000007ff007819 */ /* 0x001fc60000011604 */
[----:B------:R-:W-:Y:S02]  /*0090*/  LOP3.LUT R10, R4, UR5, RZ, 0xfc, !PT ;  /* 0x00000005040a7c12 */ /* 0x000fe4000f8efcff */
[----:B------:R-:W-:Y:S02]  /*00a0*/  LOP3.LUT R0, R0, UR4, RZ, 0xfc, !PT ;  /* 0x0000000400007c12 */ /* 0x000fe4000f8efcff */
[C---:B------:R-:W-:Y:S02]  /*00b0*/  ISETP.GT.U32.AND P0, PT, R10.reuse, 0xe0fff, PT ;  /* 0x000e0fff0a00780c */ /* 0x040fe40003f04070 */
[----:B--2---:R-:W-:Y:S02]  /*00c0*/  IADD3 R2, P1, PT, R10, UR8, RZ ;  /* 0x000000080a027c10 */ /* 0x004fe4000ff3e0ff */
[----:B------:R-:W-:Y:S02]  /*00d0*/  ISETP.GT.U32.OR P0, PT, R0, 0x1c1f, P0 ;  /* 0x00001c1f0000780c */ /* 0x000fe40000704470 */
[----:B------:R-:W-:Y:S01]  /*00e0*/  LOP3.LUT R4, R4, 0x7f, RZ, 0xc0, !PT ;  /* 0x0000007f04047812 */ /* 0x000fe200078ec0ff */
[----:B------:R-:W-:-:S03]  /*00f0*/  IMAD.X R3, RZ, RZ, UR9, P1 ;  /* 0x00000009ff037e24 */ /* 0x000fc600088e06ff */
[----:B------:R-:W-:-:S07]  /*0100*/  LOP3.LUT R4, R4, 0xfffff180, RZ, 0xfc, !PT ;  /* 0xfffff18004047812 */ /* 0x000fce00078efcff */
[----:B---3--:R-:W-:Y:S05]  /*0110*/  @P0 BRA `(.L_x_19) ;  /* 0x00000000009c0947 */ /* 0x008fea0003800000 */
[----:B------:R-:W-:Y:S01]  /*0120*/  LOP3.LUT R8, R0, 0xffff, RZ, 0xc0, !PT ;  /* 0x0000ffff00087812 */ /* 0x000fe200078ec0ff */
[----:B------:R-:W-:Y:S04]  /*0130*/  BSSY.RECONVERGENT B1, `(.L_x_20) ;  /* 0x0000024000017945 */ /* 0x000fe80003800200 */
[----:B------:R-:W-:-:S05]  /*0140*/  IMAD R5, R8, 0x91a3, RZ ;  /* 0x000091a308057824 */ /* 0x000fca00078e02ff */
[----:B------:R-:W-:-:S04]  /*0150*/  SHF.R.U32.HI R5, RZ, 0x19, R5 ;  /* 0x00000019ff057819 */ /* 0x000fc80000011605 */
[----:B------:R-:W-:-:S05]  /*0160*/  PRMT R6, R5, 0x9910, RZ ;  /* 0x0000991005067816 */ /* 0x000fca00000000ff */
[----:B------:R-:W-:-:S04]  /*0170*/  IMAD R6, R6, 0x384, RZ ;  /* 0x0000038406067824 */ /* 0x000fc800078e02ff */
[----:B------:R-:W-:-:S05]  /*0180*/  IMAD.MOV R6, RZ, RZ, -R6 ;  /* 0x000000ffff067224 */ /* 0x000fca00078e0a06 */
[----:B------:R-:W-:-:S05]  /*0190*/  PRMT R7, R6, 0x7710, RZ ;  /* 0x0000771006077816 */ /* 0x000fca00000000ff */
[----:B------:R-:W-:-:S04]  /*01a0*/  IMAD.IADD R6, R0, 0x1, R7 ;  /* 0x0000000100067824 */ /* 0x000fc800078e0207 */
[----:B------:R-:W-:-:S05]  /*01b0*/  VIADD R7, R6, 0xffffffe2 ;  /* 0xffffffe206077836 */ /* 0x000fca0000000000 */
[----:B------:R-:W-:-:S04]  /*01c0*/  LOP3.LUT R7, R7, 0xffff, RZ, 0xc0, !PT ;  /* 0x0000ffff07077812 */ /* 0x000fc800078ec0ff */
[----:B------:R-:W-:Y:S02]  /*01d0*/  ISETP.GT.U32.AND P0, PT, R7, 0x347, PT ;  /* 0x000003470700780c */ /* 0x000fe40003f04070 */
[----:B------:R-:W-:-:S11]  /*01e0*/  PRMT R7, RZ, 0x7610, R7 ;  /* 0x00007610ff077816 */ /* 0x000fd60000000007 */
[----:B------:R-:W-:Y:S05]  /*01f0*/  @P0 BRA `(.L_x_21) ;  /* 0x00000000005c0947 */ /* 0x000fea0003800000 */
        /* <DEDUP_REMOVED lines=9> */
[----:B------:R-:W-:-:S13]  /*0290*/  ISETP.GT.U32.AND P0, PT, R9, 0x1b, PT ;  /* 0x0000001b0900780c */ /* 0x000fda0003f04070 */
[----:B------:R-:W-:Y:S05]  /*02a0*/  @P0 BRA `(.L_x_21) ;  /* 0x0000000000300947 */ /* 0x000fea0003800000 */
[----:B------:R-:W-:Y:S01]  /*02b0*/  IMAD.SHL.U32 R8, R8, 0x80, RZ ;  /* 0x0000008008087824 */ /* 0x000fe200078e00ff */
[----:B------:R-:W-:Y:S01]  /*02c0*/  LOP3.LUT R6, R6, 0xffff, RZ, 0xc0, !PT ;  /* 0x0000ffff06067812 */ /* 0x000fe200078ec0ff */
[----:B------:R-:W0:Y:S01]  /*02d0*/  LDCU.64 UR4, c[0x0][0x388] ;  /* 0x00007100ff0477ac */ /* 0x000e220008000a00 */
[----:B------:R-:W-:Y:S02]  /*02e0*/  IMAD R5, R5, 0x18800, R4 ;  /* 0x0001880005057824 */ /* 0x000fe400078e0204 */
[----:B------:R-:W-:Y:S01]  /*02f0*/  LOP3.LUT R8, R8, 0xffff, RZ, 0xc0, !PT ;  /* 0x0000ffff08087812 */ /* 0x000fe200078ec0ff */
[----:B------:R-:W-:-:S04]  /*0300*/  IMAD R6, R6, 0x8889, RZ ;  /* 0x0000888906067824 */ /* 0x000fc800078e02ff */
[----:B------:R-:W-:Y:S01]  /*0310*/  IMAD.IADD R8, R8, 0x1, R5 ;  /* 0x0000000108087824 */ /* 0x000fe200078e0205 */
[----:B------:R-:W-:-:S05]  /*0320*/  SHF.R.U32.HI R5, RZ, 0x14, R6 ;  /* 0x00000014ff057819 */ /* 0x000fca0000011606 */
[----:B------:R-:W-:-:S05]  /*0330*/  IMAD R5, R5, 0xe00, R8 ;  /* 0x00000e0005057824 */ /* 0x000fca00078e0208 */
[----:B0-----:R-:W-:-:S05]  /*0340*/  IADD3 R6, P0, PT, R5, UR4, RZ ;  /* 0x0000000405067c10 */ /* 0x001fca000ff1e0ff */
[----:B------:R-:W-:-:S06]  /*0350*/  IMAD.X R7, RZ, RZ, UR5, P0 ;  /* 0x00000005ff077e24 */ /* 0x000fcc00080e06ff */
[----:B------:R0:W5:Y:S02]  /*0360*/  LDG.E.U8.CONSTANT R7, desc[UR6][R6.64] ;  /* 0x0000000606077981 */ /* 0x000164000c1e9100 */
.L_x_21:
[----:B------:R-:W-:Y:S05]  /*0370*/  BSYNC.RECONVERGENT B1 ;  /* 0x0000000000017941 */ /* 0x000fea0003800200 */
.L_x_20:
[----:B-----5:R1:W-:Y:S02]  /*0380*/  STG.E.U8 desc[UR6][R2.64], R7 ;  /* 0x0000000702007986 */ /* 0x0203e4000c101106 */
.L_x_19:
[----:B------:R-:W-:Y:S05]  /*0390*/  BSYNC.RECONVERGENT B0 ;  /* 0x0000000000007941 */ /* 0x000fea0003800200 */
.L_x_18:
[----:B------:R-:W-:Y:S01]  /*03a0*/  ISETP.GT.U32.AND P0, PT, R10, 0xa0fff, PT ;  /* 0x000a0fff0a00780c */ /* 0x000fe20003f04070 */
[----:B------:R-:W-:Y:S03]  /*03b0*/  BSSY.RECONVERGENT B0, `(.L_x_22) ;  /* 0x000002b000007945 */ /* 0x000fe60003800200 */
[----:B------:R-:W-:-:S13]  /*03c0*/  ISETP.GT.U32.OR P0, PT, R0, 0x141f, P0 ;  /* 0x0000141f0000780c */ /* 0x000fda0000704470 */
[----:B------:R-:W-:Y:S05]  /*03d0*/  @P0 BRA `(.L_x_23) ;  /* 0x0000000000a00947 */ /* 0x000fea0003800000 */
[----:B------:R-:W-:Y:S01]  /*03e0*/  VIADD R5, R0, 0x800 ;  /* 0x0000080000057836 */ /* 0x000fe20000000000 */
[----:B------:R-:W-:Y:S01]  /*03f0*/  BSSY.RECONVERGENT B1, `(.L_x_24) ;  /* 0x0000025000017945 */ /* 0x000fe20003800200 */
[----:B------:R-:W-:-:S03]  /*0400*/  PRMT R9, RZ, 0x7610, R9 ;  /* 0x00007610ff097816 */ /* 0x000fc60000000009 */
[----:B------:R-:W-:-:S05]  /*0410*/  LOP3.LUT R11, R5, 0xffff, RZ, 0xc0, !PT ;  /* 0x0000ffff050b7812 */ /* 0x000fca00078ec0ff */
[----:B-1----:R-:W-:-:S05]  /*0420*/  IMAD R7, R11, 0x91a3, RZ ;  /* 0x000091a30b077824 */ /* 0x002fca00078e02ff */
[----:B------:R-:W-:-:S04]  /*0430*/  SHF.R.U32.HI R7, RZ, 0x19, R7 ;  /* 0x00000019ff077819 */ /* 0x000fc80000011607 */
[----:B0-----:R-:W-:-:S05]  /*0440*/  PRMT R6, R7, 0x9910, RZ ;  /* 0x0000991007067816 */ /* 0x001fca00000000ff */
        /* <DEDUP_REMOVED lines=29> */
[----:B------:R-:W-:-:S05]  /*0620*/  IMAD.X R7, RZ, RZ, UR5, P0 ;  /* 0x00000005ff077e24 */ /* 0x000fca00080e06ff */
[----:B------:R0:W5:Y:S03]  /*0630*/  LDG.E.U8.CONSTANT R9, desc[UR6][R6.64] ;  /* 0x0000000606097981 */ /* 0x000166000c1e9100 */
.L_x_25:
[----:B------:R-:W-:Y:S05]  /*0640*/  BSYNC.RECONVERGENT B1 ;  /* 0x0000000000017941 */ /* 0x000fea0003800200 */
.L_x_24:
[----:B-----5:R2:W-:Y:S02]  /*0650*/  STG.E.U8 desc[UR6][R2.64+0x40000], R9 ;  /* 0x0400000902007986 */ /* 0x0205e4000c101106 */
.L_x_23:
[----:B------:R-:W-:Y:S05]  /*0660*/  BSYNC.RECONVERGENT B0 ;  /* 0x0000000000007941 */ /* 0x000fea0003800200 */
.L_x_22:
[----:B------:R-:W-:Y:S01]  /*0670*/  ISETP.GT.U32.AND P0, PT, R10, 0x60fff, PT ;  /* 0x00060fff0a00780c */ /* 0x000fe20003f04070 */
[----:B------:R-:W-:Y:S03]  /*0680*/  BSSY.RECONVERGENT B0, `(.L_x_26) ;  /* 0x000002b000007945 */ /* 0x000fe60003800200 */
[----:B------:R-:W-:-:S13]  /*0690*/  ISETP.GT.U32.OR P0, PT, R0, 0xc1f, P0 ;  /* 0x00000c1f0000780c */ /* 0x000fda0000704470 */
[----:B------:R-:W-:Y:S05]  /*06a0*/  @P0 BRA `(.L_x_27) ;  /* 0x0000000000a00947 */ /* 0x000fea0003800000 */
[----:B------:R-:W-:Y:S01]  /*06b0*/  VIADD R5, R0, 0x1000 ;  /* 0x0000100000057836 */ /* 0x000fe20000000000 */
[----:B------:R-:W-:Y:S01]  /*06c0*/  BSSY.RECONVERGENT B1, `(.L_x_28) ;  /* 0x0000025000017945 */ /* 0x000fe20003800200 */
[----:B--2---:R-:W-:-:S03]  /*06d0*/  PRMT R9, RZ, 0x7610, R9 ;  /* 0x00007610ff097816 */ /* 0x004fc60000000009 */
[----:B------:R-:W-:-:S05]  /*06e0*/  LOP3.LUT R11, R5, 0xffff, RZ, 0xc0, !PT ;  /* 0x0000ffff050b7812 */ /* 0x000fca00078ec0ff */
[----:B01----:R-:W-:-:S05]  /*06f0*/  IMAD R7, R11, 0x91a3, RZ ;  /* 0x000091a30b077824 */ /* 0x003fca00078e02ff */
        /* <DEDUP_REMOVED lines=33> */
.L_x_29:
[----:B------:R-:W-:Y:S05]  /*0910*/  BSYNC.RECONVERGENT B1 ;  /* 0x0000000000017941 */ /* 0x000fea0003800200 */
.L_x_28:
[----:B-----5:R3:W-:Y:S02]  /*0920*/  STG.E.U8 desc[UR6][R2.64+0x80000], R9 ;  /* 0x0800000902007986 */ /* 0x0207e4000c101106 */
.L_x_27:
[----:B------:R-:W-:Y:S05]  /*0930*/  BSYNC.RECONVERGENT B0 ;  /* 0x0000000000007941 */ /* 0x000fea0003800200 */
.L_x_26:
[----:B------:R-:W-:-:S13]  /*0940*/  ISETP.GT.U32.AND P0, PT, R0, 0x41f, PT ;  /* 0x0000041f0000780c */ /* 0x000fda0003f04070 */
[----:B------:R-:W-:Y:S05]  /*0950*/  @P0 EXIT ;  /* 0x000000000000094d */ /* 0x000fea0003800000 */
[----:B------:R-:W-:-:S13]  /*0960*/  ISETP.GT.U32.AND P0, PT, R10, 0x20fff, PT ;  /* 0x00020fff0a00780c */ /* 0x000fda0003f04070 */
[----:B------:R-:W-:Y:S05]  /*0970*/  @P0 EXIT ;  /* 0x000000000000094d */ /* 0x000fea0003800000 */
[----:B------:R-:W-:Y:S01]  /*0980*/  VIADD R0, R0, 0x1800 ;  /* 0x0000180000007836 */ /* 0x000fe20000000000 */
[----:B------:R-:W-:Y:S04]  /*0990*/  BSSY.RECONVERGENT B0, `(.L_x_30) ;  /* 0x0000025000007945 */ /* 0x000fe80003800200 */
[----:B------:R-:W-:-:S05]  /*09a0*/  LOP3.LUT R8, R0, 0xffff, RZ, 0xc0, !PT ;  /* 0x0000ffff00087812 */ /* 0x000fca00078ec0ff */
[----:B------:R-:W-:-:S05]  /*09b0*/  IMAD R5, R8, 0x91a3, RZ ;  /* 0x000091a308057824 */ /* 0x000fca00078e02ff */
[----:B------:R-:W-:-:S04]  /*09c0*/  SHF.R.U32.HI R5, RZ, 0x19, R5 ;  /* 0x00000019ff057819 */ /* 0x000fc80000011605 */
[----:B0-----:R-:W-:-:S05]  /*09d0*/  PRMT R6, R5, 0x9910, RZ ;  /* 0x0000991005067816 */ /* 0x001fca00000000ff */
[----:B------:R-:W-:-:S04]  /*09e0*/  IMAD R6, R6, 0x384, RZ ;  /* 0x0000038406067824 */ /* 0x000fc800078e02ff */
[----:B------:R-:W-:-:S05]  /*09f0*/  IMAD.MOV R6, RZ, RZ, -R6 ;  /* 0x000000ffff067224 */ /* 0x000fca00078e0a06 */
[----:B-1----:R-:W-:-:S05]  /*0a00*/  PRMT R7, R6, 0x7710, RZ ;  /* 0x0000771006077816 */ /* 0x002fca00000000ff */
        /* <DEDUP_REMOVED lines=11> */
[----:B--23--:R-:W-:-:S05]  /*0ac0*/  PRMT R9, R8, 0x7710, RZ ;  /* 0x0000771008097816 */ /* 0x00cfca00000000ff */
        /* <DEDUP_REMOVED lines=17> */
.L_x_31:
[----:B------:R-:W-:Y:S05]  /*0be0*/  BSYNC.RECONVERGENT B0 ;  /* 0x0000000000007941 */ /* 0x000fea0003800200 */
.L_x_30:
[----:B-----5:R-:W-:Y:S01]  /*0bf0*/  STG.E.U8 desc[UR6][R2.64+0xc0000], R7 ;  /* 0x0c00000702007986 */ /* 0x020fe2000c101106 */
[----:B------:R-:W-:Y:S05]  /*0c00*/  EXIT ;  /* 0x000000000000794d */ /* 0x000fea0003800000 */
.L_x_32:
        /* <DEDUP_REMOVED lines=15> */
.L_x_201:


//--------------------- .text.fused_nn_conv2d_add_nn_relu_cast_cast_left_shift_multiply_add_right_shift_cast_c_3441552496575213188__6_kernel0 --------------------------
	.section	.text.fused_nn_conv2d_add_nn_relu_cast_cast_left_shift_multiply_add_right_shift_cast_c_3441552496575213188__6_kernel0,"ax",@progbits
	.align	128
        .global         fused_nn_conv2d_add_nn_relu_cast_cast_left_shift_multiply_add_right_shift_cast_c_3441552496575213188__6_kernel0
        .type           fused_nn_conv2d_add_nn_relu_cast_cast_left_shift_multiply_add_right_shift_cast_c_3441552496575213188__6_kernel0,@function
        .size           fused_nn_conv2d_add_nn_relu_cast_cast_left_shift_multiply_add_right_shift_cast_c_3441552496575213188__6_kernel0,(.L_x_202 - fused_nn_conv2d_add_nn_relu_cast_cast_left_shift_multiply_add_right_shift_cast_c_3441552496575213188__6_kernel0)
        .other          fused_nn_conv2d_add_nn_relu_cast_cast_left_shift_multiply_add_right_shift_cast_c_3441552496575213188__6_kernel0,@"STO_CUDA_ENTRY STV_DEFAULT"
fused_nn_conv2d_add_nn_relu_cast_cast_left_shift_multiply_add_right_shift_cast_c_3441552496575213188__6_kernel0:
.text.fused_nn_conv2d_add_nn_relu_cast_cast_left_shift_multiply_add_right_shift_cast_c_3441552496575213188__6_kernel0:
[----:B------:R-:W-:Y:S01]  /*0000*/  LDC R1, c[0x0][0x37c] ;  /* 0x0000df00ff017b82 */ /* 0x000fe20000000800 */
[----:B------:R-:W0:Y:S01]  /*0010*/  S2R R5, SR_TID.X ;  /* 0x0000000000057919 */ /* 0x000e220000002100 */
[----:B------:R-:W1:Y:S01]  /*0020*/  LDCU.128 UR8, c[0x0][0x380] ;  /* 0x00007000ff0877ac */ /* 0x000e620008000c00 */
[----:B------:R-:W2:Y:S01]  /*0030*/  S2R R6, SR_CTAID.X ;  /* 0x0000000000067919 */ /* 0x000ea20000002500 */
[----:B------:R-:W3:Y:S01]  /*0040*/  LDCU.64 UR4, c[0x0][0x358] ;  /* 0x00006b00ff0477ac */ /* 0x000ee20008000a00 */
[--C-:B0-----:R-:W-:Y:S02]  /*0050*/  SHF.R.U32.HI R0, RZ, 0x3, R5.reuse ;  /* 0x00000003ff007819 */ /* 0x101fe40000011605 */
[----:B------:R-:W-:Y:S02]  /*0060*/  LOP3.LUT R3, R5, 0xf, RZ, 0xc0, !PT ;  /* 0x0000000f05037812 */ /* 0x000fe400078ec0ff */
[----:B------:R-:W-:Y:S02]  /*0070*/  LOP3.LUT R2, R0, 0x70, RZ, 0xc0, !PT ;  /* 0x0000007000027812 */ /* 0x000fe400078ec0ff */
[----:B------:R-:W-:Y:S01]  /*0080*/  SHF.R.U32.HI R0, RZ, 0x4, R5 ;  /* 0x00000004ff007819 */ /* 0x000fe20000011605 */
[----:B--2---:R-:W-:-:S03]  /*0090*/  IMAD R3, R6, 0x80, R3 ;  /* 0x0000008006037824 */ /* 0x004fc600078e0203 */
[----:B------:R-:W-:Y:S01]  /*00a0*/  LOP3.LUT R0, R0, 0x7, RZ, 0xc0, !PT ;  /* 0x0000000700007812 */ /* 0x000fe200078ec0ff */
[----:B------:R-:W-:Y:S02]  /*00b0*/  IMAD.IADD R3, R2, 0x1, R3 ;  /* 0x0000000102037824 */ /* 0x000fe400078e0203 */
[----:B------:R-:W-:Y:S02]  /*00c0*/  IMAD.SHL.U32 R2, R6, 0x400, RZ ;  /* 0x0000040006027824 */ /* 0x000fe400078e00ff */
[----:B------:R-:W-:-:S03]  /*00d0*/  IMAD R3, R0, 0x1c200, R3 ;  /* 0x0001c20000037824 */ /* 0x000fc600078e0203 */
[----:B------:R-:W-:Y:S02]  /*00e0*/  LOP3.LUT R4, R2, R5, RZ, 0xfc, !PT ;  /* 0x0000000502047212 */ /* 0x000fe400078efcff */
[----:B-1----:R-:W-:Y:S02]  /*00f0*/  IADD3 R2, P3, PT, R3, UR10, RZ ;  /* 0x0000000a03027c10 */ /* 0x002fe4000ff7e0ff */
[C---:B------:R-:W-:Y:S02]  /*0100*/  ISETP.GT.U32.AND P0, PT, R4.reuse, 0xe0fff, PT ;  /* 0x000e0fff0400780c */ /* 0x040fe40003f04070 */
[C---:B------:R-:W-:Y:S01]  /*0110*/  ISETP.GT.U32.AND P1, PT, R4.reuse, 0xa0fff, PT ;  /* 0x000a0fff0400780c */ /* 0x040fe20003f24070 */
[----:B------:R-:W-:Y:S01]  /*0120*/  IMAD.X R3, RZ, RZ, UR11, P3 ;  /* 0x0000000bff037e24 */ /* 0x000fe200098e06ff */
[----:B------:R-:W-:Y:S02]  /*0130*/  ISETP.GT.U32.AND P2, PT, R4, 0x60fff, PT ;  /* 0x00060fff0400780c */ /* 0x000fe40003f44070 */
[----:B------:R-:W-:-:S02]  /*0140*/  ISETP.GT.U32.OR P0, PT, R6, 0x383, P0 ;  /* 0x000003830600780c */ /* 0x000fc40000704470 */
[C---:B------:R-:W-:Y:S02]  /*0150*/  ISETP.GT.U32.OR P1, PT, R6.reuse, 0x283, P1 ;  /* 0x000002830600780c */ /* 0x040fe40000f24470 */
[----:B------:R-:W-:-:S09]  /*0160*/  ISETP.GT.U32.OR P2, PT, R6, 0x183, P2 ;  /* 0x000001830600780c */ /* 0x000fd20001744470 */
[----:B---3--:R-:W2:Y:S04]  /*0170*/  @!P0 LDG.E.U8.CONSTANT R7, desc[UR4][R2.64] ;  /* 0x0000000402078981 */ /* 0x008ea8000c1e9100 */
[----:B------:R-:W3:Y:S04]  /*0180*/  @!P1 LDG.E.U8.CONSTANT R9, desc[UR4][R2.64+0x8000] ;  /* 0x0080000402099981 */ /* 0x000ee8000c1e9100 */
[----:B------:R-:W4:Y:S01]  /*0190*/  @!P2 LDG.E.U8.CONSTANT R11, desc[UR4][R2.64+0x10000] ;  /* 0x01000004020ba981 */ /* 0x000f22000c1e9100 */
[C---:B------:R-:W-:Y:S02]  /*01a0*/  ISETP.GT.U32.AND P3, PT, R4.reuse, 0x20fff, PT ;  /* 0x00020fff0400780c */ /* 0x040fe40003f64070 */
[----:B------:R-:W-:-:S02]  /*01b0*/  IADD3 R4, P4, PT, R4, UR8, RZ ;  /* 0x0000000804047c10 */ /* 0x000fc4000ff9e0ff */
[----:B------:R-:W-:-:S03]  /*01c0*/  ISETP.GT.U32.OR P3, PT, R6, 0x83, P3 ;  /* 0x000000830600780c */ /* 0x000fc60001f64470 */
[----:B------:R-:W-:-:S05]  /*01d0*/  IMAD.X R5, RZ, RZ, UR9, P4 ;  /* 0x00000009ff057e24 */ /* 0x000fca000a0e06ff */
[----:B--2---:R0:W-:Y:S04]  /*01e0*/  @!P0 STG.E.U8 desc[UR4][R4.64], R7 ;  /* 0x0000000704008986 */ /* 0x0041e8000c101104 */
[----:B---3--:R0:W-:Y:S04]  /*01f0*/  @!P1 STG.E.U8 desc[UR4][R4.64+0x40000], R9 ;  /* 0x0400000904009986 */ /* 0x0081e8000c101104 */
[----:B----4-:R0:W-:Y:S01]  /*0200*/  @!P2 STG.E.U8 desc[UR4][R4.64+0x80000], R11 ;  /* 0x0800000b0400a986 */ /* 0x0101e2000c101104 */
[----:B------:R-:W-:Y:S05]  /*0210*/  @P3 EXIT ;  /* 0x000000000000394d */ /* 0x000fea0003800000 */
[----:B------:R-:W2:Y:S04]  /*0220*/  LDG.E.U8.CONSTANT R3, desc[UR4][R2.64+0x18000] ;  /* 0x0180000402037981 */ /* 0x000ea8000c1e9100 */
[----:B--2---:R-:W-:Y:S01]  /*0230*/  STG.E.U8 desc[UR4][R4.64+0xc0000], R3 ;  /* 0x0c00000304007986 */ /* 0x004fe2000c101104 */
[----:B------:R-:W-:Y:S05]  /*0240*/  EXIT ;  /* 0x000000000000794d */ /* 0x000fea0003800000 */
.L_x_33:
        /* <DEDUP_REMOVED lines=11> */
.L_x_202:


//--------------------- .text.fused_nn_conv2d_add_cast_cast_cast_multiply_add_right_shift_cast_add_clip_cast_n_16373524651668054328__2_kernel0 --------------------------
	.section	.text.fused_nn_conv2d_add_cast_cast_cast_multiply_add_right_shift_cast_add_clip_cast_n_16373524651668054328__2_kernel0,"ax",@progbits
	.align	128
        .global         fused_nn_conv2d_add_cast_cast_cast_multiply_add_right_shift_cast_add_clip_cast_n_16373524651668054328__2_kernel0
        .type           fused_nn_conv2d_add_cast_cast_cast_multiply_add_right_shift_cast_add_clip_cast_n_16373524651668054328__2_kernel0,@function
        .size           fused_nn_conv2d_add_cast_cast_cast_multiply_add_right_shift_cast_add_clip_cast_n_16373524651668054328__2_kernel0,(.L_x_203 - fused_nn_conv2d_add_cast_cast_cast_multiply_add_right_shift_cast_add_clip_cast_n_16373524651668054328__2_kernel0)
        .other          fused_nn_conv2d_add_cast_cast_cast_multiply_add_right_shift_cast_add_clip_cast_n_16373524651668054328__2_kernel0,@"STO_CUDA_ENTRY STV_DEFAULT"
fused_nn_conv2d_add_cast_cast_cast_multiply_add_right_shift_cast_add_clip_cast_n_16373524651668054328__2_kernel0:
.text.fused_nn_conv2d_add_cast_cast_cast_multiply_add_right_shift_cast_add_clip_cast_n_16373524651668054328__2_kernel0:
        /* <DEDUP_REMOVED lines=37> */
.L_x_34:
        /* <DEDUP_REMOVED lines=11> */
.L_x_203:


//--------------------- .text.fused_nn_conv2d_add_cast_cast_multiply_add_right_shift_cast_nn_relu_kernel1 --------------------------
	.section	.text.fused_nn_conv2d_add_cast_cast_multiply_add_right_shift_cast_nn_relu_kernel1,"ax",@progbits
	.align	128
        .global         fused_nn_conv2d_add_cast_cast_multiply_add_right_shift_cast_nn_relu_kernel1
        .type           fused_nn_conv2d_add_cast_cast_multiply_add_right_shift_cast_nn_relu_kernel1,@function
        .size           fused_nn_conv2d_add_cast_cast_multiply_add_right_shift_cast_nn_relu_kernel1,(.L_x_204 - fused_nn_conv2d_add_cast_cast_multiply_add_right_shift_cast_nn_relu_kernel1)
        .other          fused_nn_conv2d_add_cast_cast_multiply_add_right_shift_cast_nn_relu_kernel1,@"STO_CUDA_ENTRY STV_DEFAULT"
fused_nn_conv2d_add_cast_cast_multiply_add_right_shift_cast_nn_relu_kernel1:
.text.fused_nn_conv2d_add_cast_cast_multiply_add_right_shift_cast_nn_relu_kernel1:
[----:B------:R-:W-:Y:S01]  /*0000*/  LDC R1, c[0x0][0x37c] ;  /* 0x0000df00ff017b82 */ /* 0x000fe20000000800 */
[----:B------:R-:W0:Y:S01]  /*0010*/  S2R R31, SR_CTAID.X ;  /* 0x00000000001f7919 */ /* 0x000e220000002500 */
[----:B------:R-:W-:Y:S01]  /*0020*/  MOV R2, 0x400 ;  /* 0x0000040000027802 */ /* 0x000fe20000000f00 */
[----:B------:R-:W1:Y:S01]  /*0030*/  LDCU.64 UR8, c[0x0][0x358] ;  /* 0x00006b00ff0877ac */ /* 0x000e620008000a00 */
[----:B------:R-:W-:Y:S01]  /*0040*/  PRMT R0, R0, 0x3340, R0 ;  /* 0x0000334000007816 */ /* 0x000fe20000000000 */
[----:B------:R-:W0:Y:S01]  /*0050*/  S2R R30, SR_TID.Y ;  /* 0x00000000001e7919 */ /* 0x000e220000002200 */
[----:B------:R-:W-:Y:S01]  /*0060*/  PRMT R3, R3, 0x3340, R3 ;  /* 0x0000334003037816 */ /* 0x000fe20000000003 */
[----:B------:R-:W2:Y:S01]  /*0070*/  LDCU.64 UR10, c[0x0][0x380] ;  /* 0x00007000ff0a77ac */ /* 0x000ea20008000a00 */
[----:B------:R-:W-:Y:S01]  /*0080*/  PRMT R4, R4, 0x3340, R4 ;  /* 0x0000334004047816 */ /* 0x000fe20000000004 */
[----:B------:R-:W3:Y:S01]  /*0090*/  S2R R11, SR_TID.X ;  /* 0x00000000000b7919 */ /* 0x000ee20000002100 */
[----:B------:R-:W-:Y:S01]  /*00a0*/  PRMT R5, R5, 0x3340, R5 ;  /* 0x0000334005057816 */ /* 0x000fe20000000005 */
[----:B------:R-:W-:Y:S01]  /*00b0*/  UMOV UR4, URZ ;  /* 0x000000ff00047c82 */ /* 0x000fe20008000000 */
[----:B------:R-:W-:Y:S01]  /*00c0*/  PRMT R6, R6, 0x3340, R6 ;  /* 0x0000334006067816 */ /* 0x000fe20000000006 */
[----:B------:R-:W4:Y:S01]  /*00d0*/  S2R R22, SR_TID.Z ;  /* 0x0000000000167919 */ /* 0x000f220000002300 */
[----:B------:R-:W-:-:S02]  /*00e0*/  PRMT R7, R7, 0x3340, R7 ;  /* 0x0000334007077816 */ /* 0x000fc40000000007 */
[----:B------:R-:W-:Y:S01]  /*00f0*/  PRMT R8, R8, 0x3340, R8 ;  /* 0x0000334008087816 */ /* 0x000fe20000000008 */
[----:B------:R-:W5:Y:S01]  /*0100*/  S2R R29, SR_CgaCtaId ;  /* 0x00000000001d7919 */ /* 0x000f620000008800 */
[----:B------:R-:W-:Y:S01]  /*0110*/  PRMT R9, R9, 0x3340, R9 ;  /* 0x0000334009097816 */ /* 0x000fe20000000009 */
[----:B0-----:R-:W-:Y:S02]  /*0120*/  IMAD R10, R31, 0x4, R30 ;  /* 0x000000041f0a7824 */ /* 0x001fe400078e021e */
[----:B------:R-:W-:Y:S02]  /*0130*/  IMAD R15, R30, 0xa00, RZ ;  /* 0x00000a001e0f7824 */ /* 0x000fe400078e02ff */
[----:B------:R-:W-:Y:S02]  /*0140*/  IMAD.SHL.U32 R10, R10, 0x10, RZ ;  /* 0x000000100a0a7824 */ /* 0x000fe400078e00ff */
[C---:B---3--:R-:W-:Y:S02]  /*0150*/  IMAD.SHL.U32 R14, R11.reuse, 0x8, RZ ;  /* 0x000000080b0e7824 */ /* 0x048fe400078e00ff */
[----:B----4-:R-:W-:Y:S01]  /*0160*/  IMAD R15, R22, 0x500, R15 ;  /* 0x00000500160f7824 */ /* 0x010fe200078e020f */
[----:B------:R-:W-:-:S02]  /*0170*/  LEA.HI R11, R11, R10, RZ, 0x1f ;  /* 0x0000000a0b0b7211 */ /* 0x000fc400078ff8ff */
[----:B------:R-:W-:Y:S02]  /*0180*/  LEA.HI R10, R14, R10, RZ, 0x1c ;  /* 0x0000000a0e0a7211 */ /* 0x000fe400078fe0ff */
[----:B-----5:R-:W-:Y:S01]  /*0190*/  LEA R29, R29, R2, 0x18 ;  /* 0x000000021d1d7211 */ /* 0x020fe200078ec0ff */
[----:B------:R-:W-:-:S04]  /*01a0*/  IMAD.HI.U32 R12, R11, 0x5397829d, RZ ;  /* 0x5397829d0b0c7827 */ /* 0x000fc800078e00ff */
[----:B------:R-:W-:Y:S01]  /*01b0*/  IMAD.HI.U32 R13, R10, 0x5397829d, RZ ;  /* 0x5397829d0a0d7827 */ /* 0x000fe200078e00ff */
[----:B------:R-:W-:-:S03]  /*01c0*/  SHF.R.U32.HI R12, RZ, 0xc, R12 ;  /* 0x0000000cff0c7819 */ /* 0x000fc6000001160c */
[----:B------:R-:W-:Y:S01]  /*01d0*/  IMAD.HI.U32 R17, R11, -0x6db6db6d, RZ ;  /* 0x924924930b117827 */ /* 0x000fe200078e00ff */
[----:B------:R-:W-:-:S03]  /*01e0*/  SHF.R.U32.HI R13, RZ, 0xc, R13 ;  /* 0x0000000cff0d7819 */ /* 0x000fc6000001160d */
[----:B------:R-:W-:Y:S01]  /*01f0*/  IMAD R16, R12, -0x3100, R11 ;  /* 0xffffcf000c107824 */ /* 0x000fe200078e020b */
[----:B------:R-:W-:Y:S01]  /*0200*/  SHF.R.U32.HI R18, RZ, 0x6, R17 ;  /* 0x00000006ff127819 */ /* 0x000fe20000011611 */
[----:B------:R-:W-:Y:S01]  /*0210*/  IMAD R19, R13, -0x3100, R10 ;  /* 0xffffcf000d137824 */ /* 0x000fe200078e020a */
[----:B------:R-:W-:Y:S01]  /*0220*/  LOP3.LUT R17, R14, 0x8, RZ, 0xc0, !PT ;  /* 0x000000080e117812 */ /* 0x000fe200078ec0ff */
[----:B------:R-:W-:Y:S01]  /*0230*/  IMAD.HI.U32 R20, R10, -0x6db6db6d, RZ ;  /* 0x924924930a147827 */ /* 0x000fe200078e00ff */
[----:B------:R-:W-:Y:S02]  /*0240*/  LOP3.LUT R16, R16, 0xffff, RZ, 0xc0, !PT ;  /* 0x0000ffff10107812 */ /* 0x000fe400078ec0ff */
[----:B------:R-:W-:Y:S01]  /*0250*/  LOP3.LUT R19, R19, 0xffff, RZ, 0xc0, !PT ;  /* 0x0000ffff13137812 */ /* 0x000fe200078ec0ff */
[----:B------:R-:W-:Y:S01]  /*0260*/  IMAD.IADD R2, R14, 0x1, R15 ;  /* 0x000000010e027824 */ /* 0x000fe200078e020f */
[----:B------:R-:W-:Y:S01]  /*0270*/  SHF.R.U32.HI R15, RZ, 0x6, R20 ;  /* 0x00000006ff0f7819 */ /* 0x000fe20000011614 */
[----:B------:R-:W-:-:S02]  /*0280*/  IMAD R14, R18, -0x70, R11 ;  /* 0xffffff90120e7824 */ /* 0x000fc400078e020b */
[----:B------:R-:W-:Y:S02]  /*0290*/  IMAD R18, R16, 0x4925, RZ ;  /* 0x0000492510127824 */ /* 0x000fe400078e02ff */
[----:B------:R-:W-:Y:S02]  /*02a0*/  IMAD R19, R19, 0x4925, RZ ;  /* 0x0000492513137824 */ /* 0x000fe400078e02ff */
[----:B------:R-:W-:Y:S01]  /*02b0*/  IMAD R16, R22, 0x50, R17 ;  /* 0x0000005016107824 */ /* 0x000fe200078e0211 */
[----:B------:R-:W-:Y:S01]  /*02c0*/  IADD3 R17, PT, PT, R2, 0x3, R29 ;  /* 0x0000000302117810 */ /* 0x000fe20007ffe01d */
[----:B------:R-:W-:Y:S01]  /*02d0*/  IMAD R15, R15, -0x70, R10 ;  /* 0xffffff900f0f7824 */ /* 0x000fe200078e020a */
[----:B------:R-:W-:Y:S02]  /*02e0*/  SHF.R.U32.HI R18, RZ, 0x15, R18 ;  /* 0x00000015ff127819 */ /* 0x000fe40000011612 */
[----:B-12---:R-:W-:-:S07]  /*02f0*/  SHF.R.U32.HI R19, RZ, 0x15, R19 ;  /* 0x00000015ff137819 */ /* 0x006fce0000011613 */
.L_x_51:
[----:B------:R-:W-:Y:S01]  /*0300*/  ISETP.GT.U32.AND P0, PT, R16, 0x92, PT ;  /* 0x000000921000780c */ /* 0x000fe20003f04070 */
[----:B------:R-:W-:Y:S01]  /*0310*/  BSSY.RECONVERGENT B0, `(.L_x_35) ;  /* 0x000001d000007945 */ /* 0x000fe20003800200 */
[----:B----4-:R-:W-:-:S11]  /*0320*/  PRMT R10, RZ, 0x7610, R10 ;  /* 0x00007610ff0a7816 */ /* 0x010fd6000000000a */
[----:B-123--:R-:W-:Y:S05]  /*0330*/  @P0 BRA `(.L_x_36) ;  /* 0x0000000000680947 */ /* 0x00efea0003800000 */
[----:B------:R-:W-:Y:S01]  /*0340*/  PRMT R10, R16, 0x9910, RZ ;  /* 0x00009910100a7816 */ /* 0x000fe200000000ff */
[----:B------:R-:W-:-:S04]  /*0350*/  IMAD.MOV.U32 R20, RZ, RZ, 0x56402b2 ;  /* 0x056402b2ff147424 */ /* 0x000fc800078e00ff */
[----:B------:R-:W-:-:S05]  /*0360*/  IMAD R10, R10, 0x87, RZ ;  /* 0x000000870a0a7824 */ /* 0x000fca00078e02ff */
[----:B------:R-:W-:-:S04]  /*0370*/  LOP3.LUT R10, R10, 0xffff, RZ, 0xc0, !PT ;  /* 0x0000ffff0a0a7812 */ /* 0x000fc800078ec0ff */
[----:B------:R-:W-:-:S05]  /*0380*/  SHF.R.U32.HI R10, RZ, 0x8, R10 ;  /* 0x00000008ff0a7819 */ /* 0x000fca000001160a */
[----:B------:R-:W-:-:S05]  /*0390*/  IMAD.MOV R11, RZ, RZ, -R10 ;  /* 0x000000ffff0b7224 */ /* 0x000fca00078e0a0a */
[----:B------:R-:W-:-:S05]  /*03a0*/  PRMT R11, R11, 0x7710, RZ ;  /* 0x000077100b0b7816 */ /* 0x000fca00000000ff */
[----:B------:R-:W-:-:S05]  /*03b0*/  IMAD.IADD R11, R11, 0x1, R16 ;  /* 0x000000010b0b7824 */ /* 0x000fca00078e0210 */
[----:B------:R-:W-:-:S04]  /*03c0*/  LOP3.LUT R11, R11, 0xfe, RZ, 0xc0, !PT ;  /* 0x000000fe0b0b7812 */ /* 0x000fc800078ec0ff */
[----:B------:R-:W-:-:S04]  /*03d0*/  LEA.HI R11, R11, R10, RZ, 0x1f ;  /* 0x0000000a0b0b7211 */ /* 0x000fc800078ff8ff */
[----:B------:R-:W-:-:S04]  /*03e0*/  LOP3.LUT R11, R11, 0xf0, RZ, 0xc0, !PT ;  /* 0x000000f00b0b7812 */ /* 0x000fc800078ec0ff */
[----:B------:R-:W-:-:S04]  /*03f0*/  SHF.R.U32.HI R11, RZ, 0x4, R11 ;  /* 0x00000004ff0b7819 */ /* 0x000fc8000001160b */
[C---:B------:R-:W-:Y:S02]  /*0400*/  PRMT R10, R11.reuse, 0x9910, RZ ;  /* 0x000099100b0a7816 */ /* 0x040fe400000000ff */
[----:B------:R-:W-:-:S03]  /*0410*/  PRMT R11, R11, 0x3340, R18 ;  /* 0x000033400b0b7816 */ /* 0x000fc60000000012 */
[----:B------:R-:W-:Y:S01]  /*0420*/  IMAD R10, R10, 0x15, RZ ;  /* 0x000000150a0a7824 */ /* 0x000fe200078e02ff */
[----:B------:R-:W-:-:S03]  /*0430*/  PRMT R11, R11, 0x5410, R0 ;  /* 0x000054100b0b7816 */ /* 0x000fc60000000000 */
[----:B------:R-:W-:-:S05]  /*0440*/  IMAD.MOV R10, RZ, RZ, -R10 ;  /* 0x000000ffff0a7224 */ /* 0x000fca00078e0a0a */
[----:B------:R-:W-:-:S04]  /*0450*/  PRMT R21, R10, 0x7710, RZ ;  /* 0x000077100a157816 */ /* 0x000fc800000000ff */
[----:B------:R-:W-:-:S04]  /*0460*/  IADD3 R10, PT, PT, R21, R16, RZ ;  /* 0x00000010150a7210 */ /* 0x000fc80007ffe0ff */
[----:B------:R-:W-:-:S05]  /*0470*/  LOP3.LUT R10, R10, 0xff, RZ, 0xc0, !PT ;  /* 0x000000ff0a0a7812 */ /* 0x000fca00078ec0ff */
[----:B------:R-:W-:-:S04]  /*0480*/  IDP.2A.LO.U16.U8 R11, R20, R11, R10 ;  /* 0x0000000b140b7226 */ /* 0x000fc8000000100a */
[----:B------:R-:W-:-:S04]  /*0490*/  IMAD R11, R12, 0x26bec, R11 ;  /* 0x00026bec0c0b7824 */ /* 0x000fc800078e020b */
[----:B------:R-:W-:-:S05]  /*04a0*/  IMAD R11, R14, 0x6, R11 ;  /* 0x000000060e0b7824 */ /* 0x000fca00078e020b */
[----:B------:R-:W-:-:S05]  /*04b0*/  IADD3 R10, P0, PT, R11, UR10, RZ ;  /* 0x0000000a0b0a7c10 */ /* 0x000fca000ff1e0ff */
[----:B------:R-:W-:-:S05]  /*04c0*/  IMAD.X R11, RZ, RZ, UR11, P0 ;  /* 0x0000000bff0b7e24 */ /* 0x000fca00080e06ff */
[----:B------:R0:W5:Y:S03]  /*04d0*/  LDG.E.U8.CONSTANT R10, desc[UR8][R10.64] ;  /* 0x000000080a0a7981 */ /* 0x000166000c1e9100 */
.L_x_36:
[----:B------:R-:W-:Y:S05]  /*04e0*/  BSYNC.RECONVERGENT B0 ;  /* 0x0000000000007941 */ /* 0x000fea0003800200 */
.L_x_35:
[----:B-----5:R1:W-:Y:S01]  /*04f0*/  STS.U8 [R17+-0x3], R10 ;  /* 0xfffffd0a11007388 */ /* 0x0203e20000000000 */
[----:B------:R-:W-:Y:S01]  /*0500*/  ISETP.GT.U32.AND P0, PT, R16, 0x91, PT ;  /* 0x000000911000780c */ /* 0x000fe20003f04070 */
[----:B------:R-:W-:Y:S01]  /*0510*/  BSSY.RECONVERGENT B0, `(.L_x_37) ;  /* 0x000001d000007945 */ /* 0x000fe20003800200 */
[----:B------:R-:W-:-:S11]  /*0520*/  PRMT R20, RZ, 0x7610, R20 ;  /* 0x00007610ff147816 */ /* 0x000fd60000000014 */
[----:B-1----:R-:W-:Y:S05]  /*0530*/  @P0 BRA `(.L_x_38) ;  /* 0x0000000000680947 */ /* 0x002fea0003800000 */
[----:B------:R-:W-:-:S05]  /*0540*/  VIADD R10, R16, 0x1 ;  /* 0x00000001100a7836 */ /* 0x000fca0000000000 */
[----:B0-----:R-:W-:-:S05]  /*0550*/  LOP3.LUT R11, R10, 0xff, RZ, 0xc0, !PT ;  /* 0x000000ff0a0b7812 */ /* 0x001fca00078ec0ff */
[----:B------:R-:W-:-:S05]  /*0560*/  IMAD R11, R11, 0x87, RZ ;  /* 0x000000870b0b7824 */ /* 0x000fca00078e02ff */
[----:B------:R-:W-:-:S05]  /*0570*/  SHF.R.U32.HI R11, RZ, 0x8, R11 ;  /* 0x00000008ff0b7819 */ /* 0x000fca000001160b */
[----:B------:R-:W-:-:S05]  /*0580*/  IMAD.MOV R21, RZ, RZ, -R11 ;  /* 0x000000ffff157224 */ /* 0x000fca00078e0a0b */
[----:B------:R-:W-:-:S05]  /*0590*/  PRMT R21, R21, 0x7710, RZ ;  /* 0x0000771015157816 */ /* 0x000fca00000000ff */
[----:B------:R-:W-:Y:S02]  /*05a0*/  IMAD.IADD R20, R10, 0x1, R21 ;  /* 0x000000010a147824 */ /* 0x000fe400078e0215 */
[----:B------:R-:W-:-:S03]  /*05b0*/  IMAD.MOV.U32 R21, RZ, RZ, 0x56402b2 ;  /* 0x056402b2ff157424 */ /* 0x000fc600078e00ff */
[----:B------:R-:W-:-:S04]  /*05c0*/  LOP3.LUT R20, R20, 0xfe, RZ, 0xc0, !PT ;  /* 0x000000fe14147812 */ /* 0x000fc800078ec0ff */
[----:B------:R-:W-:-:S04]  /*05d0*/  LEA.HI R20, R20, R11, RZ, 0x1f ;  /* 0x0000000b14147211 */ /* 0x000fc800078ff8ff */
[----:B------:R-:W-:-:S04]  /*05e0*/  LOP3.LUT R20, R20, 0xf0, RZ, 0xc0, !PT ;  /* 0x000000f014147812 */ /* 0x000fc800078ec0ff */
[----:B------:R-:W-:-:S04]  /*05f0*/  SHF.R.U32.HI R20, RZ, 0x4, R20 ;  /* 0x00000004ff147819 */ /* 0x000fc80000011614 */
[C---:B------:R-:W-:Y:S02]  /*0600*/  PRMT R11, R20.reuse, 0x9910, RZ ;  /* 0x00009910140b7816 */ /* 0x040fe400000000ff */
[----:B------:R-:W-:-:S03]  /*0610*/  PRMT R20, R20, 0x3340, R19 ;  /* 0x0000334014147816 */ /* 0x000fc60000000013 */
[----:B------:R-:W-:-:S04]  /*0620*/  IMAD R11, R11, 0x15, RZ ;  /* 0x000000150b0b7824 */ /* 0x000fc800078e02ff */
[----:B------:R-:W-:-:S05]  /*0630*/  IMAD.MOV R11, RZ, RZ, -R11 ;  /* 0x000000ffff0b7224 */ /* 0x000fca00078e0a0b */
[----:B------:R-:W-:-:S04]  /*0640*/  PRMT R11, R11, 0x7710, RZ ;  /* 0x000077100b0b7816 */ /* 0x000fc800000000ff */
[----:B------:R-:W-:Y:S02]  /*0650*/  IADD3 R10, PT, PT, R10, R11, RZ ;  /* 0x0000000b0a0a7210 */ /* 0x000fe40007ffe0ff */
[----:B------:R-:W-:Y:S02]  /*0660*/  PRMT R11, R20, 0x5410, R3 ;  /* 0x00005410140b7816 */ /* 0x000fe40000000003 */
[----:B------:R-:W-:-:S05]  /*0670*/  LOP3.LUT R10, R10, 0xff, RZ, 0xc0, !PT ;  /* 0x000000ff0a0a7812 */ /* 0x000fca00078ec0ff */
[----:B------:R-:W-:-:S04]  /*0680*/  IDP.2A.LO.U16.U8 R10, R21, R11, R10 ;  /* 0x0000000b150a7226 */ /* 0x000fc8000000100a */
[----:B------:R-:W-:-:S04]  /*0690*/  IMAD R10, R13, 0x26bec, R10 ;  /* 0x00026bec0d0a7824 */ /* 0x000fc800078e020a */
[----:B------:R-:W-:-:S05]  /*06a0*/  IMAD R10, R15, 0x6, R10 ;  /* 0x000000060f0a7824 */ /* 0x000fca00078e020a */
[----:B------:R-:W-:-:S05]  /*06b0*/  IADD3 R10, P0, PT, R10, UR10, RZ ;  /* 0x0000000a0a0a7c10 */ /* 0x000fca000ff1e0ff */
[----:B------:R-:W-:-:S05]  /*06c0*/  IMAD.X R11, RZ, RZ, UR11, P0 ;  /* 0x0000000bff0b7e24 */ /* 0x000fca00080e06ff */
[----:B------:R1:W5:Y:S03]  /*06d0*/  LDG.E.U8.CONSTANT R20, desc[UR8][R10.64] ;  /* 0x000000080a147981 */ /* 0x000366000c1e9100 */
.L_x_38:
[----:B------:R-:W-:Y:S05]  /*06e0*/  BSYNC.RECONVERGENT B0 ;  /* 0x0000000000007941 */ /* 0x000fea0003800200 */
.L_x_37:
[----:B-----5:R2:W-:Y:S01]  /*06f0*/  STS.U8 [R17+-0x2], R20 ;  /* 0xfffffe1411007388 */ /* 0x0205e20000000000 */
[----:B------:R-:W-:Y:S01]  /*0700*/  ISETP.GT.U32.AND P0, PT, R16, 0x90, PT ;  /* 0x000000901000780c */ /* 0x000fe20003f04070 */
[----:B------:R-:W-:Y:S01]  /*0710*/  BSSY.RECONVERGENT B0, `(.L_x_39) ;  /* 0x000001d000007945 */ /* 0x000fe20003800200 */
[----:B-1----:R-:W-:-:S11]  /*0720*/  PRMT R10, RZ, 0x7610, R10 ;  /* 0x00007610ff0a7816 */ /* 0x002fd6000000000a */
[----:B--2---:R-:W-:Y:S05]  /*0730*/  @P0 BRA `(.L_x_40) ;  /* 0x0000000000680947 */ /* 0x004fea0003800000 */
[----:B------:R-:W-:-:S05]  /*0740*/  VIADD R10, R16, 0x2 ;  /* 0x00000002100a7836 */ /* 0x000fca0000000000 */
[----:B0-----:R-:W-:-:S05]  /*0750*/  LOP3.LUT R11, R10, 0xff, RZ, 0xc0, !PT ;  /* 0x000000ff0a0b7812 */ /* 0x001fca00078ec0ff */
[----:B------:R-:W-:-:S05]  /*0760*/  IMAD R11, R11, 0x87, RZ ;  /* 0x000000870b0b7824 */ /* 0x000fca00078e02ff */
        /* <DEDUP_REMOVED lines=8> */
[----:B------:R-:W-:-:S05]  /*07f0*/  PRMT R11, R20, 0x9910, RZ ;  /* 0x00009910140b7816 */ /* 0x000fca00000000ff */
[----:B------:R-:W-:-:S04]  /*0800*/  IMAD R11, R11, 0x15, RZ ;  /* 0x000000150b0b7824 */ /* 0x000fc800078e02ff */
[----:B------:R-:W-:-:S05]  /*0810*/  IMAD.MOV R11, RZ, RZ, -R11 ;  /* 0x000000ffff0b7224 */ /* 0x000fca00078e0a0b */
[----:B------:R-:W-:Y:S02]  /*0820*/  PRMT R21, R11, 0x7710, RZ ;  /* 0x000077100b157816 */ /* 0x000fe400000000ff */
[----:B------:R-:W-:Y:S01]  /*0830*/  PRMT R11, R20, 0x3340, R19 ;  /* 0x00003340140b7816 */ /* 0x000fe20000000013 */
[----:B------:R-:W-:Y:S01]  /*0840*/  IMAD.MOV.U32 R20, RZ, RZ, 0x56402b2 ;  /* 0x056402b2ff147424 */ /* 0x000fe200078e00ff */
        /* <DEDUP_REMOVED lines=9> */
.L_x_40:
[----:B------:R-:W-:Y:S05]  /*08e0*/  BSYNC.RECONVERGENT B0 ;  /* 0x0000000000007941 */ /* 0x000fea0003800200 */
.L_x_39:
[----:B-----5:R2:W-:Y:S01]  /*08f0*/  STS.U8 [R17+-0x1], R10 ;  /* 0xffffff0a11007388 */ /* 0x0205e20000000000 */
[----:B------:R-:W-:Y:S01]  /*0900*/  ISETP.GT.U32.AND P0, PT, R16, 0x8f, PT ;  /* 0x0000008f1000780c */ /* 0x000fe20003f04070 */
[----:B------:R-:W-:Y:S01]  /*0910*/  BSSY.RECONVERGENT B0, `(.L_x_41) ;  /* 0x000001d000007945 */ /* 0x000fe20003800200 */
[----:B------:R-:W-:-:S11]  /*0920*/  PRMT R20, RZ, 0x7610, R20 ;  /* 0x00007610ff147816 */ /* 0x000fd60000000014 */
[----:B--2---:R-:W-:Y:S05]  /*0930*/  @P0 BRA `(.L_x_42) ;  /* 0x0000000000680947 */ /* 0x004fea0003800000 */
[----:B------:R-:W-:-:S05]  /*0940*/  VIADD R10, R16, 0x3 ;  /* 0x00000003100a7836 */ /* 0x000fca0000000000 */
[----:B01----:R-:W-:-:S05]  /*0950*/  LOP3.LUT R11, R10, 0xff, RZ, 0xc0, !PT ;  /* 0x000000ff0a0b7812 */ /* 0x003fca00078ec0ff */
        /* <DEDUP_REMOVED lines=24> */
.L_x_42:
[----:B------:R-:W-:Y:S05]  /*0ae0*/  BSYNC.RECONVERGENT B0 ;  /* 0x0000000000007941 */ /* 0x000fea0003800200 */
.L_x_41:
[----:B-----5:R3:W-:Y:S01]  /*0af0*/  STS.U8 [R17], R20 ;  /* 0x0000001411007388 */ /* 0x0207e20000000000 */
[----:B------:R-:W-:Y:S01]  /*0b00*/  ISETP.GT.U32.AND P0, PT, R16, 0x8e, PT ;  /* 0x0000008e1000780c */ /* 0x000fe20003f04070 */
[----:B------:R-:W-:Y:S01]  /*0b10*/  BSSY.RECONVERGENT B0, `(.L_x_43) ;  /* 0x000001d000007945 */ /* 0x000fe20003800200 */
[----:B--2---:R-:W-:-:S11]  /*0b20*/  PRMT R10, RZ, 0x7610, R10 ;  /* 0x00007610ff0a7816 */ /* 0x004fd6000000000a */
[----:B---3--:R-:W-:Y:S05]  /*0b30*/  @P0 BRA `(.L_x_44) ;  /* 0x0000000000680947 */ /* 0x008fea0003800000 */
[----:B------:R-:W-:-:S05]  /*0b40*/  VIADD R10, R16, 0x4 ;  /* 0x00000004100a7836 */ /* 0x000fca0000000000 */
[----:B01----:R-:W-:-:S05]  /*0b50*/  LOP3.LUT R11, R10, 0xff, RZ, 0xc0, !PT ;  /* 0x000000ff0a0b7812 */ /* 0x003fca00078ec0ff */
        /* <DEDUP_REMOVED lines=24> */
.L_x_44:
[----:B------:R-:W-:Y:S05]  /*0ce0*/  BSYNC.RECONVERGENT B0 ;  /* 0x0000000000007941 */ /* 0x000fea0003800200 */
.L_x_43:
[----:B-----5:R3:W-:Y:S01]  /*0cf0*/  STS.U8 [R17+0x1], R10 ;  /* 0x0000010a11007388 */ /* 0x0207e20000000000 */
[----:B------:R-:W-:Y:S01]  /*0d00*/  ISETP.GT.U32.AND P0, PT, R16, 0x8d, PT ;  /* 0x0000008d1000780c */ /* 0x000fe20003f04070 */
[----:B------:R-:W-:Y:S01]  /*0d10*/  BSSY.RECONVERGENT B0, `(.L_x_45) ;  /* 0x000001d000007945 */ /* 0x000fe20003800200 */
[----:B------:R-:W-:-:S11]  /*0d20*/  PRMT R20, RZ, 0x7610, R20 ;  /* 0x00007610ff147816 */ /* 0x000fd60000000014 */
[----:B---3--:R-:W-:Y:S05]  /*0d30*/  @P0 BRA `(.L_x_46) ;  /* 0x0000000000680947 */ /* 0x008fea0003800000 */
[----:B------:R-:W-:-:S05]  /*0d40*/  VIADD R10, R16, 0x5 ;  /* 0x00000005100a7836 */ /* 0x000fca0000000000 */
[----:B012---:R-:W-:-:S05]  /*0d50*/  LOP3.LUT R11, R10, 0xff, RZ, 0xc0, !PT ;  /* 0x000000ff0a0b7812 */ /* 0x007fca00078ec0ff */
        /* <DEDUP_REMOVED lines=24> */
.L_x_46:
[----:B------:R-:W-:Y:S05]  /*0ee0*/  BSYNC.RECONVERGENT B0 ;  /* 0x0000000000007941 */ /* 0x000fea0003800200 */
.L_x_45:
[----:B-----5:R4:W-:Y:S01]  /*0ef0*/  STS.U8 [R17+0x2], R20 ;  /* 0x0000021411007388 */ /* 0x0209e20000000000 */
[----:B------:R-:W-:Y:S01]  /*0f00*/  ISETP.GT.U32.AND P0, PT, R16, 0x8c, PT ;  /* 0x0000008c1000780c */ /* 0x000fe20003f04070 */
[----:B------:R-:W-:Y:S01]  /*0f10*/  BSSY.RECONVERGENT B0, `(.L_x_47) ;  /* 0x000001d000007945 */ /* 0x000fe20003800200 */
[----:B---3--:R-:W-:-:S11]  /*0f20*/  PRMT R10, RZ, 0x7610, R10 ;  /* 0x00007610ff0a7816 */ /* 0x008fd6000000000a */
[----:B----4-:R-:W-:Y:S05]  /*0f30*/  @P0 BRA `(.L_x_48) ;  /* 0x0000000000680947 */ /* 0x010fea0003800000 */
[----:B------:R-:W-:-:S05]  /*0f40*/  VIADD R10, R16, 0x6 ;  /* 0x00000006100a7836 */ /* 0x000fca0000000000 */
[----:B012---:R-:W-:-:S05]  /*0f50*/  LOP3.LUT R11, R10, 0xff, RZ, 0xc0, !PT ;  /* 0x000000ff0a0b7812 */ /* 0x007fca00078ec0ff */
        /* <DEDUP_REMOVED lines=24> */
.L_x_48:
[----:B------:R-:W-:Y:S05]  /*10e0*/  BSYNC.RECONVERGENT B0 ;  /* 0x0000000000007941 */ /* 0x000fea0003800200 */
.L_x_47:
[----:B-----5:R4:W-:Y:S01]  /*10f0*/  STS.U8 [R17+0x3], R10 ;  /* 0x0000030a11007388 */ /* 0x0209e20000000000 */
[----:B------:R-:W-:Y:S01]  /*1100*/  ISETP.GT.U32.AND P0, PT, R16, 0x8b, PT ;  /* 0x0000008b1000780c */ /* 0x000fe20003f04070 */
[----:B------:R-:W-:Y:S01]  /*1110*/  UIADD3 UR4, UPT, UPT, UR4, 0x1, URZ ;  /* 0x0000000104047890 */ /* 0x000fe2000fffe0ff */
[----:B------:R-:W-:Y:S01]  /*1120*/  BSSY.RECONVERGENT B0, `(.L_x_49) ;  /* 0x000001e000007945 */ /* 0x000fe20003800200 */
[----:B------:R-:W-:Y:S02]  /*1130*/  PRMT R20, RZ, 0x7610, R20 ;  /* 0x00007610ff147816 */ /* 0x000fe40000000014 */
[----:B------:R-:W-:-:S08]  /*1140*/  UISETP.NE.AND UP0, UPT, UR4, 0x5, UPT ;  /* 0x000000050400788c */ /* 0x000fd0000bf05270 */
[----:B----4-:R-:W-:Y:S05]  /*1150*/  @P0 BRA `(.L_x_50) ;  /* 0x0000000000680947 */ /* 0x010fea0003800000 */
[----:B------:R-:W-:-:S05]  /*1160*/  VIADD R10, R16, 0x7 ;  /* 0x00000007100a7836 */ /* 0x000fca0000000000 */
[----:B0123--:R-:W-:-:S05]  /*1170*/  LOP3.LUT R11, R10, 0xff, RZ, 0xc0, !PT ;  /* 0x000000ff0a0b7812 */ /* 0x00ffca00078ec0ff */
        /* <DEDUP_REMOVED lines=24> */
.L_x_50:
[----:B------:R-:W-:Y:S05]  /*1300*/  BSYNC.RECONVERGENT B0 ;  /* 0x0000000000007941 */ /* 0x000fea0003800200 */
.L_x_49:
[----:B-----5:R0:W-:Y:S01]  /*1310*/  STS.U8 [R17+0x4], R20 ;  /* 0x0000041411007388 */ /* 0x0201e20000000000 */
[----:B------:R-:W-:Y:S02]  /*1320*/  VIADD R16, R16, 0x10 ;  /* 0x0000001010107836 */ /* 0x000fe40000000000 */
[----:B0-----:R-:W-:Y:S01]  /*1330*/  VIADD R17, R17, 0x100 ;  /* 0x0000010011117836 */ /* 0x001fe20000000000 */
[----:B------:R-:W-:Y:S06]  /*1340*/  BRA.U UP0, `(.L_x_51) ;  /* 0xffffffed00ec7547 */ /* 0x000fec000b83ffff */
[----:B------:R-:W0:Y:S02]  /*1350*/  LDCU.64 UR6, c[0x0][0x388] ;  /* 0x00007100ff0677ac */ /* 0x000e240008000a00 */
[----:B0-----:R-:W-:-:S05]  /*1360*/  IADD3 R4, P0, PT, R2, UR6, RZ ;  /* 0x0000000602047c10 */ /* 0x001fca000ff1e0ff */
[----:B------:R-:W-:-:S05]  /*1370*/  IMAD.X R5, RZ, RZ, UR7, P0 ;  /* 0x00000007ff057e24 */ /* 0x000fca00080e06ff */
[----:B------:R-:W5:Y:S04]  /*1380*/  LDG.E.64.CONSTANT R6, desc[UR8][R4.64] ;  /* 0x0000000804067981 */ /* 0x000f68000c1e9b00 */
[----:B------:R-:W5:Y:S04]  /*1390*/  LDG.E.64.CONSTANT R8, desc[UR8][R4.64+0x100] ;  /* 0x0001000804087981 */ /* 0x000f68000c1e9b00 */
[----:B-1234-:R-:W2:Y:S04]  /*13a0*/  LDG.E.64.CONSTANT R10, desc[UR8][R4.64+0x200] ;  /* 0x00020008040a7981 */ /* 0x01eea8000c1e9b00 */
[----:B------:R-:W3:Y:S04]  /*13b0*/  LDG.E.64.CONSTANT R12, desc[UR8][R4.64+0x300] ;  /* 0x00030008040c7981 */ /* 0x000ee8000c1e9b00 */
[----:B------:R0:W4:Y:S01]  /*13c0*/  LDG.E.64.CONSTANT R14, desc[UR8][R4.64+0x400] ;  /* 0x00040008040e7981 */ /* 0x000122000c1e9b00 */
[----:B------:R-:W1:Y:S01]  /*13d0*/  S2UR UR6, SR_CgaCtaId ;  /* 0x00000000000679c3 */ /* 0x000e620000008800 */
[----:B------:R-:W-:Y:S01]  /*13e0*/  UMOV UR5, 0x400 ;  /* 0x0000040000057882 */ /* 0x000fe20000000000 */
[----:B------:R-:W-:Y:S01]  /*13f0*/  IMAD R16, R30, 0xa00, RZ ;  /* 0x00000a001e107824 */ /* 0x000fe200078e02ff */
[----:B------:R-:W0:Y:S01]  /*1400*/  S2R R0, SR_LANEID ;  /* 0x0000000000007919 */ /* 0x000e220000000000 */
[----:B------:R-:W-:-:S03]  /*1410*/  UIADD3 UR5, UPT, UPT, UR5, 0x2800, URZ ;  /* 0x0000280005057890 */ /* 0x000fc6000fffe0ff */
[----:B------:R-:W-:-:S05]  /*1420*/  IADD3 R29, PT, PT, R16, R29, RZ ;  /* 0x0000001d101d7210 */ /* 0x000fca0007ffe0ff */
[----:B------:R-:W-:Y:S01]  /*1430*/  VIADD R17, R29, 0x100 ;  /* 0x000001001d117836 */ /* 0x000fe20000000000 */
[----:B-1----:R-:W-:-:S06]  /*1440*/  ULEA UR5, UR6, UR5, 0x18 ;  /* 0x0000000506057291 */ /* 0x002fcc000f8ec0ff */
[----:B------:R-:W-:-:S04]  /*1450*/  IMAD.U32 R23, RZ, RZ, UR5 ;  /* 0x00000005ff177e24 */ /* 0x000fc8000f8e00ff */
[----:B------:R-:W-:Y:S01]  /*1460*/  IMAD R23, R22, 0x1400, R23 ;  /* 0x0000140016177824 */ /* 0x000fe200078e0217 */
[----:B0-----:R-:W-:-:S04]  /*1470*/  LOP3.LUT R3, R0, 0xf, RZ, 0xc0, !PT ;  /* 0x0000000f00037812 */ /* 0x001fc800078ec0ff */
[----:B------:R-:W-:Y:S02]  /*1480*/  SHF.R.U32.HI R28, RZ, 0x3, R3 ;  /* 0x00000003ff1c7819 */ /* 0x000fe40000011603 */
[----:B------:R-:W-:-:S05]  /*1490*/  LOP3.LUT R3, R3, 0x7, RZ, 0xc0, !PT ;  /* 0x0000000703037812 */ /* 0x000fca00078ec0ff */
[----:B------:R-:W-:Y:S02]  /*14a0*/  IMAD R28, R28, 0x8, R3 ;  /* 0x000000081c1c7824 */ /* 0x000fe400078e0203 */
[C---:B------:R-:W-:Y:S02]  /*14b0*/  VIADD R3, R23.reuse, 0xa00 ;  /* 0x00000a0017037836 */ /* 0x040fe40000000000 */
[C---:B------:R-:W-:Y:S02]  /*14c0*/  IMAD R4, R28.reuse, 0x10, R29 ;  /* 0x000000101c047824 */ /* 0x040fe400078e021d */
[C---:B------:R-:W-:Y:S02]  /*14d0*/  IMAD R18, R28.reuse, 0x10, R23 ;  /* 0x000000101c127824 */ /* 0x040fe400078e0217 */
[C---:B------:R-:W-:Y:S01]  /*14e0*/  IMAD R3, R28.reuse, 0x10, R3 ;  /* 0x000000101c037824 */ /* 0x040fe200078e0203 */
[----:B-----5:R0:W-:Y:S04]  /*14f0*/  STS.64 [R2+UR5], R6 ;  /* 0x0000000602007988 */ /* 0x0201e80008000a05 */
[----:B------:R1:W-:Y:S04]  /*1500*/  STS.64 [R2+UR5+0x100], R8 ;  /* 0x0001000802007988 */ /* 0x0003e80008000a05 */
[----:B--2---:R-:W-:Y:S04]  /*1510*/  STS.64 [R2+UR5+0x200], R10 ;  /* 0x0002000a02007988 */ /* 0x004fe80008000a05 */
[----:B---3--:R-:W-:Y:S01]  /*1520*/  STS.64 [R2+UR5+0x300], R12 ;  /* 0x0003000c02007988 */ /* 0x008fe20008000a05 */
[----:B0-----:R-:W-:Y:S01]  /*1530*/  VIADD R7, R23, 0x100 ;  /* 0x0000010017077836 */ /* 0x001fe20000000000 */
[----:B------:R-:W-:-:S02]  /*1540*/  LEA R6, R28, R17, 0x4 ;  /* 0x000000111c067211 */ /* 0x000fc400078e20ff */
[----:B----4-:R-:W-:Y:S01]  /*1550*/  STS.64 [R2+UR5+0x400], R14 ;  /* 0x0004000e02007988 */ /* 0x010fe20008000a05 */
[C---:B------:R-:W-:Y:S02]  /*1560*/  IMAD R24, R28.reuse, 0x10, R7 ;  /* 0x000000101c187824 */ /* 0x040fe400078e0207 */
[----:B-1----:R-:W-:Y:S01]  /*1570*/  VIADD R9, R23, 0xb00 ;  /* 0x00000b0017097836 */ /* 0x002fe20000000000 */
[----:B------:R-:W-:Y:S03]  /*1580*/  BAR.SYNC.DEFER_BLOCKING 0x0 ;  /* 0x0000000000007b1d */ /* 0x000fe60000010000 */
[----:B------:R-:W-:-:S03]  /*1590*/  IMAD R20, R28, 0x10, R9 ;  /* 0x000000101c147824 */ /* 0x000fc600078e0209 */
[----:B------:R-:W-:Y:S04]  /*15a0*/  LDSM.16.M88.2 R4, [R4] ;  /* 0x000000000404783b */ /* 0x000fe80000000100 */
[----:B------:R-:W0:Y:S04]  /*15b0*/  LDSM.16.M88.2 R18, [R18] ;  /* 0x000000001212783b */ /* 0x000e280000000100 */
[----:B------:R-:W-:Y:S04]  /*15c0*/  LDSM.16.M88.2 R6, [R6] ;  /* 0x000000000606783b */ /* 0x000fe80000000100 */
[----:B------:R-:W-:Y:S04]  /*15d0*/  LDSM.16.M88.2 R16, [R24] ;  /* 0x000000001810783b */ /* 0x000fe80000000100 */
[----:B------:R-:W1:Y:S04]  /*15e0*/  LDSM.16.M88.2 R2, [R3] ;  /* 0x000000000302783b */ /* 0x000e680000000100 */
[----:B------:R-:W2:Y:S01]  /*15f0*/  LDSM.16.M88.2 R20, [R20] ;  /* 0x000000001414783b */ /* 0x000ea20000000100 */
[C---:B0-----:R-:W-:Y:S08]  /*1600*/  IMMA.16816.S8.S8 R12, R4.reuse.ROW, R18.COL, RZ ;  /* 0x00000012040c7237 */ /* 0x041ff000004054ff */
[C---:B------:R-:W-:Y:S08]  /*1610*/  IMMA.16816.S8.S8 R8, R4.reuse.ROW, R19.COL, RZ ;  /* 0x0000001304087237 */ /* 0x040ff000004054ff */
[----:B-1----:R-:W-:Y:S01]  /*1620*/  IMMA.16816.S8.S8 R24, R4.ROW, R3.COL, RZ ;  /* 0x0000000304187237 */ /* 0x002fe200004054ff */
[----:B------:R-:W-:-:S05]  /*1630*/  VIADD R3, R29, 0x200 ;  /* 0x000002001d037836 */ /* 0x000fca0000000000 */
[----:B------:R-:W-:Y:S02]  /*1640*/  LEA R3, R28, R3, 0x4 ;  /* 0x000000031c037211 */ /* 0x000fe400078e20ff */
[C---:B------:R-:W-:Y:S08]  /*1650*/  IMMA.16816.S8.S8 R12, R6.reuse.ROW, R16.COL, R12 ;  /* 0x00000010060c7237 */ /* 0x040ff0000040540c */
[----:B------:R-:W-:Y:S08]  /*1660*/  IMMA.16816.S8.S8 R8, R6.ROW, R17.COL, R8 ;  /* 0x0000001106087237 */ /* 0x000ff00000405408 */
[----:B------:R-:W-:Y:S01]  /*1670*/  IMMA.16816.S8.S8 R16, R4.ROW, R2.COL, RZ ;  /* 0x0000000204107237 */ /* 0x000fe200004054ff */
[----:B------:R-:W-:Y:S01]  /*1680*/  VIADD R5, R23, 0x200 ;  /* 0x0000020017057836 */ /* 0x000fe20000000000 */
[----:B------:R-:W-:Y:S06]  /*1690*/  LDSM.16.M88.2 R2, [R3] ;  /* 0x000000000302783b */ /* 0x000fec0000000100 */
[----:B--2---:R-:W-:Y:S01]  /*16a0*/  IMMA.16816.S8.S8 R24, R6.ROW, R21.COL, R24 ;  /* 0x0000001506187237 */ /* 0x004fe20000405418 */
[----:B------:R-:W-:-:S02]  /*16b0*/  IMAD R21, R31, 0x4, R30 ;  /* 0x000000041f157824 */ /* 0x000fc400078e021e */
[----:B------:R-:W-:Y:S02]  /*16c0*/  VIADD R31, R23, 0xc00 ;  /* 0x00000c00171f7836 */ /* 0x000fe40000000000 */
[----:B------:R-:W-:-:S04]  /*16d0*/  IMAD R21, R21, 0x2, R22 ;  /* 0x0000000215157824 */ /* 0x000fc800078e0216 */
[----:B------:R-:W-:-:S03]  /*16e0*/  IMAD.SHL.U32 R21, R21, 0x200, RZ ;  /* 0x0000020015157824 */ /* 0x000fc600078e00ff */
[----:B------:R-:W-:Y:S01]  /*16f0*/  IMMA.16816.S8.S8 R16, R6.ROW, R20.COL, R16 ;  /* 0x0000001406107237 */ /* 0x000fe20000405410 */
[C---:B------:R-:W-:Y:S02]  /*1700*/  IMAD R7, R28.reuse, 0x10, R5 ;  /* 0x000000101c077824 */ /* 0x040fe400078e0205 */
[C---:B------:R-:W-:Y:S02]  /*1710*/  IMAD R6, R28.reuse, 0x10, R31 ;  /* 0x000000101c067824 */ /* 0x040fe400078e021f */
[C---:B------:R-:W-:Y:S01]  /*1720*/  VIADD R31, R23.reuse, 0x300 ;  /* 0x00000300171f7836 */ /* 0x040fe20000000000 */
[----:B------:R0:W1:Y:S03]  /*1730*/  LDSM.16.M88.2 R4, [R7] ;  /* 0x000000000704783b */ /* 0x0000660000000100 */
[C---:B------:R-:W-:Y:S02]  /*1740*/  IMAD R31, R28.reuse, 0x10, R31 ;  /* 0x000000101c1f7824 */ /* 0x040fe400078e021f */
[----:B0-----:R-:W-:Y:S01]  /*1750*/  VIADD R7, R23, 0xd00 ;  /* 0x00000d0017077836 */ /* 0x001fe20000000000 */
[C---:B-1----:R-:W-:Y:S08]  /*1760*/  IMMA.16816.S8.S8 R12, R2.reuse.ROW, R4.COL, R12 ;  /* 0x00000004020c7237 */ /* 0x042ff0000040540c */
[----:B------:R-:W-:Y:S01]  /*1770*/  IMMA.16816.S8.S8 R8, R2.ROW, R5.COL, R8 ;  /* 0x0000000502087237 */ /* 0x000fe20000405408 */
[----:B------:R0:W1:Y:S02]  /*1780*/  LDSM.16.M88.2 R4, [R6] ;  /* 0x000000000604783b */ /* 0x0000640000000100 */
[----:B0-----:R-:W-:-:S05]  /*1790*/  IMAD R6, R28, 0x10, R7 ;  /* 0x000000101c067824 */ /* 0x001fca00078e0207 */
[----:B-1----:R-:W-:Y:S01]  /*17a0*/  IMMA.16816.S8.S8 R24, R2.ROW, R5.COL, R24 ;  /* 0x0000000502187237 */ /* 0x002fe20000405418 */
[----:B------:R-:W-:-:S07]  /*17b0*/  VIADD R5, R29, 0x300 ;  /* 0x000003001d057836 */ /* 0x000fce0000000000 */
[----:B------:R-:W-:Y:S01]  /*17c0*/  IMMA.16816.S8.S8 R16, R2.ROW, R4.COL, R16 ;  /* 0x0000000402107237 */ /* 0x000fe20000405410 */
[C---:B------:R-:W-:Y:S02]  /*17d0*/  LEA R2, R28.reuse, R5, 0x4 ;  /* 0x000000051c027211 */ /* 0x040fe400078e20ff */
[----:B------:R0:W-:Y:S04]  /*17e0*/  LDSM.16.M88.2 R4, [R31] ;  /* 0x000000001f04783b */ /* 0x0001e80000000100 */
[----:B------:R-:W1:Y:S01]  /*17f0*/  LDSM.16.M88.2 R2, [R2] ;  /* 0x000000000202783b */ /* 0x000e620000000100 */
[----:B0-----:R-:W-:Y:S01]  /*1800*/  VIADD R31, R23, 0xe00 ;  /* 0x00000e00171f7836 */ /* 0x001fe20000000000 */
[C---:B-1----:R-:W-:Y:S08]  /*1810*/  IMMA.16816.S8.S8 R12, R2.reuse.ROW, R4.COL, R12 ;  /* 0x00000004020c7237 */ /* 0x042ff0000040540c */
[----:B------:R-:W-:Y:S01]  /*1820*/  IMMA.16816.S8.S8 R8, R2.ROW, R5.COL, R8 ;  /* 0x0000000502087237 */ /* 0x000fe20000405408 */
[----:B------:R0:W1:Y:S02]  /*1830*/  LDSM.16.M88.2 R4, [R6] ;  /* 0x000000000604783b */ /* 0x0000640000000100 */
[----:B0-----:R-:W-:-:S02]  /*1840*/  IMAD R6, R28, 0x10, R31 ;  /* 0x000000101c067824 */ /* 0x001fc400078e021f */
[----:B------:R-:W-:-:S04]  /*1850*/  VIADD R31, R23, 0x500 ;  /* 0x00000500171f7836 */ /* 0x000fc80000000000 */
[----:B------:R-:W-:Y:S01]  /*1860*/  IMAD R31, R28, 0x10, R31 ;  /* 0x000000101c1f7824 */ /* 0x000fe200078e021f */
[C---:B-1----:R-:W-:Y:S08]  /*1870*/  IMMA.16816.S8.S8 R16, R2.reuse.ROW, R4.COL, R16 ;  /* 0x0000000402107237 */ /* 0x042ff00000405410 */
[----:B------:R-:W-:Y:S01]  /*1880*/  IMMA.16816.S8.S8 R24, R2.ROW, R5.COL, R24 ;  /* 0x0000000502187237 */ /* 0x000fe20000405418 */
[----:B------:R-:W-:-:S02]  /*1890*/  VIADD R3, R29, 0x400 ;  /* 0x000004001d037836 */ /* 0x000fc40000000000 */
[----:B------:R-:W-:Y:S02]  /*18a0*/  VIADD R5, R23, 0x400 ;  /* 0x0000040017057836 */ /* 0x000fe40000000000 */
[----:B------:R-:W-:-:S03]  /*18b0*/  IMAD R3, R28, 0x10, R3 ;  /* 0x000000101c037824 */ /* 0x000fc600078e0203 */
[----:B------:R-:W-:-:S03]  /*18c0*/  LEA R7, R28, R5, 0x4 ;  /* 0x000000051c077211 */ /* 0x000fc600078e20ff */
[----:B------:R-:W-:Y:S04]  /*18d0*/  LDSM.16.M88.2 R2, [R3] ;  /* 0x000000000302783b */ /* 0x000fe80000000100 */
[----:B------:R0:W1:Y:S02]  /*18e0*/  LDSM.16.M88.2 R4, [R7] ;  /* 0x000000000704783b */ /* 0x0000640000000100 */
[----:B0-----:R-:W-:Y:S01]  /*18f0*/  IADD3 R7, PT, PT, R23, 0xf00, RZ ;  /* 0x00000f0017077810 */ /* 0x001fe20007ffe0ff */
[C---:B-1----:R-:W-:Y:S08]  /*1900*/  IMMA.16816.S8.S8 R12, R2.reuse.ROW, R4.COL, R12 ;  /* 0x00000004020c7237 */ /* 0x042ff0000040540c */
[----:B------:R-:W-:Y:S01]  /*1910*/  IMMA.16816.S8.S8 R8, R2.ROW, R5.COL, R8 ;  /* 0x0000000502087237 */ /* 0x000fe20000405408 */
[----:B------:R0:W1:Y:S02]  /*1920*/  LDSM.16.M88.2 R4, [R6] ;  /* 0x000000000604783b */ /* 0x0000640000000100 */
[----:B0-----:R-:W-:-:S05]  /*1930*/  IMAD R6, R28, 0x10, R7 ;  /* 0x000000101c067824 */ /* 0x001fca00078e0207 */
[----:B-1----:R-:W-:Y:S01]  /*1940*/  IMMA.16816.S8.S8 R24, R2.ROW, R5.COL, R24 ;  /* 0x0000000502187237 */ /* 0x002fe20000405418 */
[----:B------:R-:W-:-:S07]  /*1950*/  VIADD R5, R29, 0x500 ;  /* 0x000005001d057836 */ /* 0x000fce0000000000 */
[----:B------:R-:W-:Y:S01]  /*1960*/  IMMA.16816.S8.S8 R16, R2.ROW, R4.COL, R16 ;  /* 0x0000000402107237 */ /* 0x000fe20000405410 */
[C---:B------:R-:W-:Y:S02]  /*1970*/  IMAD R2, R28.reuse, 0x10, R5 ;  /* 0x000000101c027824 */ /* 0x040fe400078e0205 */
[----:B------:R0:W-:Y:S04]  /*1980*/  LDSM.16.M88.2 R4, [R31] ;  /* 0x000000001f04783b */ /* 0x0001e80000000100 */
[----:B------:R-:W1:Y:S01]  /*1990*/  LDSM.16.M88.2 R2, [R2] ;  /* 0x000000000202783b */ /* 0x000e620000000100 */
[----:B0-----:R-:W-:Y:S01]  /*19a0*/  IADD3 R31, PT, PT, R23, 0x1000, RZ ;  /* 0x00001000171f7810 */ /* 0x001fe20007ffe0ff */
        /* <DEDUP_REMOVED lines=10> */
[C---:B------:R-:W-:Y:S02]  /*1a50*/  IMAD R3, R28.reuse, 0x10, R3 ;  /* 0x000000101c037824 */ /* 0x040fe400078e0203 */
[----:B------:R-:W-:-:S04]  /*1a60*/  IMAD R7, R28, 0x10, R5 ;  /* 0x000000101c077824 */ /* 0x000fc800078e0205 */
        /* <DEDUP_REMOVED lines=17> */
[----:B0-----:R-:W-:-:S05]  /*1b80*/  IMAD R6, R28, 0x10, R31 ;  /* 0x000000101c067824 */ /* 0x001fca00078e021f */
[C---:B-1----:R-:W-:Y:S08]  /*1b90*/  IMMA.16816.S8.S8 R16, R2.reuse.ROW, R4.COL, R16 ;  /* 0x0000000402107237 */ /* 0x042ff00000405410 */
[----:B------:R-:W-:Y:S01]  /*1ba0*/  IMMA.16816.S8.S8 R24, R2.ROW, R5.COL, R24 ;  /* 0x0000000502187237 */ /* 0x000fe20000405418 */
[----:B------:R-:W-:Y:S02]  /*1bb0*/  VIADD R3, R29, 0x800 ;  /* 0x000008001d037836 */ /* 0x000fe40000000000 */
[----:B------:R-:W-:-:S02]  /*1bc0*/  VIADD R5, R23, 0x800 ;  /* 0x0000080017057836 */ /* 0x000fc40000000000 */
[C---:B------:R-:W-:Y:S02]  /*1bd0*/  IMAD R3, R28.reuse, 0x10, R3 ;  /* 0x000000101c037824 */ /* 0x040fe400078e0203 */
[----:B------:R-:W-:Y:S02]  /*1be0*/  IMAD R7, R28, 0x10, R5 ;  /* 0x000000101c077824 */ /* 0x000fe400078e0205 */
[----:B------:R-:W-:Y:S02]  /*1bf0*/  VIADD R29, R29, 0x900 ;  /* 0x000009001d1d7836 */ /* 0x000fe40000000000 */
[----:B------:R-:W-:Y:S04]  /*1c00*/  LDSM.16.M88.2 R2, [R3] ;  /* 0x000000000302783b */ /* 0x000fe80000000100 */
[----:B------:R-:W0:Y:S02]  /*1c10*/  LDSM.16.M88.2 R4, [R7] ;  /* 0x000000000704783b */ /* 0x000e240000000100 */
[C---:B0-----:R-:W-:Y:S08]  /*1c20*/  IMMA.16816.S8.S8 R12, R2.reuse.ROW, R4.COL, R12 ;  /* 0x00000004020c7237 */ /* 0x041ff0000040540c */
[C---:B------:R-:W-:Y:S01]  /*1c30*/  IMMA.16816.S8.S8 R8, R2.reuse.ROW, R5.COL, R8 ;  /* 0x0000000502087237 */ /* 0x040fe20000405408 */
[----:B------:R-:W0:Y:S07]  /*1c40*/  LDSM.16.M88.2 R4, [R6] ;  /* 0x000000000604783b */ /* 0x000e2e0000000100 */
[----:B0-----:R-:W-:Y:S01]  /*1c50*/  IMMA.16816.S8.S8 R24, R2.ROW, R5.COL, R24 ;  /* 0x0000000502187237 */ /* 0x001fe20000405418 */
[C---:B------:R-:W-:Y:S01]  /*1c60*/  VIADD R5, R23.reuse, 0x900 ;  /* 0x0000090017057836 */ /* 0x040fe20000000000 */
[----:B------:R-:W-:-:S03]  /*1c70*/  IADD3 R23, PT, PT, R23, 0x1300, RZ ;  /* 0x0000130017177810 */ /* 0x000fc60007ffe0ff */
[C---:B------:R-:W-:Y:S02]  /*1c80*/  IMAD R5, R28.reuse, 0x10, R5 ;  /* 0x000000101c057824 */ /* 0x040fe400078e0205 */
[C---:B------:R-:W-:Y:S01]  /*1c90*/  IMAD R7, R28.reuse, 0x10, R23 ;  /* 0x000000101c077824 */ /* 0x040fe200078e0217 */
[----:B------:R-:W-:Y:S01]  /*1ca0*/  IMMA.16816.S8.S8 R16, R2.ROW, R4.COL, R16 ;  /* 0x0000000402107237 */ /* 0x000fe20000405410 */
[----:B------:R-:W-:Y:S01]  /*1cb0*/  IMAD R2, R28, 0x10, R29 ;  /* 0x000000101c027824 */ /* 0x000fe200078e021d */
[----:B------:R-:W-:Y:S01]  /*1cc0*/  LOP3.LUT R28, R0, 0x3, RZ, 0xc0, !PT ;  /* 0x00000003001c7812 */ /* 0x000fe200078ec0ff */
[----:B------:R-:W-:Y:S01]  /*1cd0*/  LDSM.16.M88.2 R4, [R5] ;  /* 0x000000000504783b */ /* 0x000fe20000000100 */
[----:B------:R-:W-:Y:S01]  /*1ce0*/  SHF.R.U32.HI R23, RZ, 0x2, R0 ;  /* 0x00000002ff177819 */ /* 0x000fe20000011600 */
[----:B------:R-:W-:Y:S02]  /*1cf0*/  IMAD.MOV.U32 R29, RZ, RZ, RZ ;  /* 0x000000ffff1d7224 */ /* 0x000fe400078e00ff */
[----:B------:R-:W0:Y:S02]  /*1d00*/  LDSM.16.M88.2 R2, [R2] ;  /* 0x000000000202783b */ /* 0x000e240000000100 */
[----:B------:R-:W-:-:S02]  /*1d10*/  IMAD.WIDE.U32 R22, R23, 0x8, R28 ;  /* 0x0000000817167825 */ /* 0x000fc400078e001c */
[----:B------:R-:W1:Y:S01]  /*1d20*/  LDSM.16.M88.2 R6, [R7] ;  /* 0x000000000706783b */ /* 0x000e620000000100 */
[----:B------:R-:W2:Y:S02]  /*1d30*/  LDC.64 R28, c[0x0][0x390] ;  /* 0x0000e400ff1c7b82 */ /* 0x000ea40000000a00 */
[----:B--2---:R-:W-:Y:S01]  /*1d40*/  IMAD.WIDE.U32 R28, R21, 0x4, R28 ;  /* 0x00000004151c7825 */ /* 0x004fe200078e001c */
[C---:B0-----:R-:W-:Y:S08]  /*1d50*/  IMMA.16816.S8.S8 R12, R2.reuse.ROW, R4.COL, R12 ;  /* 0x00000004020c7237 */ /* 0x041ff0000040540c */
[C---:B------:R-:W-:Y:S08]  /*1d60*/  IMMA.16816.S8.S8 R8, R2.reuse.ROW, R5.COL, R8 ;  /* 0x0000000502087237 */ /* 0x040ff00000405408 */
[C---:B-1----:R-:W-:Y:S08]  /*1d70*/  IMMA.16816.S8.S8 R16, R2.reuse.ROW, R6.COL, R16 ;  /* 0x0000000602107237 */ /* 0x042ff00000405410 */
[----:B------:R-:W-:Y:S01]  /*1d80*/  IMMA.16816.S8.S8 R24, R2.ROW, R7.COL, R24 ;  /* 0x0000000702187237 */ /* 0x000fe20000405418 */
[----:B------:R-:W-:-:S04]  /*1d90*/  LEA R2, P0, R22, R28, 0x3 ;  /* 0x0000001c16027211 */ /* 0x000fc800078018ff */
[----:B------:R-:W-:-:S05]  /*1da0*/  LEA.HI.X R3, R22, R29, R23, 0x3, P0 ;  /* 0x0000001d16037211 */ /* 0x000fca00000f1c17 */
[----:B------:R-:W-:Y:S04]  /*1db0*/  STG.E.64 desc[UR8][R2.64], R12 ;  /* 0x0000000c02007986 */ /* 0x000fe8000c101b08 */
[----:B------:R-:W-:Y:S04]  /*1dc0*/  STG.E.64 desc[UR8][R2.64+0x200], R14 ;  /* 0x0002000e02007986 */ /* 0x000fe8000c101b08 */
[----:B------:R-:W-:Y:S04]  /*1dd0*/  STG.E.64 desc[UR8][R2.64+0x20], R8 ;  /* 0x0000200802007986 */ /* 0x000fe8000c101b08 */
[----:B------:R-:W-:Y:S04]  /*1de0*/  STG.E.64 desc[UR8][R2.64+0x220], R10 ;  /* 0x0002200a02007986 */ /* 0x000fe8000c101b08 */
[----:B------:R-:W-:Y:S04]  /*1df0*/  STG.E.64 desc[UR8][R2.64+0x400], R16 ;  /* 0x0004001002007986 */ /* 0x000fe8000c101b08 */
[----:B------:R-:W-:Y:S04]  /*1e00*/  STG.E.64 desc[UR8][R2.64+0x600], R18 ;  /* 0x0006001202007986 */ /* 0x000fe8000c101b08 */
[----:B------:R-:W-:Y:S04]  /*1e10*/  STG.E.64 desc[UR8][R2.64+0x420], R24 ;  /* 0x0004201802007986 */ /* 0x000fe8000c101b08 */
[----:B------:R-:W-:Y:S01]  /*1e20*/  STG.E.64 desc[UR8][R2.64+0x620], R26 ;  /* 0x0006201a02007986 */ /* 0x000fe2000c101b08 */
[----:B------:R-:W-:Y:S05]  /*1e30*/  EXIT ;  /* 0x000000000000794d */ /* 0x000fea0003800000 */
.L_x_52:
        /* <DEDUP_REMOVED lines=12> */
.L_x_204:


//--------------------- .text.fused_nn_conv2d_add_cast_1_kernel0 --------------------------
	.section	.text.fused_nn_conv2d_add_cast_1_kernel0,"ax",@progbits
	.align	128
        .global         fused_nn_conv2d_add_cast_1_kernel0
        .type           fused_nn_conv2d_add_cast_1_kernel0,@function
        .size           fused_nn_conv2d_add_cast_1_kernel0,(.L_x_205 - fused_nn_conv2d_add_cast_1_kernel0)
        .other          fused_nn_conv2d_add_cast_1_kernel0,@"STO_CUDA_ENTRY STV_DEFAULT"
fused_nn_conv2d_add_cast_1_kernel0:
.text.fused_nn_conv2d_add_cast_1_kernel0:
        /* <DEDUP_REMOVED lines=37> */
[----:B------:R-:W-:Y:S01]  /*0250*/  SHF.R.U32.HI R0, RZ, 0x2, R0 ;  /* 0x00000002ff007819 */ /* 0x000fe20000011600 */
[----:B-1----:R-:W-:Y:S01]  /*0260*/  IMAD.SHL.U32 R133, R129, 0x4, RZ ;  /* 0x0000000481857824 */ /* 0x002fe200078e00ff */
[----:B------:R-:W-:Y:S01]  /*0270*/  SHF.R.U32.HI R132, RZ, 0x2, R129 ;  /* 0x00000002ff847819 */ /* 0x000fe20000011681 */
[----:B------:R-:W0:Y:S01]  /*0280*/  LDCU.64 UR8, c[0x0][0x358] ;  /* 0x00006b00ff0877ac */ /* 0x000e220008000a00 */
[----:B------:R-:W-:-:S03]  /*0290*/  LOP3.LUT R0, R0, 0xffff, RZ, 0xc0, !PT ;  /* 0x0000ffff00007812 */ /* 0x000fc600078ec0ff */
[----:B------:R-:W-:Y:S01]  /*02a0*/  IMAD R132, R132, 0xc4000, RZ ;  /* 0x000c400084847824 */ /* 0x000fe200078e02ff */
[----:B------:R-:W1:Y:S01]  /*02b0*/  LDCU.64 UR12, c[0x0][0x380] ;  /* 0x00007000ff0c77ac */ /* 0x000e620008000a00 */
[----:B------:R-:W-:-:S03]  /*02c0*/  IMAD R0, R0, 0x4925, RZ ;  /* 0x0000492500007824 */ /* 0x000fc600078e02ff */
[----:B------:R-:W-:Y:S01]  /*02d0*/  LOP3.LUT R131, R132, 0xc, R133, 0xf8, !PT ;  /* 0x0000000c84837812 */ /* 0x000fe200078ef885 */
[----:B------:R-:W2:Y:S01]  /*02e0*/  LDCU.64 UR14, c[0x0][0x388] ;  /* 0x00007100ff0e77ac */ /* 0x000ea20008000a00 */
[----:B------:R-:W-:-:S04]  /*02f0*/  SHF.R.U32.HI R135, RZ, 0x11, R0 ;  /* 0x00000011ff877819 */ /* 0x000fc80000011600 */
[----:B------:R-:W-:-:S05]  /*0300*/  PRMT R0, R135, 0x9910, RZ ;  /* 0x0000991087007816 */ /* 0x000fca00000000ff */
[----:B------:R-:W-:-:S04]  /*0310*/  IMAD R0, R0, 0x1c, RZ ;  /* 0x0000001c00007824 */ /* 0x000fc800078e02ff */
[----:B------:R-:W-:-:S05]  /*0320*/  IMAD.MOV R0, RZ, RZ, -R0 ;  /* 0x000000ffff007224 */ /* 0x000fca00078e0a00 */
[----:B------:R-:W-:-:S05]  /*0330*/  PRMT R3, R0, 0x7710, RZ ;  /* 0x0000771000037816 */ /* 0x000fca00000000ff */
[----:B------:R-:W-:-:S04]  /*0340*/  IMAD.IADD R0, R3, 0x1, R128 ;  /* 0x0000000103007824 */ /* 0x000fc800078e0280 */
[----:B------:R-:W-:-:S05]  /*0350*/  IMAD.SHL.U32 R0, R0, 0x200, RZ ;  /* 0x0000020000007824 */ /* 0x000fca00078e00ff */
[----:B------:R-:W-:-:S05]  /*0360*/  LOP3.LUT R0, R0, 0xffff, RZ, 0xc0, !PT ;  /* 0x0000ffff00007812 */ /* 0x000fca00078ec0ff */
[----:B012---:R-:W-:-:S07]  /*0370*/  IMAD R135, R135, 0x7000, R0 ;  /* 0x0000700087877824 */ /* 0x007fce00078e0200 */
.L_x_53:
[----:B------:R-:W-:Y:S02]  /*0380*/  IMAD R70, R130, 0x40, R135 ;  /* 0x0000004082467824 */ /* 0x000fe400078e0287 */
[C---:B------:R-:W-:Y:S02]  /*0390*/  VIADD R3, R133.reuse, 0x1 ;  /* 0x0000000185037836 */ /* 0x040fe40000000000 */
[----:B------:R-:W-:Y:S01]  /*03a0*/  VIADD R69, R133, 0x2 ;  /* 0x0000000285457836 */ /* 0x000fe20000000000 */
[----:B------:R-:W-:Y:S02]  /*03b0*/  IADD3 R2, PT, PT, R131, R70, RZ ;  /* 0x0000004683027210 */ /* 0x000fe40007ffe0ff */
        /* <DEDUP_REMOVED lines=15> */
[----:B0-----:R-:W-:-:S03]  /*04b0*/  IADD3 R3, PT, PT, R133, 0x3, RZ ;  /* 0x0000000385037810 */ /* 0x001fc60007ffe0ff */
[----:B------:R-:W5:Y:S01]  /*04c0*/  LDG.E.U8.CONSTANT R126, desc[UR8][R68.64+0x10] ;  /* 0x00001008447e7981 */ /* 0x000f62000c1e9100 */
[----:B------:R-:W-:Y:S01]  /*04d0*/  LOP3.LUT R3, R132, 0xf, R3, 0xf8, !PT ;  /* 0x0000000f84037812 */ /* 0x000fe200078ef803 */
[----:B------:R-:W-:Y:S02]  /*04e0*/  IMAD.X R79, RZ, RZ, UR13, P0 ;  /* 0x0000000dff4f7e24 */ /* 0x000fe400080e06ff */
[----:B------:R-:W5:Y:S02]  /*04f0*/  LDG.E.U8.CONSTANT R134, desc[UR8][R68.64+0x20] ;  /* 0x0000200844867981 */ /* 0x000f64000c1e9100 */
[----:B------:R-:W-:Y:S02]  /*0500*/  IMAD.IADD R3, R70, 0x1, R3 ;  /* 0x0000000146037824 */ /* 0x000fe400078e0203 */
[----:B------:R-:W5:Y:S03]  /*0510*/  LDG.E.U8.CONSTANT R140, desc[UR8][R68.64+0x30] ;  /* 0x00003008448c7981 */ /* 0x000f66000c1e9100 */
        /* <DEDUP_REMOVED lines=11> */
[----:B-1----:R-:W-:-:S05]  /*05d0*/  IMAD.U32 R3, R0, 0x10000, RZ ;  /* 0x0001000000037824 */ /* 0x002fca00078e00ff */
        /* <DEDUP_REMOVED lines=20> */
[----:B------:R-:W-:-:S04]  /*0720*/  IADD3 R112, PT, PT, R115, 0x200, RZ ;  /* 0x0000020073707810 */ /* 0x000fc80007ffe0ff */
        /* <DEDUP_REMOVED lines=199> */
[----:B------:R-:W-:-:S07]  /*13a0*/  IADD3 R130, PT, PT, R130, 0x1, RZ ;  /* 0x0000000182827810 */ /* 0x000fce0007ffe0ff */
        /* <DEDUP_REMOVED lines=51> */
[----:B------:R-:W0:Y:S01]  /*16e0*/  LDC.64 R76, c[0x0][0x398] ;  /* 0x0000e600ff4c7b82 */ /* 0x000e220000000a00 */
[----:B------:R-:W-:-:S04]  /*16f0*/  IMAD R3, R0, 0x100, R129 ;  /* 0x0000010000037824 */ /* 0x000fc800078e0281 */
[----:B0-----:R-:W-:-:S05]  /*1700*/  IMAD.WIDE.U32 R74, R3, 0x4, R76 ;  /* 0x00000004034a7825 */ /* 0x001fca00078e004c */
[----:B------:R-:W2:Y:S01]  /*1710*/  LDG.E.CONSTANT R73, desc[UR8][R74.64] ;  /* 0x000000084a497981 */ /* 0x000ea2000c1e9900 */
[----:B------:R-:W-:-:S03]  /*1720*/  VIADD R3, R3, 0x20 ;  /* 0x0000002003037836 */ /* 0x000fc60000000000 */
[----:B------:R-:W3:Y:S01]  /*1730*/  LDG.E.CONSTANT R71, desc[UR8][R74.64+0x100] ;  /* 0x000100084a477981 */ /* 0x000ee2000c1e9900 */
[----:B------:R-:W-:-:S03]  /*1740*/  IMAD.WIDE.U32 R76, R3, 0x4, R76 ;  /* 0x00000004034c7825 */ /* 0x000fc600078e004c */
[----:B------:R-:W4:Y:S04]  /*1750*/  LDG.E.CONSTANT R69, desc[UR8][R74.64+0x200] ;  /* 0x000200084a457981 */ /* 0x000f28000c1e9900 */
[----:B------:R-:W5:Y:S04]  /*1760*/  LDG.E.CONSTANT R72, desc[UR8][R76.64] ;  /* 0x000000084c487981 */ /* 0x000f68000c1e9900 */
[----:B------:R-:W4:Y:S04]  /*1770*/  LDG.E.CONSTANT R70, desc[UR8][R76.64+0x100] ;  /* 0x000100084c467981 */ /* 0x000f28000c1e9900 */
[----:B------:R-:W4:Y:S04]  /*1780*/  LDG.E.CONSTANT R68, desc[UR8][R76.64+0x200] ;  /* 0x000200084c447981 */ /* 0x000f28000c1e9900 */
[----:B------:R0:W4:Y:S04]  /*1790*/  LDG.E.CONSTANT R3, desc[UR8][R74.64+0x300] ;  /* 0x000300084a037981 */ /* 0x000128000c1e9900 */
[----:B------:R-:W4:Y:S01]  /*17a0*/  LDG.E.CONSTANT R2, desc[UR8][R76.64+0x300] ;  /* 0x000300084c027981 */ /* 0x000f22000c1e9900 */
[----:B------:R-:W1:Y:S01]  /*17b0*/  S2R R78, SR_LANEID ;  /* 0x00000000004e7919 */ /* 0x000e620000000000 */
[----:B------:R-:W0:Y:S01]  /*17c0*/  S2UR UR5, SR_CgaCtaId ;  /* 0x00000000000579c3 */ /* 0x000e220000008800 */
[----:B------:R-:W-:-:S02]  /*17d0*/  UMOV UR4, 0x400 ;  /* 0x0000040000047882 */ /* 0x000fc40000000000 */
[----:B------:R-:W-:-:S04]  /*17e0*/  UIADD3 UR4, UPT, UPT, UR4, 0x1200, URZ ;  /* 0x0000120004047890 */ /* 0x000fc8000fffe0ff */
[----:B0-----:R-:W-:Y:S01]  /*17f0*/  ULEA UR4, UR5, UR4, 0x18 ;  /* 0x0000000405047291 */ /* 0x001fe2000f8ec0ff */
[----:B-1----:R-:W-:Y:S01]  /*1800*/  IMAD.SHL.U32 R79, R78, 0x2, RZ ;  /* 0x000000024e4f7824 */ /* 0x002fe200078e00ff */
[----:B------:R-:W-:-:S04]  /*1810*/  SHF.R.U32.HI R78, RZ, 0x2, R78 ;  /* 0x00000002ff4e7819 */ /* 0x000fc8000001164e */
[----:B------:R-:W-:Y:S01]  /*1820*/  LOP3.LUT R79, R79, 0x6, RZ, 0xe2, !PT ;  /* 0x000000064f4f7812 */ /* 0x000fe200078ee2ff */
[----:B------:R-:W-:-:S04]  /*1830*/  UIADD3 UR5, UPT, UPT, UR4, 0x400, URZ ;  /* 0x0000040004057890 */ /* 0x000fc8000fffe0ff */
[----:B------:R-:W-:-:S05]  /*1840*/  IMAD R78, R79, 0x20, R78 ;  /* 0x000000204f4e7824 */ /* 0x000fca00078e024e */
[C---:B------:R-:W-:Y:S01]  /*1850*/  LEA R74, R78.reuse, UR5, 0x2 ;  /* 0x000000054e4a7c11 */ /* 0x040fe2000f8e10ff */
[----:B------:R-:W-:Y:S02]  /*1860*/  UIADD3 UR5, UPT, UPT, UR4, 0x800, URZ ;  /* 0x0000080004057890 */ /* 0x000fe4000fffe0ff */
[----:B------:R-:W-:-:S05]  /*1870*/  LEA R79, R78, UR4, 0x2 ;  /* 0x000000044e4f7c11 */ /* 0x000fca000f8e10ff */
[----:B------:R0:W-:Y:S04]  /*1880*/  STS [R79+0x40], R32 ;  /* 0x000040204f007388 */ /* 0x0001e80000000800 */
[----:B------:R-:W-:Y:S01]  /*1890*/  STS [R79], R36 ;  /* 0x000000244f007388 */ /* 0x000fe20000000800 */
[C---:B0-----:R-:W-:Y:S01]  /*18a0*/  LEA R32, R78.reuse, UR5, 0x2 ;  /* 0x000000054e207c11 */ /* 0x041fe2000f8e10ff */
[----:B------:R-:W-:Y:S02]  /*18b0*/  UIADD3 UR5, UPT, UPT, UR4, 0xc00, URZ ;  /* 0x00000c0004057890 */ /* 0x000fe4000fffe0ff */
[----:B------:R-:W-:Y:S04]  /*18c0*/  STS [R79+0x80], R37 ;  /* 0x000080254f007388 */ /* 0x000fe80000000800 */
[----:B------:R-:W-:Y:S04]  /*18d0*/  STS [R79+0x20], R38 ;  /* 0x000020264f007388 */ /* 0x000fe80000000800 */
[----:B------:R-:W-:Y:S04]  /*18e0*/  STS [R79+0xa0], R39 ;  /* 0x0000a0274f007388 */ /* 0x000fe80000000800 */
[----:B------:R-:W-:Y:S04]  /*18f0*/  STS [R79+0xc0], R33 ;  /* 0x0000c0214f007388 */ /* 0x000fe80000000800 */
[----:B------:R-:W-:Y:S04]  /*1900*/  STS [R79+0x60], R34 ;  /* 0x000060224f007388 */ /* 0x000fe80000000800 */
[----:B------:R-:W-:Y:S04]  /*1910*/  STS [R79+0xe0], R35 ;  /* 0x0000e0234f007388 */ /* 0x000fe80000000800 */
[----:B------:R0:W-:Y:S04]  /*1920*/  STS [R74+0x40], R24 ;  /* 0x000040184a007388 */ /* 0x0001e80000000800 */
[----:B------:R-:W-:Y:S01]  /*1930*/  STS [R74], R28 ;  /* 0x0000001c4a007388 */ /* 0x000fe20000000800 */
        /* <DEDUP_REMOVED lines=19> */
[----:B------:R1:W-:Y:S01]  /*1a70*/  STS [R24], R4 ;  /* 0x0000000418007388 */ /* 0x0003e20000000800 */
[----:B0-----:R-:W-:Y:S01]  /*1a80*/  LEA R5, R78, UR5, 0x2 ;  /* 0x000000054e057c11 */ /* 0x001fe2000f8e10ff */
[----:B------:R-:W-:-:S06]  /*1a90*/  UIADD3 UR5, UPT, UPT, UR4, 0x1800, URZ ;  /* 0x0000180004057890 */ /* 0x000fcc000fffe0ff */
[C---:B-1----:R-:W-:Y:S01]  /*1aa0*/  LEA R4, R78.reuse, UR5, 0x2 ;  /* 0x000000054e047c11 */ /* 0x042fe2000f8e10ff */
[----:B------:R-:W-:Y:S01]  /*1ab0*/  UIADD3 UR5, UPT, UPT, UR4, 0x1c00, URZ ;  /* 0x00001c0004057890 */ /* 0x000fe2000fffe0ff */
[----:B------:R-:W-:Y:S04]  /*1ac0*/  STS [R24+0x20], R6 ;  /* 0x0000200618007388 */ /* 0x000fe80000000800 */
[----:B------:R-:W-:Y:S01]  /*1ad0*/  STS [R24+0xa0], R7 ;  /* 0x0000a00718007388 */ /* 0x000fe20000000800 */
[----:B------:R-:W-:-:S03]  /*1ae0*/  LEA R78, R78, UR5, 0x2 ;  /* 0x000000054e4e7c11 */ /* 0x000fc6000f8e10ff */
[----:B------:R-:W-:Y:S04]  /*1af0*/  STS [R24+0x40], R8 ;  /* 0x0000400818007388 */ /* 0x000fe80000000800 */
[----:B------:R-:W-:Y:S04]  /*1b00*/  STS [R24+0xc0], R9 ;  /* 0x0000c00918007388 */ /* 0x000fe80000000800 */
[----:B------:R-:W-:Y:S04]  /*1b10*/  STS [R24+0x60], R10 ;  /* 0x0000600a18007388 */ /* 0x000fe80000000800 */
[----:B------:R-:W-:Y:S04]  /*1b20*/  STS [R24+0xe0], R11 ;  /* 0x0000e00b18007388 */ /* 0x000fe80000000800 */
[----:B------:R0:W-:Y:S04]  /*1b30*/  STS [R16], R12 ;  /* 0x0000000c10007388 */ /* 0x0001e80000000800 */
[----:B------:R-:W-:Y:S04]  /*1b40*/  STS [R16+0x80], R13 ;  /* 0x0000800d10007388 */ /* 0x000fe80000000800 */
        /* <DEDUP_REMOVED lines=25> */
[----:B-1----:R-:W0:Y:S02]  /*1ce0*/  LDC.64 R4, c[0x0][0x390] ;  /* 0x0000e400ff047b82 */ /* 0x002e240000000a00 */
[----:B------:R-:W-:Y:S04]  /*1cf0*/  STS [R78+0x20], R46 ;  /* 0x0000202e4e007388 */ /* 0x000fe80000000800 */
[----:B------:R-:W-:Y:S04]  /*1d00*/  STS [R78+0xa0], R47 ;  /* 0x0000a02f4e007388 */ /* 0x000fe80000000800 */
[----:B------:R-:W-:Y:S04]  /*1d10*/  STS [R78+0x40], R40 ;  /* 0x000040284e007388 */ /* 0x000fe80000000800 */
[----:B------:R-:W-:Y:S04]  /*1d20*/  STS [R78+0xc0], R41 ;  /* 0x0000c0294e007388 */ /* 0x000fe80000000800 */
[----:B------:R-:W-:Y:S04]  /*1d30*/  STS [R78+0x60], R42 ;  /* 0x0000602a4e007388 */ /* 0x000fe80000000800 */
[----:B------:R-:W-:Y:S01]  /*1d40*/  STS [R78+0xe0], R43 ;  /* 0x0000e02b4e007388 */ /* 0x000fe20000000800 */
[----:B------:R-:W-:Y:S06]  /*1d50*/  BAR.SYNC.DEFER_BLOCKING 0x0 ;  /* 0x0000000000007b1d */ /* 0x000fec0000010000 */
[----:B------:R-:W2:Y:S04]  /*1d60*/  LDS R10, [R12+0x80] ;  /* 0x000080000c0a7984 */ /* 0x000ea80000000800 */
[----:B------:R-:W1:Y:S04]  /*1d70*/  LDS R8, [R12] ;  /* 0x000000000c087984 */ /* 0x000e680000000800 */
[----:B------:R-:W3:Y:S04]  /*1d80*/  LDS R14, [R12+0x100] ;  /* 0x000100000c0e7984 */ /* 0x000ee80000000800 */
[----:B------:R-:W5:Y:S04]  /*1d90*/  LDS R16, [R12+0x180] ;  /* 0x000180000c107984 */ /* 0x000f680000000800 */
[----:B------:R-:W4:Y:S04]  /*1da0*/  LDS R18, [R12+0x200] ;  /* 0x000200000c127984 */ /* 0x000f280000000800 */
[----:B------:R-:W4:Y:S04]  /*1db0*/  LDS R20, [R12+0x280] ;  /* 0x000280000c147984 */ /* 0x000f280000000800 */
[----:B------:R-:W4:Y:S04]  /*1dc0*/  LDS R22, [R12+0x300] ;  /* 0x000300000c167984 */ /* 0x000f280000000800 */
[----:B------:R-:W4:Y:S01]  /*1dd0*/  LDS R24, [R12+0x380] ;  /* 0x000380000c187984 */ /* 0x000f220000000800 */
[----:B------:R-:W-:-:S03]  /*1de0*/  IMAD R129, R128, 0x200, R129 ;  /* 0x0000020080817824 */ /* 0x000fc600078e0281 */
[----:B------:R-:W4:Y:S01]  /*1df0*/  LDS R27, [R12+0x500] ;  /* 0x000500000c1b7984 */ /* 0x000f220000000800 */
[----:B------:R-:W-:-:S03]  /*1e00*/  IMAD R129, R0, 0x100, R129 ;  /* 0x0000010000817824 */ /* 0x000fc600078e0281 */
[----:B------:R-:W4:Y:S01]  /*1e10*/  LDS R23, [R12+0x400] ;  /* 0x000400000c177984 */ /* 0x000f220000000800 */
[----:B0-----:R-:W-:-:S03]  /*1e20*/  IMAD.WIDE.U32 R6, R129, 0x4, R4 ;  /* 0x0000000481067825 */ /* 0x001fc600078e0004 */
[----:B------:R-:W0:Y:S01]  /*1e30*/  LDS R25, [R12+0x480] ;  /* 0x000480000c197984 */ /* 0x000e220000000800 */
[C---:B--2---:R-:W-:Y:S02]  /*1e40*/  IMAD.IADD R13, R73.reuse, 0x1, R10 ;  /* 0x00000001490d7824 */ /* 0x044fe400078e020a */
[C---:B-1----:R-:W-:Y:S01]  /*1e50*/  IMAD.IADD R11, R73.reuse, 0x1, R8 ;  /* 0x00000001490b7824 */ /* 0x042fe200078e0208 */
[----:B------:R-:W1:Y:S01]  /*1e60*/  LDS R0, [R12+0x800] ;  /* 0x000800000c007984 */ /* 0x000e620000000800 */
[----:B---3--:R-:W-:-:S03]  /*1e70*/  IMAD.IADD R15, R73, 0x1, R14 ;  /* 0x00000001490f7824 */ /* 0x008fc600078e020e */
[----:B------:R2:W-:Y:S01]  /*1e80*/  STG.E desc[UR8][R6.64+0x188000], R13 ;  /* 0x1880000d06007986 */ /* 0x0005e2000c101908 */
[----:B-----5:R-:W-:-:S03]  /*1e90*/  IMAD.IADD R17, R73, 0x1, R16 ;  /* 0x0000000149117824 */ /* 0x020fc600078e0210 */
[----:B------:R-:W-:Y:S01]  /*1ea0*/  LDS R14, [R12+0x880] ;  /* 0x000880000c0e7984 */ /* 0x000fe20000000800 */
[----:B----4-:R-:W-:-:S03]  /*1eb0*/  IMAD.IADD R19, R73, 0x1, R18 ;  /* 0x0000000149137824 */ /* 0x010fc600078e0212 */
[----:B------:R-:W3:Y:S01]  /*1ec0*/  LDS R16, [R12+0x900] ;  /* 0x000900000c107984 */ /* 0x000ee20000000800 */
[----:B------:R-:W-:-:S03]  /*1ed0*/  IMAD.IADD R21, R73, 0x1, R20 ;  /* 0x0000000149157824 */ /* 0x000fc600078e0214 */
[----:B------:R-:W4:Y:S01]  /*1ee0*/  LDS R18, [R12+0x980] ;  /* 0x000980000c127984 */ /* 0x000f220000000800 */
[----:B--2---:R-:W-:-:S03]  /*1ef0*/  IMAD.IADD R13, R73, 0x1, R22 ;  /* 0x00000001490d7824 */ /* 0x004fc600078e0216 */
[----:B------:R-:W2:Y:S01]  /*1f00*/  LDS R20, [R12+0xa00] ;  /* 0x000a00000c147984 */ /* 0x000ea20000000800 */
[----:B------:R-:W-:-:S03]  /*1f10*/  IMAD.IADD R73, R73, 0x1, R24 ;  /* 0x0000000149497824 */ /* 0x000fc600078e0218 */
[----:B------:R-:W-:Y:S04]  /*1f20*/  LDS R22, [R12+0xa80] ;  /* 0x000a80000c167984 */ /* 0x000fe80000000800 */
[----:B------:R-:W-:Y:S04]  /*1f30*/  LDS R24, [R12+0xb00] ;  /* 0x000b00000c187984 */ /* 0x000fe80000000800 */
[----:B------:R-:W-:Y:S01]  /*1f40*/  LDS R26, [R12+0xb80] ;  /* 0x000b80000c1a7984 */ /* 0x000fe20000000800 */
[----:B------:R-:W-:Y:S02]  /*1f50*/  IADD3 R9, PT, PT, R129, 0x20, RZ ;  /* 0x0000002081097810 */ /* 0x000fe40007ffe0ff */
[----:B------:R-:W-:Y:S01]  /*1f60*/  IADD3 R8, P0, PT, R6, 0x1000000, RZ ;  /* 0x0100000006087810 */ /* 0x000fe20007f1e0ff */
[----:B------:R-:W5:Y:S02]  /*1f70*/  LDS R29, [R12+0x580] ;  /* 0x000580000c1d7984 */ /* 0x000f640000000800 */
[----:B------:R-:W-:-:S02]  /*1f80*/  IMAD.WIDE.U32 R4, R9, 0x4, R4 ;  /* 0x0000000409047825 */ /* 0x000fc400078e0004 */
[----:B------:R-:W5:Y:S01]  /*1f90*/  LDS R31, [R12+0x600] ;  /* 0x000600000c1f7984 */ /* 0x000f620000000800 */
[----:B------:R-:W-:-:S03]  /*1fa0*/  IADD3.X R9, PT, PT, RZ, R7, RZ, P0, !PT ;  /* 0x00000007ff097210 */ /* 0x000fc600007fe4ff */
[----:B------:R-:W5:Y:S01]  /*1fb0*/  LDS R33, [R12+0x680] ;  /* 0x000680000c217984 */ /* 0x000f620000000800 */
[----:B------:R-:W-:-:S03]  /*1fc0*/  IMAD.IADD R27, R72, 0x1, R27 ;  /* 0x00000001481b7824 */ /* 0x000fc600078e021b */
[----:B------:R-:W5:Y:S04]  /*1fd0*/  LDS R35, [R12+0x700] ;  /* 0x000700000c237984 */ /* 0x000f680000000800 */
[----:B------:R-:W5:Y:S04]  /*1fe0*/  LDS R37, [R12+0x780] ;  /* 0x000780000c257984 */ /* 0x000f680000000800 */
[----:B------:R-:W5:Y:S04]  /*1ff0*/  LDS R41, [R12+0xc80] ;  /* 0x000c80000c297984 */ /* 0x000f680000000800 */
[----:B------:R-:W5:Y:S04]  /*2000*/  LDS R43, [R12+0xd00] ;  /* 0x000d00000c2b7984 */ /* 0x000f680000000800 */
[----:B------:R-:W5:Y:S04]  /*2010*/  LDS R45, [R12+0xd80] ;  /* 0x000d80000c2d7984 */ /* 0x000f680000000800 */
[----:B------:R-:W5:Y:S04]  /*2020*/  LDS R47, [R12+0xe00] ;  /* 0x000e00000c2f7984 */ /* 0x000f680000000800 */
[----:B------:R-:W-:Y:S04]  /*2030*/  STG.E desc[UR8][R6.64], R11 ;  /* 0x0000000b06007986 */ /* 0x000fe8000c101908 */
[----:B------:R-:W-:Y:S04]  /*2040*/  STG.E desc[UR8][R6.64+0x310000], R15 ;  /* 0x3100000f06007986 */ /* 0x000fe8000c101908 */
[----:B------:R-:W-:Y:S04]  /*2050*/  STG.E desc[UR8][R6.64+0x498000], R17 ;  /* 0x4980001106007986 */ /* 0x000fe8000c101908 */
[----:B------:R-:W-:Y:S04]  /*2060*/  STG.E desc[UR8][R6.64+0x620000], R19 ;  /* 0x6200001306007986 */ /* 0x000fe8000c101908 */
[----:B------:R-:W-:Y:S01]  /*2070*/  STG.E desc[UR8][R6.64+0x7a8000], R21 ;  /* 0x7a80001506007986 */ /* 0x000fe2000c101908 */
[----:B------:R-:W-:-:S03]  /*2080*/  IMAD.IADD R23, R72, 0x1, R23 ;  /* 0x0000000148177824 */ /* 0x000fc600078e0217 */
[----:B------:R1:W-:Y:S01]  /*2090*/  STG.E desc[UR8][R8.64+-0x6d0000], R13 ;  /* 0x9300000d08007986 */ /* 0x0003e2000c101908 */
[----:B0-----:R-:W-:-:S03]  /*20a0*/  IMAD.IADD R25, R72, 0x1, R25 ;  /* 0x0000000148197824 */ /* 0x001fc600078e0219 */
[----:B------:R-:W-:Y:S04]  /*20b0*/  STG.E desc[UR8][R8.64+-0x548000], R73 ;  /* 0xab80004908007986 */ /* 0x000fe8000c101908 */
[----:B------:R-:W-:Y:S04]  /*20c0*/  STG.E desc[UR8][R4.64+0x310000], R27 ;  /* 0x3100001b04007986 */ /* 0x000fe8000c101908 */
[----:B------:R-:W0:Y:S04]  /*20d0*/  LDS R39, [R12+0xc00] ;  /* 0x000c00000c277984 */ /* 0x000e280000000800 */
[----:B------:R-:W0:Y:S04]  /*20e0*/  LDS R27, [R12+0xe80] ;  /* 0x000e80000c1b7984 */ /* 0x000e280000000800 */
[----:B------:R-:W0:Y:S04]  /*20f0*/  LDS R49, [R12+0xf00] ;  /* 0x000f00000c317984 */ /* 0x000e280000000800 */
[----:B------:R-:W0:Y:S04]  /*2100*/  LDS R51, [R12+0xf80] ;  /* 0x000f80000c337984 */ /* 0x000e280000000800 */
[----:B------:R-:W0:Y:S04]  /*2110*/  LDS R28, [R12+0x1000] ;  /* 0x001000000c1c7984 */ /* 0x000e280000000800 */
[----:B------:R-:W0:Y:S01]  /*2120*/  LDS R30, [R12+0x1080] ;  /* 0x001080000c1e7984 */ /* 0x000e220000000800 */
[C---:B-1----:R-:W-:Y:S01]  /*2130*/  IMAD.IADD R13, R71.reuse, 0x1, R0 ;  /* 0x00000001470d7824 */ /* 0x042fe200078e0200 */
[C---:B---3--:R-:W-:Y:S01]  /*2140*/  IADD3 R17, PT, PT, R71.reuse, R16, RZ ;  /* 0x0000001047117210 */ /* 0x048fe20007ffe0ff */
[C---:B------:R-:W-:Y:S01]  /*2150*/  IMAD.IADD R15, R71.reuse, 0x1, R14 ;  /* 0x00000001470f7824 */ /* 0x040fe200078e020e */
[----:B------:R1:W-:Y:S01]  /*2160*/  STG.E desc[UR8][R4.64], R23 ;  /* 0x0000001704007986 */ /* 0x0003e2000c101908 */
[----:B----4-:R-:W-:-:S02]  /*2170*/  IMAD.IADD R19, R71, 0x1, R18 ;  /* 0x0000000147137824 */ /* 0x010fc400078e0212 */
[C---:B--2---:R-:W-:Y:S01]  /*2180*/  IMAD.IADD R21, R71.reuse, 0x1, R20 ;  /* 0x0000000147157824 */ /* 0x044fe200078e0214 */
[----:B------:R2:W-:Y:S01]  /*2190*/  STG.E desc[UR8][R4.64+0x188000], R25 ;  /* 0x1880001904007986 */ /* 0x0005e2000c101908 */
[----:B------:R-:W-:Y:S01]  /*21a0*/  IADD3 R10, P0, PT, R4, 0x1000000, RZ ;  /* 0x01000000040a7810 */ /* 0x000fe20007f1e0ff */
[C---:B-----5:R-:W-:Y:S01]  /*21b0*/  IMAD.IADD R29, R72.reuse, 0x1, R29 ;  /* 0x00000001481d7824 */ /* 0x060fe200078e021d */
[C---:B------:R-:W-:Y:S01]  /*21c0*/  IADD3 R31, PT, PT, R72.reuse, R31, RZ ;  /* 0x0000001f481f7210 */ /* 0x040fe20007ffe0ff */
[----:B------:R-:W-:Y:S01]  /*21d0*/  IMAD.IADD R33, R72, 0x1, R33 ;  /* 0x0000000148217824 */ /* 0x000fe200078e0221 */
[----:B------:R-:W-:Y:S01]  /*21e0*/  LDS R32, [R12+0x1200] ;  /* 0x001200000c207984 */ /* 0x000fe20000000800 */
[----:B-1----:R-:W-:-:S03]  /*21f0*/  IMAD.IADD R23, R71, 0x1, R22 ;  /* 0x0000000147177824 */ /* 0x002fc600078e0216 */
[----:B------:R-:W-:Y:S01]  /*2200*/  LDS R34, [R12+0x1280] ;  /* 0x001280000c227984 */ /* 0x000fe20000000800 */
[----:B--2---:R-:W-:-:S03]  /*2210*/  IMAD.IADD R25, R71, 0x1, R24 ;  /* 0x0000000147197824 */ /* 0x004fc600078e0218 */
[----:B------:R-:W-:Y:S01]  /*2220*/  LDS R36, [R12+0x1300] ;  /* 0x001300000c247984 */ /* 0x000fe20000000800 */
[----:B------:R-:W-:-:S03]  /*2230*/  IMAD.IADD R71, R71, 0x1, R26 ;  /* 0x0000000147477824 */ /* 0x000fc600078e021a */
[----:B------:R-:W1:Y:S04]  /*2240*/  LDS R24, [R12+0x1100] ;  /* 0x001100000c187984 */ /* 0x000e680000000800 */
[----:B------:R-:W2:Y:S01]  /*2250*/  LDS R26, [R12+0x1180] ;  /* 0x001180000c1a7984 */ /* 0x000ea20000000800 */
[----:B------:R-:W-:Y:S02]  /*2260*/  IMAD.X R11, RZ, RZ, R5, P0 ;  /* 0x000000ffff0b7224 */ /* 0x000fe400000e0605 */
[C---:B------:R-:W-:Y:S01]  /*2270*/  IMAD.IADD R35, R72.reuse, 0x1, R35 ;  /* 0x0000000148237824 */ /* 0x040fe200078e0223 */
[----:B------:R-:W3:Y:S01]  /*2280*/  LDS R38, [R12+0x1380] ;  /* 0x001380000c267984 */ /* 0x000ee20000000800 */
[----:B------:R-:W-:Y:S01]  /*2290*/  IMAD.IADD R37, R72, 0x1, R37 ;  /* 0x0000000148257824 */ /* 0x000fe200078e0225 */
[C---:B------:R-:W-:Y:S01]  /*22a0*/  IADD3 R41, PT, PT, R70.reuse, R41, RZ ;  /* 0x0000002946297210 */ /* 0x040fe20007ffe0ff */
[C---:B------:R-:W-:Y:S01]  /*22b0*/  IMAD.IADD R43, R70.reuse, 0x1, R43 ;  /* 0x00000001462b7824 */ /* 0x040fe200078e022b */
[----:B------:R-:W-:Y:S01]  /*22c0*/  STG.E desc[UR8][R4.64+0x498000], R29 ;  /* 0x4980001d04007986 */ /* 0x000fe2000c101908 */
[----:B------:R-:W-:-:S02]  /*22d0*/  IMAD.IADD R45, R70, 0x1, R45 ;  /* 0x00000001462d7824 */ /* 0x000fc400078e022d */
[C---:B------:R-:W-:Y:S01]  /*22e0*/  IMAD.IADD R47, R70.reuse, 0x1, R47 ;  /* 0x00000001462f7824 */ /* 0x040fe200078e022f */
[----:B------:R-:W-:Y:S04]  /*22f0*/  STG.E desc[UR8][R4.64+0x620000], R31 ;  /* 0x6200001f04007986 */ /* 0x000fe8000c101908 */
[----:B------:R-:W-:Y:S01]  /*2300*/  STG.E desc[UR8][R4.64+0x7a8000], R33 ;  /* 0x7a80002104007986 */ /* 0x000fe2000c101908 */
[----:B0-----:R-:W-:-:S03]  /*2310*/  IMAD.IADD R39, R70, 0x1, R39 ;  /* 0x0000000146277824 */ /* 0x001fc600078e0227 */
[----:B------:R-:W-:Y:S01]  /*2320*/  STG.E desc[UR8][R10.64+-0x6d0000], R35 ;  /* 0x930000230a007986 */ /* 0x000fe2000c101908 */
[----:B------:R-:W-:-:S03]  /*2330*/  IMAD.IADD R27, R70, 0x1, R27 ;  /* 0x00000001461b7824 */ /* 0x000fc600078e021b */
[----:B------:R-:W-:Y:S01]  /*2340*/  STG.E desc[UR8][R10.64+-0x548000], R37 ;  /* 0xab8000250a007986 */ /* 0x000fe2000c101908 */
[----:B------:R-:W-:-:S03]  /*2350*/  IMAD.IADD R49, R70, 0x1, R49 ;  /* 0x0000000146317824 */ /* 0x000fc600078e0231 */
[----:B------:R0:W-:Y:S01]  /*2360*/  STG.E desc[UR8][R6.64+0x100], R13 ;  /* 0x0001000d06007986 */ /* 0x0001e2000c101908 */
[----:B------:R-:W-:-:S03]  /*2370*/  IMAD.IADD R51, R70, 0x1, R51 ;  /* 0x0000000146337824 */ /* 0x000fc600078e0233 */
[----:B------:R4:W-:Y:S04]  /*2380*/  STG.E desc[UR8][R6.64+0x188100], R15 ;  /* 0x1881000f06007986 */ /* 0x0009e8000c101908 */
[----:B------:R-:W-:Y:S04]  /*2390*/  STG.E desc[UR8][R6.64+0x310100], R17 ;  /* 0x3101001106007986 */ /* 0x000fe8000c101908 */
[----:B------:R-:W-:Y:S04]  /*23a0*/  STG.E desc[UR8][R6.64+0x498100], R19 ;  /* 0x4981001306007986 */ /* 0x000fe8000c101908 */
[----:B------:R-:W-:Y:S04]  /*23b0*/  STG.E desc[UR8][R6.64+0x620100], R21 ;  /* 0x6201001506007986 */ /* 0x000fe8000c101908 */
[----:B------:R-:W-:Y:S01]  /*23c0*/  STG.E desc[UR8][R6.64+0x7a8100], R23 ;  /* 0x7a81001706007986 */ /* 0x000fe2000c101908 */
[----:B0-----:R-:W-:-:S03]  /*23d0*/  IADD3 R13, PT, PT, R69, R28, RZ ;  /* 0x0000001c450d7210 */ /* 0x001fc60007ffe0ff */
[----:B------:R-:W-:Y:S04]  /*23e0*/  STG.E desc[UR8][R8.64+-0x6cff00], R25 ;  /* 0x9301001908007986 */ /* 0x000fe8000c101908 */
[----:B------:R-:W-:Y:S01]  /*23f0*/  STG.E desc[UR8][R8.64+-0x547f00], R71 ;  /* 0xab81004708007986 */ /* 0x000fe2000c101908 */
[----:B----4-:R-:W-:-:S03]  /*2400*/  IMAD.IADD R15, R69, 0x1, R30 ;  /* 0x00000001450f7824 */ /* 0x010fc600078e021e */
[----:B------:R-:W-:Y:S04]  /*2410*/  STG.E desc[UR8][R4.64+0x188100], R41 ;  /* 0x1881002904007986 */ /* 0x000fe8000c101908 */
[----:B------:R-:W-:Y:S04]  /*2420*/  STG.E desc[UR8][R4.64+0x310100], R43 ;  /* 0x3101002b04007986 */ /* 0x000fe8000c101908 */
[----:B------:R-:W-:Y:S04]  /*2430*/  STG.E desc[UR8][R4.64+0x498100], R45 ;  /* 0x4981002d04007986 */ /* 0x000fe8000c101908 */
[----:B------:R-:W-:Y:S04]  /*2440*/  STG.E desc[UR8][R4.64+0x620100], R47 ;  /* 0x6201002f04007986 */ /* 0x000fe8000c101908 */
[----:B------:R-:W0:Y:S04]  /*2450*/  LDS R23, [R12+0x1400] ;  /* 0x001400000c177984 */ /* 0x000e280000000800 */
[----:B------:R-:W4:Y:S04]  /*2460*/  LDS R53, [R12+0x1480] ;  /* 0x001480000c357984 */ /* 0x000f280000000800 */
[----:B------:R-:W-:Y:S04]  /*2470*/  LDS R55, [R12+0x1500] ;  /* 0x001500000c377984 */ /* 0x000fe80000000800 */
[----:B------:R-:W-:Y:S04]  /*2480*/  LDS R41, [R12+0x1580] ;  /* 0x001580000c297984 */ /* 0x000fe80000000800 */
[----:B------:R-:W-:Y:S04]  /*2490*/  LDS R43, [R12+0x1600] ;  /* 0x001600000c2b7984 */ /* 0x000fe80000000800 */
[----:B------:R-:W-:Y:S04]  /*24a0*/  LDS R45, [R12+0x1680] ;  /* 0x001680000c2d7984 */ /* 0x000fe80000000800 */
[----:B------:R-:W5:Y:S04]  /*24b0*/  LDS R47, [R12+0x1700] ;  /* 0x001700000c2f7984 */ /* 0x000f680000000800 */
[----:B------:R-:W5:Y:S04]  /*24c0*/  LDS R57, [R12+0x1780] ;  /* 0x001780000c397984 */ /* 0x000f680000000800 */
[----:B------:R-:W5:Y:S04]  /*24d0*/  LDS R0, [R12+0x1800] ;  /* 0x001800000c007984 */ /* 0x000f680000000800 */
[----:B------:R-:W-:Y:S04]  /*24e0*/  STG.E desc[UR8][R4.64+0x100], R39 ;  /* 0x0001002704007986 */ /* 0x000fe8000c101908 */
[----:B------:R-:W-:Y:S04]  /*24f0*/  STG.E desc[UR8][R4.64+0x7a8100], R27 ;  /* 0x7a81001b04007986 */ /* 0x000fe8000c101908 */
[----:B------:R-:W-:Y:S04]  /*2500*/  STG.E desc[UR8][R10.64+-0x6cff00], R49 ;  /* 0x930100310a007986 */ /* 0x000fe8000c101908 */
[----:B------:R-:W-:Y:S04]  /*2510*/  STG.E desc[UR8][R10.64+-0x547f00], R51 ;  /* 0xab8100330a007986 */ /* 0x000fe8000c101908 */
[----:B------:R1:W-:Y:S04]  /*2520*/  STG.E desc[UR8][R6.64+0x200], R13 ;  /* 0x0002000d06007986 */ /* 0x0003e8000c101908 */
[----:B------:R2:W-:Y:S04]  /*2530*/  STG.E desc[UR8][R6.64+0x188200], R15 ;  /* 0x1882000f06007986 */ /* 0x0005e8000c101908 */
[----:B------:R-:W5:Y:S01]  /*2540*/  LDS R14, [R12+0x1880] ;  /* 0x001880000c0e7984 */ /* 0x000f620000000800 */
[----:B-1----:R-:W-:-:S03]  /*2550*/  IMAD.IADD R13, R69, 0x1, R24 ;  /* 0x00000001450d7824 */ /* 0x002fc600078e0218 */
[----:B------:R-:W1:Y:S01]  /*2560*/  LDS R16, [R12+0x1900] ;  /* 0x001900000c107984 */ /* 0x000e620000000800 */
[----:B--2---:R-:W-:-:S03]  /*2570*/  IMAD.IADD R15, R69, 0x1, R26 ;  /* 0x00000001450f7824 */ /* 0x004fc600078e021a */
[----:B------:R-:W2:Y:S04]  /*2580*/  LDS R18, [R12+0x1980] ;  /* 0x001980000c127984 */ /* 0x000ea80000000800 */
[----:B------:R-:W2:Y:S04]  /*2590*/  LDS R20, [R12+0x1a00] ;  /* 0x001a00000c147984 */ /* 0x000ea80000000800 */
[----:B------:R-:W2:Y:S04]  /*25a0*/  LDS R22, [R12+0x1a80] ;  /* 0x001a80000c167984 */ /* 0x000ea80000000800 */
[----:B------:R-:W-:Y:S04]  /*25b0*/  LDS R24, [R12+0x1b00] ;  /* 0x001b00000c187984 */ /* 0x000fe80000000800 */
[----:B------:R-:W-:Y:S04]  /*25c0*/  LDS R26, [R12+0x1b80] ;  /* 0x001b80000c1a7984 */ /* 0x000fe80000000800 */
[----:B------:R-:W2:Y:S04]  /*25d0*/  LDS R25, [R12+0x1c00] ;  /* 0x001c00000c197984 */ /* 0x000ea80000000800 */
[----:B------:R-:W2:Y:S04]  /*25e0*/  LDS R27, [R12+0x1c80] ;  /* 0x001c80000c1b7984 */ /* 0x000ea80000000800 */
[----:B------:R-:W-:Y:S04]  /*25f0*/  LDS R29, [R12+0x1d00] ;  /* 0x001d00000c1d7984 */ /* 0x000fe80000000800 */
[----:B------:R-:W2:Y:S04]  /*2600*/  LDS R31, [R12+0x1d80] ;  /* 0x001d80000c1f7984 */ /* 0x000ea80000000800 */
[----:B------:R-:W2:Y:S04]  /*2610*/  LDS R33, [R12+0x1e00] ;  /* 0x001e00000c217984 */ /* 0x000ea80000000800 */
[----:B------:R-:W2:Y:S04]  /*2620*/  LDS R35, [R12+0x1e80] ;  /* 0x001e80000c237984 */ /* 0x000ea80000000800 */
[----:B------:R-:W2:Y:S04]  /*2630*/  LDS R37, [R12+0x1f00] ;  /* 0x001f00000c257984 */ /* 0x000ea80000000800 */
[----:B------:R-:W2:Y:S01]  /*2640*/  LDS R39, [R12+0x1f80] ;  /* 0x001f80000c277984 */ /* 0x000ea20000000800 */
[----:B------:R-:W-:-:S02]  /*2650*/  IMAD.IADD R17, R69, 0x1, R32 ;  /* 0x0000000145117824 */ /* 0x000fc400078e0220 */
[C---:B------:R-:W-:Y:S02]  /*2660*/  IMAD.IADD R19, R69.reuse, 0x1, R34 ;  /* 0x0000000145137824 */ /* 0x040fe400078e0222 */
[C---:B------:R-:W-:Y:S01]  /*2670*/  IMAD.IADD R21, R69.reuse, 0x1, R36 ;  /* 0x0000000145157824 */ /* 0x040fe200078e0224 */
[----:B---3--:R-:W-:Y:S01]  /*2680*/  IADD3 R69, PT, PT, R69, R38, RZ ;  /* 0x0000002645457210 */ /* 0x008fe20007ffe0ff */
[C---:B0-----:R-:W-:Y:S01]  /*2690*/  IMAD.IADD R23, R68.reuse, 0x1, R23 ;  /* 0x0000000144177824 */ /* 0x041fe200078e0217 */
[----:B------:R0:W-:Y:S01]  /*26a0*/  STG.E desc[UR8][R6.64+0x310200], R13 ;  /* 0x3102000d06007986 */ /* 0x0001e2000c101908 */
[C---:B----4-:R-:W-:Y:S01]  /*26b0*/  IMAD.IADD R53, R68.reuse, 0x1, R53 ;  /* 0x0000000144357824 */ /* 0x050fe200078e0235 */
[C---:B-----5:R-:W-:Y:S01]  /*26c0*/  IADD3 R47, PT, PT, R68.reuse, R47, RZ ;  /* 0x0000002f442f7210 */ /* 0x060fe20007ffe0ff */
[C---:B------:R-:W-:Y:S02]  /*26d0*/  IMAD.IADD R55, R68.reuse, 0x1, R55 ;  /* 0x0000000144377824 */ /* 0x040fe400078e0237 */
[----:B------:R-:W-:-:S02]  /*26e0*/  IMAD.IADD R41, R68, 0x1, R41 ;  /* 0x0000000144297824 */ /* 0x000fc400078e0229 */
[C---:B------:R-:W-:Y:S02]  /*26f0*/  IMAD.IADD R43, R68.reuse, 0x1, R43 ;  /* 0x00000001442b7824 */ /* 0x040fe400078e022b */
[C---:B------:R-:W-:Y:S02]  /*2700*/  IMAD.IADD R45, R68.reuse, 0x1, R45 ;  /* 0x00000001442d7824 */ /* 0x040fe400078e022d */
[----:B------:R-:W-:Y:S01]  /*2710*/  IMAD.IADD R57, R68, 0x1, R57 ;  /* 0x0000000144397824 */ /* 0x000fe200078e0239 */
[----:B------:R3:W-:Y:S01]  /*2720*/  STG.E desc[UR8][R6.64+0x498200], R15 ;  /* 0x4982000f06007986 */ /* 0x0007e2000c101908 */
[----:B0-----:R-:W-:-:S03]  /*2730*/  IMAD.IADD R13, R3, 0x1, R0 ;  /* 0x00000001030d7824 */ /* 0x001fc600078e0200 */
[----:B------:R1:W-:Y:S04]  /*2740*/  STG.E desc[UR8][R6.64+0x620200], R17 ;  /* 0x6202001106007986 */ /* 0x0003e8000c101908 */
[----:B------:R2:W-:Y:S04]  /*2750*/  STG.E desc[UR8][R6.64+0x7a8200], R19 ;  /* 0x7a82001306007986 */ /* 0x0005e8000c101908 */
[----:B------:R0:W-:Y:S04]  /*2760*/  STG.E desc[UR8][R8.64+-0x6cfe00], R21 ;  /* 0x9302001508007986 */ /* 0x0001e8000c101908 */
[----:B------:R-:W-:Y:S01]  /*2770*/  STG.E desc[UR8][R8.64+-0x547e00], R69 ;  /* 0xab82004508007986 */ /* 0x000fe2000c101908 */
[----:B---3--:R-:W-:-:S03]  /*2780*/  IMAD.IADD R15, R3, 0x1, R14 ;  /* 0x00000001030f7824 */ /* 0x008fc600078e020e */
[----:B------:R3:W-:Y:S01]  /*2790*/  STG.E desc[UR8][R4.64+0x200], R23 ;  /* 0x0002001704007986 */ /* 0x0007e2000c101908 */
[----:B-1----:R-:W-:-:S03]  /*27a0*/  IMAD.IADD R17, R3, 0x1, R16 ;  /* 0x0000000103117824 */ /* 0x002fc600078e0210 */
[----:B------:R-:W-:Y:S01]  /*27b0*/  STG.E desc[UR8][R4.64+0x188200], R53 ;  /* 0x1882003504007986 */ /* 0x000fe2000c101908 */
[----:B--2---:R-:W-:-:S03]  /*27c0*/  IMAD.IADD R19, R3, 0x1, R18 ;  /* 0x0000000103137824 */ /* 0x004fc600078e0212 */
[----:B------:R-:W-:Y:S01]  /*27d0*/  STG.E desc[UR8][R4.64+0x310200], R55 ;  /* 0x3102003704007986 */ /* 0x000fe2000c101908 */
[----:B0-----:R-:W-:-:S03]  /*27e0*/  IMAD.IADD R21, R3, 0x1, R20 ;  /* 0x0000000103157824 */ /* 0x001fc600078e0214 */
[----:B------:R-:W-:Y:S01]  /*27f0*/  STG.E desc[UR8][R4.64+0x498200], R41 ;  /* 0x4982002904007986 */ /* 0x000fe2000c101908 */
[----:B---3--:R-:W-:-:S03]  /*2800*/  IADD3 R23, PT, PT, R3, R22, RZ ;  /* 0x0000001603177210 */ /* 0x008fc60007ffe0ff */
[----:B------:R-:W-:Y:S04]  /*2810*/  STG.E desc[UR8][R4.64+0x620200], R43 ;  /* 0x6202002b04007986 */ /* 0x000fe8000c101908 */
[----:B------:R-:W-:Y:S04]  /*2820*/  STG.E desc[UR8][R4.64+0x7a8200], R45 ;  /* 0x7a82002d04007986 */ /* 0x000fe8000c101908 */
[----:B------:R-:W-:Y:S04]  /*2830*/  STG.E desc[UR8][R10.64+-0x6cfe00], R47 ;  /* 0x9302002f0a007986 */ /* 0x000fe8000c101908 */
[----:B------:R-:W-:Y:S01]  /*2840*/  STG.E desc[UR8][R10.64+-0x547e00], R57 ;  /* 0xab8200390a007986 */ /* 0x000fe2000c101908 */
[----:B------:R-:W-:-:S03]  /*2850*/  IMAD.IADD R25, R2, 0x1, R25 ;  /* 0x0000000102197824 */ /* 0x000fc600078e0219 */
[----:B------:R0:W-:Y:S01]  /*2860*/  STG.E desc[UR8][R6.64+0x300], R13 ;  /* 0x0003000d06007986 */ /* 0x0001e2000c101908 */
[C---:B------:R-:W-:Y:S01]  /*2870*/  IMAD.IADD R27, R2.reuse, 0x1, R27 ;  /* 0x00000001021b7824 */ /* 0x040fe200078e021b */
[C---:B------:R-:W-:Y:S01]  /*2880*/  IADD3 R31, PT, PT, R2.reuse, R31, RZ ;  /* 0x0000001f021f7210 */ /* 0x040fe20007ffe0ff */
[C---:B------:R-:W-:Y:S02]  /*2890*/  IMAD.IADD R29, R2.reuse, 0x1, R29 ;  /* 0x00000001021d7824 */ /* 0x040fe400078e021d */
[C---:B------:R-:W-:Y:S02]  /*28a0*/  IMAD.IADD R33, R2.reuse, 0x1, R33 ;  /* 0x0000000102217824 */ /* 0x040fe400078e0221 */
[C---:B------:R-:W-:Y:S02]  /*28b0*/  IMAD.IADD R35, R2.reuse, 0x1, R35 ;  /* 0x0000000102237824 */ /* 0x040fe400078e0223 */
[----:B------:R-:W-:Y:S02]  /*28c0*/  IMAD.IADD R37, R2, 0x1, R37 ;  /* 0x0000000102257824 */ /* 0x000fe400078e0225 */
[----:B0-----:R-:W-:-:S02]  /*28d0*/  IMAD.IADD R13, R3, 0x1, R24 ;  /* 0x00000001030d7824 */ /* 0x001fc400078e0218 */
[----:B------:R-:W-:Y:S02]  /*28e0*/  IMAD.IADD R3, R3, 0x1, R26 ;  /* 0x0000000103037824 */ /* 0x000fe400078e021a */
[----:B------:R-:W-:Y:S01]  /*28f0*/  IMAD.IADD R39, R2, 0x1, R39 ;  /* 0x0000000102277824 */ /* 0x000fe200078e0227 */
[----:B------:R-:W-:Y:S04]  /*2900*/  STG.E desc[UR8][R6.64+0x188300], R15 ;  /* 0x1883000f06007986 */ /* 0x000fe8000c101908 */
        /* <DEDUP_REMOVED lines=13> */
[----:B------:R-:W-:Y:S01]  /*29e0*/  STG.E desc[UR8][R10.64+-0x547d00], R39 ;  /* 0xab8300270a007986 */ /* 0x000fe2000c101908 */
[----:B------:R-:W-:Y:S05]  /*29f0*/  EXIT ;  /* 0x000000000000794d */ /* 0x000fea0003800000 */
.L_x_54:
        /* <DEDUP_REMOVED lines=16> */
.L_x_205:


//--------------------- .text.fused_nn_conv2d_add_cast_add_clip_cast_nn_relu_2_kernel1 --------------------------
	.section	.text.fused_nn_conv2d_add_cast_add_clip_cast_nn_relu_2_kernel1,"ax",@progbits
	.align	128
        .global         fused_nn_conv2d_add_cast_add_clip_cast_nn_relu_2_kernel1
        .type           fused_nn_conv2d_add_cast_add_clip_cast_nn_relu_2_kernel1,@function
        .size           fused_nn_conv2d_add_cast_add_clip_cast_nn_relu_2_kernel1,(.L_x_206 - fused_nn_conv2d_add_cast_add_clip_cast_nn_relu_2_kernel1)
        .other          fused_nn_conv2d_add_cast_add_clip_cast_nn_relu_2_kernel1,@"STO_CUDA_ENTRY STV_DEFAULT"
fused_nn_conv2d_add_cast_add_clip_cast_nn_relu_2_kernel1:
.text.fused_nn_conv2d_add_cast_add_clip_cast_nn_relu_2_kernel1:
        /* <DEDUP_REMOVED lines=16> */
.L_x_56:
        /* <DEDUP_REMOVED lines=18> */
.L_x_55:
        /* <DEDUP_REMOVED lines=127> */
[----:B------:R-:W0:Y:S01]  /*0a10*/  S2R R0, SR_TID.X ;  /* 0x0000000000007919 */ /* 0x000e220000002100 */
[----:B------:R-:W1:Y:S01]  /*0a20*/  LDC.64 R16, c[0x0][0x3a0] ;  /* 0x0000e800ff107b82 */ /* 0x000e620000000a00 */
[----:B------:R-:W-:-:S07]  /*0a30*/  IMAD R26, R32, 0x200, R37 ;  /* 0x00000200201a7824 */ /* 0x000fce00078e0225 */
[----:B------:R-:W2:Y:S01]  /*0a40*/  LDC.64 R18, c[0x0][0x398] ;  /* 0x0000e600ff127b82 */ /* 0x000ea20000000a00 */
[----:B-1----:R-:W-:-:S05]  /*0a50*/  IMAD.WIDE.U32 R16, R26, 0x4, R16 ;  /* 0x000000041a107825 */ /* 0x002fca00078e0010 */
[----:B------:R-:W3:Y:S01]  /*0a60*/  LDG.E.CONSTANT R27, desc[UR8][R16.64] ;  /* 0x00000008101b7981 */ /* 0x000ee2000c1e9900 */
[----:B0-----:R-:W-:-:S03]  /*0a70*/  IMAD R25, R3, 0x40, R0 ;  /* 0x0000004003197824 */ /* 0x001fc600078e0200 */
[----:B------:R-:W4:Y:S01]  /*0a80*/  LDG.E.CONSTANT R31, desc[UR8][R16.64+0x498000] ;  /* 0x49800008101f7981 */ /* 0x000f22000c1e9900 */
[----:B--2---:R-:W-:-:S03]  /*0a90*/  IMAD.WIDE.U32 R18, R25, 0x4, R18 ;  /* 0x0000000419127825 */ /* 0x004fc600078e0012 */
[----:B------:R-:W2:Y:S01]  /*0aa0*/  LDG.E.CONSTANT R29, desc[UR8][R16.64+0x310000] ;  /* 0x31000008101d7981 */ /* 0x000ea2000c1e9900 */
[----:B------:R-:W-:-:S03]  /*0ab0*/  IMAD.SHL.U32 R25, R2, 0x2, RZ ;  /* 0x0000000202197824 */ /* 0x000fc600078e00ff */
[----:B------:R-:W3:Y:S04]  /*0ac0*/  LDG.E.CONSTANT R0, desc[UR8][R18.64] ;  /* 0x0000000812007981 */ /* 0x000ee8000c1e9900 */
[----:B------:R-:W5:Y:S01]  /*0ad0*/  LDG.E.CONSTANT R35, desc[UR8][R16.64+0x188000] ;  /* 0x1880000810237981 */ /* 0x000f62000c1e9900 */
[----:B------:R-:W-:Y:S01]  /*0ae0*/  UMOV UR4, 0x400 ;  /* 0x0000040000047882 */ /* 0x000fe20000000000 */
[----:B------:R-:W-:Y:S01]  /*0af0*/  SHF.R.U32.HI R2, RZ, 0x2, R2 ;  /* 0x00000002ff027819 */ /* 0x000fe20000011602 */
[----:B------:R-:W-:Y:S01]  /*0b00*/  UIADD3 UR4, UPT, UPT, UR4, 0x600, URZ ;  /* 0x0000060004047890 */ /* 0x000fe2000fffe0ff */
[----:B------:R-:W-:Y:S01]  /*0b10*/  LOP3.LUT R25, R25, 0x6, RZ, 0xe2, !PT ;  /* 0x0000000619197812 */ /* 0x000fe200078ee2ff */
[----:B------:R-:W5:Y:S02]  /*0b20*/  LDG.E.CONSTANT R39, desc[UR8][R16.64+0x620000] ;  /* 0x6200000810277981 */ /* 0x000f64000c1e9900 */
[----:B------:R-:W-:Y:S01]  /*0b30*/  ULEA UR4, UR7, UR4, 0x18 ;  /* 0x0000000407047291 */ /* 0x000fe2000f8ec0ff */
[----:B------:R-:W-:Y:S01]  /*0b40*/  IADD3 R24, P0, PT, R16, 0x1000000, RZ ;  /* 0x0100000010187810 */ /* 0x000fe20007f1e0ff */
[----:B------:R-:W-:Y:S01]  /*0b50*/  IMAD R2, R25, 0x20, R2 ;  /* 0x0000002019027824 */ /* 0x000fe200078e0202 */
[----:B------:R-:W5:Y:S03]  /*0b60*/  LDG.E.CONSTANT R41, desc[UR8][R16.64+0x7a8000] ;  /* 0x7a80000810297981 */ /* 0x000f66000c1e9900 */
[----:B------:R-:W-:Y:S01]  /*0b70*/  IMAD.X R25, RZ, RZ, R17, P0 ;  /* 0x000000ffff197224 */ /* 0x000fe200000e0611 */
[C---:B------:R-:W-:Y:S01]  /*0b80*/  LEA R28, R2.reuse, UR4, 0x2 ;  /* 0x00000004021c7c11 */ /* 0x040fe2000f8e10ff */
[----:B------:R-:W-:Y:S01]  /*0b90*/  UIADD3 UR6, UPT, UPT, UR4, 0x400, URZ ;  /* 0x0000040004067890 */ /* 0x000fe2000fffe0ff */
[----:B------:R-:W5:Y:S04]  /*0ba0*/  LDG.E.CONSTANT R18, desc[UR8][R18.64+0x80] ;  /* 0x0000800812127981 */ /* 0x000f68000c1e9900 */
[----:B------:R0:W-:Y:S04]  /*0bb0*/  STS [R28+0x80], R21 ;  /* 0x000080151c007388 */ /* 0x0001e80000000800 */
[----:B------:R1:W-:Y:S04]  /*0bc0*/  STS [R28+0xa0], R23 ;  /* 0x0000a0171c007388 */ /* 0x0003e80000000800 */
[----:B------:R1:W-:Y:S04]  /*0bd0*/  STS [R28], R20 ;  /* 0x000000141c007388 */ /* 0x0003e80000000800 */
[----:B0-----:R-:W5:Y:S04]  /*0be0*/  LDG.E.CONSTANT R21, desc[UR8][R24.64+-0x6d0000] ;  /* 0x9300000818157981 */ /* 0x001f68000c1e9900 */
[----:B-1----:R-:W5:Y:S04]  /*0bf0*/  LDG.E.CONSTANT R23, desc[UR8][R24.64+-0x548000] ;  /* 0xab80000818177981 */ /* 0x002f68000c1e9900 */
[----:B------:R-:W5:Y:S04]  /*0c00*/  LDG.E.CONSTANT R20, desc[UR8][R16.64+0x80] ;  /* 0x0000800810147981 */ /* 0x000f68000c1e9900 */
[----:B------:R0:W-:Y:S04]  /*0c10*/  STS [R28+0x20], R22 ;  /* 0x000020161c007388 */ /* 0x0001e80000000800 */
[----:B------:R-:W-:Y:S04]  /*0c20*/  STS [R28+0xe0], R7 ;  /* 0x0000e0071c007388 */ /* 0x000fe80000000800 */
[----:B------:R-:W-:Y:S01]  /*0c30*/  STS [R28+0x40], R4 ;  /* 0x000040041c007388 */ /* 0x000fe20000000800 */
[----:B0-----:R-:W-:-:S03]  /*0c40*/  LEA R22, R2, UR6, 0x2 ;  /* 0x0000000602167c11 */ /* 0x001fc6000f8e10ff */
[----:B------:R0:W-:Y:S04]  /*0c50*/  STS [R28+0xc0], R5 ;  /* 0x0000c0051c007388 */ /* 0x0001e80000000800 */
[----:B------:R1:W-:Y:S04]  /*0c60*/  STS [R28+0x60], R6 ;  /* 0x000060061c007388 */ /* 0x0003e80000000800 */
[----:B------:R-:W5:Y:S01]  /*0c70*/  LDG.E.CONSTANT R45, desc[UR8][R16.64+0x188080] ;  /* 0x18808008102d7981 */ /* 0x000f62000c1e9900 */
[----:B0-----:R-:W0:Y:S03]  /*0c80*/  LDC.64 R4, c[0x0][0x390] ;  /* 0x0000e400ff047b82 */ /* 0x001e260000000a00 */
[----:B------:R-:W5:Y:S04]  /*0c90*/  LDG.E.CONSTANT R43, desc[UR8][R16.64+0x310080] ;  /* 0x31008008102b7981 */ /* 0x000f68000c1e9900 */
[----:B------:R-:W5:Y:S04]  /*0ca0*/  LDG.E.CONSTANT R2, desc[UR8][R16.64+0x498080] ;  /* 0x4980800810027981 */ /* 0x000f68000c1e9900 */
[----:B------:R-:W5:Y:S04]  /*0cb0*/  LDG.E.CONSTANT R7, desc[UR8][R16.64+0x620080] ;  /* 0x6200800810077981 */ /* 0x000f68000c1e9900 */
[----:B------:R-:W5:Y:S04]  /*0cc0*/  LDG.E.CONSTANT R19, desc[UR8][R16.64+0x7a8080] ;  /* 0x7a80800810137981 */ /* 0x000f68000c1e9900 */
[----:B-1----:R-:W5:Y:S04]  /*0cd0*/  LDG.E.CONSTANT R6, desc[UR8][R24.64+-0x6cff80] ;  /* 0x9300800818067981 */ /* 0x002f68000c1e9900 */
[----:B------:R1:W5:Y:S01]  /*0ce0*/  LDG.E.CONSTANT R28, desc[UR8][R24.64+-0x547f80] ;  /* 0xab808008181c7981 */ /* 0x000362000c1e9900 */
[----:B------:R-:W1:Y:S03]  /*0cf0*/  S2R R30, SR_TID.X ;  /* 0x00000000001e7919 */ /* 0x000e660000002100 */
[----:B------:R-:W-:Y:S04]  /*0d00*/  STS [R22], R8 ;  /* 0x0000000816007388 */ /* 0x000fe80000000800 */
[----:B------:R-:W-:Y:S04]  /*0d10*/  STS [R22+0x80], R9 ;  /* 0x0000800916007388 */ /* 0x000fe80000000800 */
[----:B------:R-:W-:Y:S04]  /*0d20*/  STS [R22+0x20], R10 ;  /* 0x0000200a16007388 */ /* 0x000fe80000000800 */
[----:B------:R-:W-:Y:S04]  /*0d30*/  STS [R22+0xa0], R11 ;  /* 0x0000a00b16007388 */ /* 0x000fe80000000800 */
[----:B------:R-:W-:Y:S04]  /*0d40*/  STS [R22+0x40], R12 ;  /* 0x0000400c16007388 */ /* 0x000fe80000000800 */
[----:B------:R-:W-:Y:S04]  /*0d50*/  STS [R22+0xc0], R13 ;  /* 0x0000c00d16007388 */ /* 0x000fe80000000800 */
[----:B------:R-:W-:Y:S04]  /*0d60*/  STS [R22+0x60], R14 ;  /* 0x0000600e16007388 */ /* 0x000fe80000000800 */
[----:B------:R-:W-:Y:S01]  /*0d70*/  STS [R22+0xe0], R15 ;  /* 0x0000e00f16007388 */ /* 0x000fe20000000800 */
[----:B-1----:R-:W-:Y:S01]  /*0d80*/  LEA R30, R30, UR4, 0x2 ;  /* 0x000000041e1e7c11 */ /* 0x002fe2000f8e10ff */
[----:B------:R-:W-:Y:S06]  /*0d90*/  BAR.SYNC.DEFER_BLOCKING 0x0 ;  /* 0x0000000000007b1d */ /* 0x000fec0000010000 */
[----:B------:R-:W3:Y:S04]  /*0da0*/  LDS R25, [R30] ;  /* 0x000000001e197984 */ /* 0x000ee80000000800 */
[----:B------:R-:W4:Y:S04]  /*0db0*/  LDS R16, [R30+0x180] ;  /* 0x000180001e107984 */ /* 0x000f280000000800 */
[----:B------:R-:W2:Y:S04]  /*0dc0*/  LDS R17, [R30+0x100] ;  /* 0x000100001e117984 */ /* 0x000ea80000000800 */
[----:B------:R-:W5:Y:S04]  /*0dd0*/  LDS R24, [R30+0x80] ;  /* 0x000080001e187984 */ /* 0x000f680000000800 */
[----:B------:R-:W1:Y:S01]  /*0de0*/  LDS R8, [R30+0x200] ;  /* 0x000200001e087984 */ /* 0x000e620000000800 */
[----:B0-----:R-:W-:-:S03]  /*0df0*/  IMAD.WIDE.U32 R4, R26, 0x4, R4 ;  /* 0x000000041a047825 */ /* 0x001fc600078e0004 */
[----:B------:R-:W0:Y:S04]  /*0e00*/  LDS R9, [R30+0x280] ;  /* 0x000280001e097984 */ /* 0x000e280000000800 */
[----:B------:R-:W0:Y:S04]  /*0e10*/  LDS R10, [R30+0x300] ;  /* 0x000300001e0a7984 */ /* 0x000e280000000800 */
[----:B------:R-:W0:Y:S04]  /*0e20*/  LDS R11, [R30+0x380] ;  /* 0x000380001e0b7984 */ /* 0x000e280000000800 */
[----:B------:R-:W0:Y:S04]  /*0e30*/  LDS R13, [R30+0x400] ;  /* 0x000400001e0d7984 */ /* 0x000e280000000800 */
[----:B------:R-:W0:Y:S04]  /*0e40*/  LDS R12, [R30+0x480] ;  /* 0x000480001e0c7984 */ /* 0x000e280000000800 */
[----:B------:R-:W0:Y:S04]  /*0e50*/  LDS R14, [R30+0x500] ;  /* 0x000500001e0e7984 */ /* 0x000e280000000800 */
[----:B------:R-:W-:Y:S01]  /*0e60*/  LDS R15, [R30+0x680] ;  /* 0x000680001e0f7984 */ /* 0x000fe20000000800 */
[----:B------:R-:W-:Y:S01]  /*0e70*/  VIADD R32, R32, 0x1 ;  /* 0x0000000120207836 */ /* 0x000fe20000000000 */
[----:B---3--:R-:W-:-:S02]  /*0e80*/  IADD3 R25, PT, PT, R27, R0, R25 ;  /* 0x000000001b197210 */ /* 0x008fc40007ffe019 */
[-C--:B----4-:R-:W-:Y:S01]  /*0e90*/  IADD3 R16, PT, PT, R31, R0.reuse, R16 ;  /* 0x000000001f107210 */ /* 0x090fe20007ffe010 */
[----:B------:R-:W-:Y:S01]  /*0ea0*/  LDS R27, [R30+0x780] ;  /* 0x000780001e1b7984 */ /* 0x000fe20000000800 */
[----:B------:R-:W-:Y:S02]  /*0eb0*/  VIMNMX R25, PT, PT, RZ, R25, !PT ;  /* 0x00000019ff197248 */ /* 0x000fe40007fe0100 */
[-C--:B--2---:R-:W-:Y:S02]  /*0ec0*/  IADD3 R17, PT, PT, R29, R0.reuse, R17 ;  /* 0x000000001d117210 */ /* 0x084fe40007ffe011 */
[----:B-----5:R-:W-:Y:S01]  /*0ed0*/  IADD3 R24, PT, PT, R35, R0, R24 ;  /* 0x0000000023187210 */ /* 0x020fe20007ffe018 */
[----:B------:R-:W-:Y:S01]  /*0ee0*/  STG.E desc[UR8][R4.64], R25 ;  /* 0x0000001904007986 */ /* 0x000fe2000c101908 */
[----:B------:R-:W-:Y:S02]  /*0ef0*/  VIMNMX R35, PT, PT, RZ, R16, !PT ;  /* 0x00000010ff237248 */ /* 0x000fe40007fe0100 */
[----:B------:R-:W-:Y:S01]  /*0f00*/  VIMNMX R31, PT, PT, RZ, R17, !PT ;  /* 0x00000011ff1f7248 */ /* 0x000fe20007fe0100 */
[----:B------:R-:W2:Y:S04]  /*0f10*/  LDS R25, [R30+0x580] ;  /* 0x000580001e197984 */ /* 0x000ea80000000800 */
[----:B------:R-:W3:Y:S04]  /*0f20*/  LDS R16, [R30+0x600] ;  /* 0x000600001e107984 */ /* 0x000ee80000000800 */
[----:B------:R-:W4:Y:S01]  /*0f30*/  LDS R17, [R30+0x700] ;  /* 0x000700001e117984 */ /* 0x000f220000000800 */
[----:B-1----:R-:W-:-:S02]  /*0f40*/  IADD3 R8, PT, PT, R39, R0, R8 ;  /* 0x0000000027087210 */ /* 0x002fc40007ffe008 */
[----:B------:R-:W-:Y:S02]  /*0f50*/  VIMNMX R29, PT, PT, RZ, R24, !PT ;  /* 0x00000018ff1d7248 */ /* 0x000fe40007fe0100 */
[----:B------:R-:W-:Y:S02]  /*0f60*/  VIMNMX R39, PT, PT, RZ, R8, !PT ;  /* 0x00000008ff277248 */ /* 0x000fe40007fe0100 */
[-C--:B0-----:R-:W-:Y:S02]  /*0f70*/  IADD3 R9, PT, PT, R41, R0.reuse, R9 ;  /* 0x0000000029097210 */ /* 0x081fe40007ffe009 */
[----:B------:R-:W-:Y:S01]  /*0f80*/  IADD3 R8, P0, PT, R4, 0x1000000, RZ ;  /* 0x0100000004087810 */ /* 0x000fe20007f1e0ff */
[----:B------:R0:W-:Y:S01]  /*0f90*/  STG.E desc[UR8][R4.64+0x188000], R29 ;  /* 0x1880001d04007986 */ /* 0x0001e2000c101908 */
[-C--:B------:R-:W-:Y:S02]  /*0fa0*/  IADD3 R10, PT, PT, R21, R0.reuse, R10 ;  /* 0x00000000150a7210 */ /* 0x080fe40007ffe00a */
[----:B------:R-:W-:-:S02]  /*0fb0*/  IADD3 R23, PT, PT, R23, R0, R11 ;  /* 0x0000000017177210 */ /* 0x000fc40007ffe00b */
[----:B0-----:R-:W-:Y:S02]  /*0fc0*/  VIMNMX R29, PT, PT, RZ, R9, !PT ;  /* 0x00000009ff1d7248 */ /* 0x001fe40007fe0100 */
[----:B------:R-:W-:Y:S01]  /*0fd0*/  IADD3 R13, PT, PT, R20, R18, R13 ;  /* 0x00000012140d7210 */ /* 0x000fe20007ffe00d */
[----:B------:R-:W-:Y:S01]  /*0fe0*/  IMAD.X R9, RZ, RZ, R5, P0 ;  /* 0x000000ffff097224 */ /* 0x000fe200000e0605 */
[----:B------:R-:W-:Y:S02]  /*0ff0*/  VIMNMX R11, PT, PT, RZ, R10, !PT ;  /* 0x0000000aff0b7248 */ /* 0x000fe40007fe0100 */
[----:B------:R-:W-:Y:S02]  /*1000*/  VIMNMX R23, PT, PT, RZ, R23, !PT ;  /* 0x00000017ff177248 */ /* 0x000fe40007fe0100 */
[----:B------:R-:W-:Y:S02]  /*1010*/  ISETP.NE.AND P0, PT, R32, 0x8, PT ;  /* 0x000000082000780c */ /* 0x000fe40003f05270 */
[----:B------:R-:W-:Y:S01]  /*1020*/  VIMNMX R13, PT, PT, RZ, R13, !PT ;  /* 0x0000000dff0d7248 */ /* 0x000fe20007fe0100 */
[----:B------:R-:W-:Y:S04]  /*1030*/  STG.E desc[UR8][R4.64+0x310000], R31 ;  /* 0x3100001f04007986 */ /* 0x000fe8000c101908 */
[----:B------:R-:W-:Y:S04]  /*1040*/  STG.E desc[UR8][R4.64+0x498000], R35 ;  /* 0x4980002304007986 */ /* 0x000fe8000c101908 */
[----:B------:R-:W-:Y:S04]  /*1050*/  STG.E desc[UR8][R4.64+0x620000], R39 ;  /* 0x6200002704007986 */ /* 0x000fe8000c101908 */
[----:B------:R0:W-:Y:S01]  /*1060*/  STG.E desc[UR8][R4.64+0x7a8000], R29 ;  /* 0x7a80001d04007986 */ /* 0x0001e2000c101908 */
[----:B------:R-:W-:-:S02]  /*1070*/  IADD3 R12, PT, PT, R45, R18, R12 ;  /* 0x000000122d0c7210 */ /* 0x000fc40007ffe00c */
[-C--:B------:R-:W-:Y:S01]  /*1080*/  IADD3 R14, PT, PT, R43, R18.reuse, R14 ;  /* 0x000000122b0e7210 */ /* 0x080fe20007ffe00e */
[----:B------:R1:W-:Y:S01]  /*1090*/  STG.E desc[UR8][R8.64+-0x6d0000], R11 ;  /* 0x9300000b08007986 */ /* 0x0003e2000c101908 */
[----:B--2---:R-:W-:-:S03]  /*10a0*/  IADD3 R2, PT, PT, R2, R18, R25 ;  /* 0x0000001202027210 */ /* 0x004fc60007ffe019 */
[----:B------:R-:W-:Y:S01]  /*10b0*/  STG.E desc[UR8][R8.64+-0x548000], R23 ;  /* 0xab80001708007986 */ /* 0x000fe2000c101908 */
[-C--:B---3--:R-:W-:Y:S02]  /*10c0*/  IADD3 R16, PT, PT, R7, R18.reuse, R16 ;  /* 0x0000001207107210 */ /* 0x088fe40007ffe010 */
[-C--:B------:R-:W-:Y:S01]  /*10d0*/  IADD3 R15, PT, PT, R19, R18.reuse, R15 ;  /* 0x00000012130f7210 */ /* 0x080fe20007ffe00f */
[----:B------:R2:W-:Y:S01]  /*10e0*/  STG.E desc[UR8][R4.64+0x80], R13 ;  /* 0x0000800d04007986 */ /* 0x0005e2000c101908 */
[-C--:B----4-:R-:W-:Y:S02]  /*10f0*/  IADD3 R6, PT, PT, R6, R18.reuse, R17 ;  /* 0x0000001206067210 */ /* 0x090fe40007ffe011 */
[----:B------:R-:W-:Y:S02]  /*1100*/  IADD3 R27, PT, PT, R28, R18, R27 ;  /* 0x000000121c1b7210 */ /* 0x000fe40007ffe01b */
[----:B------:R-:W-:Y:S02]  /*1110*/  VIMNMX R21, PT, PT, RZ, R12, !PT ;  /* 0x0000000cff157248 */ /* 0x000fe40007fe0100 */
[----:B0-----:R-:W-:-:S02]  /*1120*/  VIMNMX R29, PT, PT, RZ, R14, !PT ;  /* 0x0000000eff1d7248 */ /* 0x001fc40007fe0100 */
[----:B------:R-:W-:Y:S02]  /*1130*/  VIMNMX R7, PT, PT, RZ, R2, !PT ;  /* 0x00000002ff077248 */ /* 0x000fe40007fe0100 */
[----:B-1----:R-:W-:Y:S02]  /*1140*/  VIMNMX R11, PT, PT, RZ, R16, !PT ;  /* 0x00000010ff0b7248 */ /* 0x002fe40007fe0100 */
[----:B------:R-:W-:Y:S02]  /*1150*/  VIMNMX R15, PT, PT, RZ, R15, !PT ;  /* 0x0000000fff0f7248 */ /* 0x000fe40007fe0100 */
[----:B--2---:R-:W-:Y:S02]  /*1160*/  VIMNMX R13, PT, PT, RZ, R6, !PT ;  /* 0x00000006ff0d7248 */ /* 0x004fe40007fe0100 */
[----:B------:R-:W-:Y:S01]  /*1170*/  VIMNMX R27, PT, PT, RZ, R27, !PT ;  /* 0x0000001bff1b7248 */ /* 0x000fe20007fe0100 */
        /* <DEDUP_REMOVED lines=9> */
.L_x_57:
        /* <DEDUP_REMOVED lines=15> */
.L_x_206:


//--------------------- .text.fused_nn_conv2d_add_cast_cast_multiply_add_right_shift_cast_nn_relu_kernel2 --------------------------
	.section	.text.fused_nn_conv2d_add_cast_cast_multiply_add_right_shift_cast_nn_relu_kernel2,"ax",@progbits
	.align	128
        .global         fused_nn_conv2d_add_cast_cast_multiply_add_right_shift_cast_nn_relu_kernel2
        .type           fused_nn_conv2d_add_cast_cast_multiply_add_right_shift_cast_nn_relu_kernel2,@function
        .size           fused_nn_conv2d_add_cast_cast_multiply_add_right_shift_cast_nn_relu_kernel2,(.L_x_207 - fused_nn_conv2d_add_cast_cast_multiply_add_right_shift_cast_nn_relu_kernel2)
        .other          fused_nn_conv2d_add_cast_cast_multiply_add_right_shift_cast_nn_relu_kernel2,@"STO_CUDA_ENTRY STV_DEFAULT"
fused_nn_conv2d_add_cast_cast_multiply_add_right_shift_cast_nn_relu_kernel2:
.text.fused_nn_conv2d_add_cast_cast_multiply_add_right_shift_cast_nn_relu_kernel2:
[----:B------:R-:W-:Y:S01]  /*0000*/  LDC R1, c[0x0][0x37c] ;  /* 0x0000df00ff017b82 */ /* 0x000fe20000000800 */
[----:B------:R-:W0:Y:S01]  /*0010*/  S2R R10, SR_CTAID.X ;  /* 0x00000000000a7919 */ /* 0x000e220000002500 */
[----:B------:R-:W1:Y:S06]  /*0020*/  LDCU.64 UR6, c[0x0][0x390] ;  /* 0x00007200ff0677ac */ /* 0x000e6c0008000a00 */
[----:B------:R-:W2:Y:S01]  /*0030*/  LDC.64 R2, c[0x0][0x380] ;  /* 0x0000e000ff027b82 */ /* 0x000ea20000000a00 */
[----:B------:R-:W3:Y:S01]  /*0040*/  S2R R11, SR_TID.X ;  /* 0x00000000000b7919 */ /* 0x000ee20000002100 */
[----:B------:R-:W4:Y:S06]  /*0050*/  LDCU.64 UR4, c[0x0][0x358] ;  /* 0x00006b00ff0477ac */ /* 0x000f2c0008000a00 */
[----:B------:R-:W2:Y:S01]  /*0060*/  LDC.64 R4, c[0x0][0x388] ;  /* 0x0000e200ff047b82 */ /* 0x000ea20000000a00 */
[----:B0-----:R-:W-:-:S02]  /*0070*/  IMAD.SHL.U32 R0, R10, 0x400, RZ ;  /* 0x000004000a007824 */ /* 0x001fc400078e00ff */
[C---:B---3--:R-:W-:Y:S01]  /*0080*/  IMAD.SHL.U32 R7, R11.reuse, 0x10, RZ ;  /* 0x000000100b077824 */ /* 0x048fe200078e00ff */
[----:B------:R-:W-:Y:S01]  /*0090*/  SHF.R.U32.HI R6, RZ, 0x2, R11 ;  /* 0x00000002ff067819 */ /* 0x000fe2000001160b */
[C---:B------:R-:W-:Y:S01]  /*00a0*/  IMAD.SHL.U32 R8, R11.reuse, 0x4, RZ ;  /* 0x000000040b087824 */ /* 0x040fe200078e00ff */
[----:B------:R-:W-:Y:S02]  /*00b0*/  LOP3.LUT R9, R11, R0, RZ, 0xfc, !PT ;  /* 0x000000000b097212 */ /* 0x000fe400078efcff */
[----:B------:R-:W-:Y:S01]  /*00c0*/  LOP3.LUT R7, R0, 0x300, R7, 0xf8, !PT ;  /* 0x0000030000077812 */ /* 0x000fe200078ef807 */
[----:B------:R-:W-:Y:S01]  /*00d0*/  IMAD.SHL.U32 R0, R10, 0x10, RZ ;  /* 0x000000100a007824 */ /* 0x000fe200078e00ff */
[----:B------:R-:W-:Y:S02]  /*00e0*/  LOP3.LUT R8, R8, 0xfc, RZ, 0xc0, !PT ;  /* 0x000000fc08087812 */ /* 0x000fe400078ec0ff */
[----:B------:R-:W-:Y:S02]  /*00f0*/  LOP3.LUT R7, R7, 0xf0, R6, 0xf8, !PT ;  /* 0x000000f007077812 */ /* 0x000fe400078ef806 */
[----:B-1----:R-:W-:Y:S01]  /*0100*/  IADD3 R6, P0, PT, R8, UR6, RZ ;  /* 0x0000000608067c10 */ /* 0x002fe2000ff1e0ff */
[----:B------:R-:W-:Y:S01]  /*0110*/  IMAD.MOV.U32 R8, RZ, RZ, 0x80000 ;  /* 0x00080000ff087424 */ /* 0x000fe200078e00ff */
[----:B------:R-:W-:-:S02]  /*0120*/  LOP3.LUT R11, R7, 0xf, R11, 0xf8, !PT ;  /* 0x0000000f070b7812 */ /* 0x000fc400078ef80b */
[----:B------:R-:W-:Y:S02]  /*0130*/  IADD3.X R7, PT, PT, RZ, UR7, RZ, P0, !PT ;  /* 0x00000007ff077c10 */ /* 0x000fe400087fe4ff */
[----:B------:R-:W-:Y:S01]  /*0140*/  IADD3 R9, PT, PT, R9, 0x80000, RZ ;  /* 0x0008000009097810 */ /* 0x000fe20007ffe0ff */
[----:B----4-:R-:W-:-:S07]  /*0150*/  VIADD R11, R11, 0x80000 ;  /* 0x000800000b0b7836 */ /* 0x010fce0000000000 */
.L_x_66:
[----:B------:R-:W-:Y:S02]  /*0160*/  ISETP.GT.U32.AND P0, PT, R0, 0x187ff, PT ;  /* 0x000187ff0000780c */ /* 0x000fe40003f04070 */
[----:B------:R-:W-:-:S11]  /*0170*/  ISETP.NE.AND P1, PT, R8, 0x680000, PT ;  /* 0x006800000800780c */ /* 0x000fd60003f25270 */
[----:B01-34-:R-:W-:Y:S05]  /*0180*/  @P0 BRA `(.L_x_58) ;  /* 0x0000000000440947 */ /* 0x01bfea0003800000 */
[----:B------:R-:W-:Y:S01]  /*0190*/  VIADD R19, R9, 0xfff80000 ;  /* 0xfff8000009137836 */ /* 0x000fe20000000000 */
[----:B------:R-:W-:Y:S04]  /*01a0*/  BSSY.RECONVERGENT B0, `(.L_x_58) ;  /* 0x000000f000007945 */ /* 0x000fe80003800200 */
[----:B------:R-:W-:-:S13]  /*01b0*/  ISETP.GT.U32.AND P0, PT, R19, 0x61ffff, PT ;  /* 0x0061ffff1300780c */ /* 0x000fda0003f04070 */
[----:B------:R-:W-:Y:S05]  /*01c0*/  @P0 BRA `(.L_x_59) ;  /* 0x0000000000300947 */ /* 0x000fea0003800000 */
[----:B------:R-:W-:Y:S01]  /*01d0*/  IADD3 R13, PT, PT, R11, -0x80000, RZ ;  /* 0xfff800000b0d7810 */ /* 0x000fe20007ffe0ff */
[----:B------:R-:W3:Y:S04]  /*01e0*/  LDG.E.CONSTANT R17, desc[UR4][R6.64] ;  /* 0x0000000406117981 */ /* 0x000ee8000c1e9900 */
[----:B--2---:R-:W-:-:S06]  /*01f0*/  IMAD.WIDE.U32 R12, R13, 0x4, R4 ;  /* 0x000000040d0c7825 */ /* 0x004fcc00078e0004 */
[----:B------:R-:W3:Y:S01]  /*0200*/  LDG.E.CONSTANT R12, desc[UR4][R12.64] ;  /* 0x000000040c0c7981 */ /* 0x000ee2000c1e9900 */
[----:B------:R-:W-:Y:S02]  /*0210*/  IMAD.MOV.U32 R14, RZ, RZ, 0x40000000 ;  /* 0x40000000ff0e7424 */ /* 0x000fe400078e00ff */
[----:B------:R-:W-:Y:S01]  /*0220*/  IMAD.MOV.U32 R15, RZ, RZ, 0x0 ;  /* 0x00000000ff0f7424 */ /* 0x000fe200078e00ff */
[----:B---3--:R-:W-:-:S05]  /*0230*/  IADD3 R17, PT, PT, R12, R17, RZ ;  /* 0x000000110c117210 */ /* 0x008fca0007ffe0ff */
[----:B------:R-:W-:-:S05]  /*0240*/  IMAD.WIDE R14, R17, 0x6eb3e453, R14 ;  /* 0x6eb3e453110e7825 */ /* 0x000fca00078e020e */
[----:B------:R-:W-:Y:S01]  /*0250*/  SHF.R.U64 R17, R14, 0x1f, R15 ;  /* 0x0000001f0e117819 */ /* 0x000fe2000000120f */
[----:B------:R-:W-:-:S03]  /*0260*/  IMAD.WIDE.U32 R14, R19, 0x4, R2 ;  /* 0x00000004130e7825 */ /* 0x000fc600078e0002 */
[----:B------:R-:W-:-:S05]  /*0270*/  VIMNMX R17, PT, PT, RZ, R17, !PT ;  /* 0x00000011ff117248 */ /* 0x000fca0007fe0100 */
[----:B------:R0:W-:Y:S02]  /*0280*/  STG.E desc[UR4][R14.64], R17 ;  /* 0x000000110e007986 */ /* 0x0001e4000c101904 */
.L_x_59:
[----:B------:R-:W-:Y:S05]  /*0290*/  BSYNC.RECONVERGENT B0 ;  /* 0x0000000000007941 */ /* 0x000fea0003800200 */
.L_x_58:
[----:B------:R-:W-:Y:S05]  /*02a0*/  @!P1 EXIT ;  /* 0x000000000000994d */ /* 0x000fea0003800000 */
[C---:B------:R-:W-:Y:S02]  /*02b0*/  ISETP.GT.U32.AND P2, PT, R0.reuse, 0x177ff, PT ;  /* 0x000177ff0000780c */ /* 0x040fe40003f44070 */
[----:B------:R-:W-:Y:S02]  /*02c0*/  ISETP.GT.U32.AND P0, PT, R9, 0x61ffff, PT ;  /* 0x0061ffff0900780c */ /* 0x000fe40003f04070 */
[C---:B------:R-:W-:Y:S02]  /*02d0*/  ISETP.GT.U32.AND P1, PT, R0.reuse, 0x157ff, PT ;  /* 0x000157ff0000780c */ /* 0x040fe40003f24070 */
[----:B------:R-:W-:-:S07]  /*02e0*/  ISETP.GT.U32.OR P0, PT, R0, 0x167ff, P0 ;  /* 0x000167ff0000780c */ /* 0x000fce0000704470 */
[----:B------:R-:W-:Y:S06]  /*02f0*/  @P2 BRA `(.L_x_60) ;  /* 0x0000000000442947 */ /* 0x000fec0003800000 */
[----:B------:R-:W-:Y:S01]  /*0300*/  VIADD R19, R9, 0xfffc0000 ;  /* 0xfffc000009137836 */ /* 0x000fe20000000000 */
[----:B------:R-:W-:Y:S04]  /*0310*/  BSSY.RECONVERGENT B0, `(.L_x_60) ;  /* 0x000000f000007945 */ /* 0x000fe80003800200 */
[----:B------:R-:W-:-:S13]  /*0320*/  ISETP.GT.U32.AND P2, PT, R19, 0x61ffff, PT ;  /* 0x0061ffff1300780c */ /* 0x000fda0003f44070 */
[----:B------:R-:W-:Y:S05]  /*0330*/  @P2 BRA `(.L_x_61) ;  /* 0x0000000000302947 */ /* 0x000fea0003800000 */
[----:B------:R-:W-:Y:S01]  /*0340*/  VIADD R13, R11, 0xfffc0000 ;  /* 0xfffc00000b0d7836 */ /* 0x000fe20000000000 */
[----:B0-----:R-:W3:Y:S03]  /*0350*/  LDG.E.CONSTANT R17, desc[UR4][R6.64] ;  /* 0x0000000406117981 */ /* 0x001ee6000c1e9900 */
[----:B--2---:R-:W-:-:S06]  /*0360*/  IMAD.WIDE.U32 R12, R13, 0x4, R4 ;  /* 0x000000040d0c7825 */ /* 0x004fcc00078e0004 */
[----:B------:R-:W3:Y:S01]  /*0370*/  LDG.E.CONSTANT R12, desc[UR4][R12.64] ;  /* 0x000000040c0c7981 */ /* 0x000ee2000c1e9900 */
[----:B------:R-:W-:Y:S02]  /*0380*/  HFMA2 R14, -RZ, RZ, 2, 0 ;  /* 0x40000000ff0e7431 */ /* 0x000fe400000001ff */
[----:B------:R-:W-:Y:S02]  /*0390*/  IMAD.MOV.U32 R15, RZ, RZ, 0x0 ;  /* 0x00000000ff0f7424 */ /* 0x000fe400078e00ff */
[----:B---3--:R-:W-:-:S04]  /*03a0*/  IMAD.IADD R17, R17, 0x1, R12 ;  /* 0x0000000111117824 */ /* 0x008fc800078e020c */
[----:B------:R-:W-:-:S05]  /*03b0*/  IMAD.WIDE R14, R17, 0x6eb3e453, R14 ;  /* 0x6eb3e453110e7825 */ /* 0x000fca00078e020e */
[----:B------:R-:W-:Y:S01]  /*03c0*/  SHF.R.U64 R17, R14, 0x1f, R15 ;  /* 0x0000001f0e117819 */ /* 0x000fe2000000120f */
[----:B------:R-:W-:-:S03]  /*03d0*/  IMAD.WIDE.U32 R14, R19, 0x4, R2 ;  /* 0x00000004130e7825 */ /* 0x000fc600078e0002 */
[----:B------:R-:W-:-:S05]  /*03e0*/  VIMNMX R17, PT, PT, RZ, R17, !PT ;  /* 0x00000011ff117248 */ /* 0x000fca0007fe0100 */
[----:B------:R1:W-:Y:S02]  /*03f0*/  STG.E desc[UR4][R14.64], R17 ;  /* 0x000000110e007986 */ /* 0x0003e4000c101904 */
.L_x_61:
[----:B------:R-:W-:Y:S05]  /*0400*/  BSYNC.RECONVERGENT B0 ;  /* 0x0000000000007941 */ /* 0x000fea0003800200 */
.L_x_60:
[----:B------:R-:W-:Y:S04]  /*0410*/  BSSY.RECONVERGENT B0, `(.L_x_62) ;  /* 0x000000d000007945 */ /* 0x000fe80003800200 */
[----:B------:R-:W-:Y:S05]  /*0420*/  @P0 BRA `(.L_x_63) ;  /* 0x00000000002c0947 */ /* 0x000fea0003800000 */
[----:B--2---:R-:W-:Y:S01]  /*0430*/  IMAD.WIDE.U32 R12, R11, 0x4, R4 ;  /* 0x000000040b0c7825 */ /* 0x004fe200078e0004 */
[----:B01----:R-:W2:Y:S05]  /*0440*/  LDG.E.CONSTANT R17, desc[UR4][R6.64] ;  /* 0x0000000406117981 */ /* 0x003eaa000c1e9900 */
[----:B------:R-:W2:Y:S01]  /*0450*/  LDG.E.CONSTANT R12, desc[UR4][R12.64] ;  /* 0x000000040c0c7981 */ /* 0x000ea2000c1e9900 */
[----:B------:R-:W-:Y:S01]  /*0460*/  MOV R14, 0x40000000 ;  /* 0x40000000000e7802 */ /* 0x000fe20000000f00 */
[----:B------:R-:W-:Y:S02]  /*0470*/  IMAD.MOV.U32 R15, RZ, RZ, 0x0 ;  /* 0x00000000ff0f7424 */ /* 0x000fe400078e00ff */
[----:B--2---:R-:W-:-:S04]  /*0480*/  IMAD.IADD R17, R17, 0x1, R12 ;  /* 0x0000000111117824 */ /* 0x004fc800078e020c */
[----:B------:R-:W-:-:S05]  /*0490*/  IMAD.WIDE R14, R17, 0x6eb3e453, R14 ;  /* 0x6eb3e453110e7825 */ /* 0x000fca00078e020e */
[----:B------:R-:W-:Y:S01]  /*04a0*/  SHF.R.U64 R17, R14, 0x1f, R15 ;  /* 0x0000001f0e117819 */ /* 0x000fe2000000120f */
[----:B------:R-:W-:-:S03]  /*04b0*/  IMAD.WIDE.U32 R14, R9, 0x4, R2 ;  /* 0x00000004090e7825 */ /* 0x000fc600078e0002 */
[----:B------:R-:W-:-:S05]  /*04c0*/  VIMNMX R17, PT, PT, RZ, R17, !PT ;  /* 0x00000011ff117248 */ /* 0x000fca0007fe0100 */
[----:B------:R3:W-:Y:S02]  /*04d0*/  STG.E desc[UR4][R14.64], R17 ;  /* 0x000000110e007986 */ /* 0x0007e4000c101904 */
.L_x_63:
[----:B------:R-:W-:Y:S05]  /*04e0*/  BSYNC.RECONVERGENT B0 ;  /* 0x0000000000007941 */ /* 0x000fea0003800200 */
.L_x_62:
[----:B------:R-:W-:Y:S05]  /*04f0*/  @P1 BRA `(.L_x_64) ;  /* 0x0000000000441947 */ /* 0x000fea0003800000 */
[----:B------:R-:W-:Y:S01]  /*0500*/  IADD3 R19, PT, PT, R9, 0x40000, RZ ;  /* 0x0004000009137810 */ /* 0x000fe20007ffe0ff */
[----:B------:R-:W-:Y:S03]  /*0510*/  BSSY.RECONVERGENT B0, `(.L_x_64) ;  /* 0x000000f000007945 */ /* 0x000fe60003800200 */
[----:B------:R-:W-:-:S13]  /*0520*/  ISETP.GT.U32.AND P0, PT, R19, 0x61ffff, PT ;  /* 0x0061ffff1300780c */ /* 0x000fda0003f04070 */
[----:B------:R-:W-:Y:S05]  /*0530*/  @P0 BRA `(.L_x_65) ;  /* 0x0000000000300947 */ /* 0x000fea0003800000 */
[----:B------:R-:W-:Y:S01]  /*0540*/  VIADD R13, R11, 0x40000 ;  /* 0x000400000b0d7836 */ /* 0x000fe20000000000 */
[----:B01-3--:R-:W3:Y:S03]  /*0550*/  LDG.E.CONSTANT R17, desc[UR4][R6.64] ;  /* 0x0000000406117981 */ /* 0x00bee6000c1e9900 */
        /* <DEDUP_REMOVED lines=10> */
.L_x_65:
[----:B------:R-:W-:Y:S05]  /*0600*/  BSYNC.RECONVERGENT B0 ;  /* 0x0000000000007941 */ /* 0x000fea0003800200 */
.L_x_64:
[----:B------:R-:W-:Y:S01]  /*0610*/  VIADD R11, R11, 0x100000 ;  /* 0x001000000b0b7836 */ /* 0x000fe20000000000 */
[----:B------:R-:W-:Y:S01]  /*0620*/  IADD3 R9, PT, PT, R9, 0x100000, RZ ;  /* 0x0010000009097810 */ /* 0x000fe20007ffe0ff */
[----:B------:R-:W-:Y:S01]  /*0630*/  VIADD R8, R8, 0x100000 ;  /* 0x0010000008087836 */ /* 0x000fe20000000000 */
[----:B------:R-:W-:Y:S01]  /*0640*/  IADD3 R0, PT, PT, R0, 0x4000, RZ ;  /* 0x0000400000007810 */ /* 0x000fe20007ffe0ff */
[----:B------:R-:W-:Y:S06]  /*0650*/  BRA `(.L_x_66) ;  /* 0xfffffff800c07947 */ /* 0x000fec000383ffff */
.L_x_67:
        /* <DEDUP_REMOVED lines=10> */
.L_x_207:


//--------------------- .text.fused_nn_conv2d_add_nn_relu_cast_cast_left_shift_multiply_add_right_shift_cast_c_3441552496575213188__3_kernel0 --------------------------
	.section	.text.fused_nn_conv2d_add_nn_relu_cast_cast_left_shift_multiply_add_right_shift_cast_c_3441552496575213188__3_kernel0,"ax",@progbits
	.align	128
        .global         fused_nn_conv2d_add_nn_relu_cast_cast_left_shift_multiply_add_right_shift_cast_c_3441552496575213188__3_kernel0
        .type           fused_nn_conv2d_add_nn_relu_cast_cast_left_shift_multiply_add_right_shift_cast_c_3441552496575213188__3_kernel0,@function
        .size           fused_nn_conv2d_add_nn_relu_cast_cast_left_shift_multiply_add_right_shift_cast_c_3441552496575213188__3_kernel0,(.L_x_208 - fused_nn_conv2d_add_nn_relu_cast_cast_left_shift_multiply_add_right_shift_cast_c_3441552496575213188__3_kernel0)
        .other          fused_nn_conv2d_add_nn_relu_cast_cast_left_shift_multiply_add_right_shift_cast_c_3441552496575213188__3_kernel0,@"STO_CUDA_ENTRY STV_DEFAULT"
fused_nn_conv2d_add_nn_relu_cast_cast_left_shift_multiply_add_right_shift_cast_c_3441552496575213188__3_kernel0:
.text.fused_nn_conv2d_add_nn_relu_cast_cast_left_shift_multiply_add_right_shift_cast_c_3441552496575213188__3_kernel0:
[----:B------:R-:W-:Y:S01]  /*0000*/  LDC R1, c[0x0][0x37c] ;  /* 0x0000df00ff017b82 */ /* 0x000fe20000000800 */
[----:B------:R-:W0:Y:S01]  /*0010*/  S2R R5, SR_TID.X ;  /* 0x0000000000057919 */ /* 0x000e220000002100 */
[----:B------:R-:W1:Y:S01]  /*0020*/  LDCU.128 UR8, c[0x0][0x380] ;  /* 0x00007000ff0877ac */ /* 0x000e620008000c00 */
[----:B------:R-:W2:Y:S01]  /*0030*/  S2R R11, SR_CTAID.X ;  /* 0x00000000000b7919 */ /* 0x000ea20000002500 */
[----:B------:R-:W3:Y:S01]  /*0040*/  LDCU.64 UR4, c[0x0][0x358] ;  /* 0x00006b00ff0477ac */ /* 0x000ee20008000a00 */
[C---:B0-----:R-:W-:Y:S01]  /*0050*/  LOP3.LUT R4, R5.reuse, 0xf, RZ, 0xc0, !PT ;  /* 0x0000000f05047812 */ /* 0x041fe200078ec0ff */
[----:B------:R-:W-:Y:S01]  /*0060*/  IMAD.SHL.U32 R0, R5, 0x1000, RZ ;  /* 0x0000100005007824 */ /* 0x000fe200078e00ff */
[----:B------:R-:W-:-:S03]  /*0070*/  SHF.R.U32.HI R2, RZ, 0x3, R5 ;  /* 0x00000003ff027819 */ /* 0x000fc60000011605 */
[----:B--2---:R-:W-:Y:S01]  /*0080*/  IMAD R4, R11, 0x80, R4 ;  /* 0x000000800b047824 */ /* 0x004fe200078e0204 */
[----:B------:R-:W-:Y:S02]  /*0090*/  LOP3.LUT R0, R0, 0x70000, RZ, 0xc0, !PT ;  /* 0x0007000000007812 */ /* 0x000fe400078ec0ff */
[----:B------:R-:W-:-:S04]  /*00a0*/  LOP3.LUT R3, R2, 0x70, RZ, 0xc0, !PT ;  /* 0x0000007002037812 */ /* 0x000fc800078ec0ff */
[----:B------:R-:W-:-:S04]  /*00b0*/  IADD3 R3, PT, PT, R0, R4, R3 ;  /* 0x0000000400037210 */ /* 0x000fc80007ffe003 */
[----:B-1----:R-:W-:-:S05]  /*00c0*/  IADD3 R2, P0, PT, R3, UR10, RZ ;  /* 0x0000000a03027c10 */ /* 0x002fca000ff1e0ff */
[----:B------:R-:W-:-:S05]  /*00d0*/  IMAD.X R3, RZ, RZ, UR11, P0 ;  /* 0x0000000bff037e24 */ /* 0x000fca00080e06ff */
[----:B---3--:R-:W2:Y:S04]  /*00e0*/  LDG.E.U8.CONSTANT R7, desc[UR4][R2.64] ;  /* 0x0000000402077981 */ /* 0x008ea8000c1e9100 */
[----:B------:R-:W3:Y:S01]  /*00f0*/  LDG.E.U8.CONSTANT R9, desc[UR4][R2.64+0x8000] ;  /* 0x0080000402097981 */ /* 0x000ee2000c1e9100 */
[----:B------:R-:W-:-:S05]  /*0100*/  IMAD.SHL.U32 R0, R11, 0x400, RZ ;  /* 0x000004000b007824 */ /* 0x000fca00078e00ff */
[----:B------:R-:W-:-:S04]  /*0110*/  LOP3.LUT R0, R0, R5, RZ, 0xfc, !PT ;  /* 0x0000000500007212 */ /* 0x000fc800078efcff */
[----:B------:R-:W-:-:S05]  /*0120*/  IADD3 R4, P0, PT, R0, UR8, RZ ;  /* 0x0000000800047c10 */ /* 0x000fca000ff1e0ff */
[----:B------:R-:W-:-:S05]  /*0130*/  IMAD.X R5, RZ, RZ, UR9, P0 ;  /* 0x00000009ff057e24 */ /* 0x000fca00080e06ff */
[----:B--2---:R-:W-:Y:S04]  /*0140*/  STG.E.U8 desc[UR4][R4.64], R7 ;  /* 0x0000000704007986 */ /* 0x004fe8000c101104 */
[----:B---3--:R-:W-:Y:S01]  /*0150*/  STG.E.U8 desc[UR4][R4.64+0x40000], R9 ;  /* 0x0400000904007986 */ /* 0x008fe2000c101104 */
[----:B------:R-:W-:Y:S05]  /*0160*/  EXIT ;  /* 0x000000000000794d */ /* 0x000fea0003800000 */
.L_x_68:
        /* <DEDUP_REMOVED lines=9> */
.L_x_208:


//--------------------- .text.fused_nn_conv2d_add_cast_kernel0 --------------------------
	.section	.text.fused_nn_conv2d_add_cast_kernel0,"ax",@progbits
	.align	128
        .global         fused_nn_conv2d_add_cast_kernel0
        .type           fused_nn_conv2d_add_cast_kernel0,@function
        .size           fused_nn_conv2d_add_cast_kernel0,(.L_x_209 - fused_nn_conv2d_add_cast_kernel0)
        .other          fused_nn_conv2d_add_cast_kernel0,@"STO_CUDA_ENTRY STV_DEFAULT"
fused_nn_conv2d_add_cast_kernel0:
.text.fused_nn_conv2d_add_cast_kernel0:
[----:B------:R-:W-:Y:S01]  /*0000*/  LDC R1, c[0x0][0x37c] ;  /* 0x0000df00ff017b82 */ /* 0x000fe20000000800 */
[----:B------:R-:W0:Y:S01]  /*0010*/  S2R R42, SR_TID.X ;  /* 0x00000000002a7919 */ /* 0x000e220000002100 */
[----:B------:R-:W1:Y:S01]  /*0020*/  LDCU.64 UR4, c[0x0][0x380] ;  /* 0x00007000ff0477ac */ /* 0x000e620008000a00 */
[----:B------:R-:W2:Y:S01]  /*0030*/  S2R R56, SR_CTAID.Z ;  /* 0x0000000000387919 */ /* 0x000ea20000002700 */
[----:B------:R-:W3:Y:S01]  /*0040*/  LDCU.64 UR10, c[0x0][0x358] ;  /* 0x00006b00ff0a77ac */ /* 0x000ee20008000a00 */
[----:B------:R-:W4:Y:S01]  /*0050*/  S2R R64, SR_CTAID.Y ;  /* 0x0000000000407919 */ /* 0x000f220000002600 */
[----:B------:R-:W5:Y:S01]  /*0060*/  LDCU.64 UR6, c[0x0][0x388] ;  /* 0x00007100ff0677ac */ /* 0x000f620008000a00 */
[----:B0-----:R-:W-:Y:S01]  /*0070*/  IMAD.SHL.U32 R2, R42, 0x4, RZ ;  /* 0x000000042a027824 */ /* 0x001fe200078e00ff */
[----:B------:R-:W-:-:S04]  /*0080*/  SHF.R.U32.HI R0, RZ, 0x2, R42 ;  /* 0x00000002ff007819 */ /* 0x000fc8000001162a */
[----:B------:R-:W-:-:S05]  /*0090*/  LOP3.LUT R3, R2, 0xc, RZ, 0xc0, !PT ;  /* 0x0000000c02037812 */ /* 0x000fca00078ec0ff */
[----:B--2---:R-:W-:-:S04]  /*00a0*/  IMAD R3, R56, 0x40, R3 ;  /* 0x0000004038037824 */ /* 0x004fc800078e0203 */
[----:B------:R-:W-:-:S04]  /*00b0*/  IMAD R0, R0, 0x31000, R3 ;  /* 0x0003100000007824 */ /* 0x000fc800078e0203 */
[C---:B------:R-:W-:Y:S01]  /*00c0*/  VIADD R6, R0.reuse, 0x1 ;  /* 0x0000000100067836 */ /* 0x040fe20000000000 */
[C---:B-1----:R-:W-:Y:S02]  /*00d0*/  IADD3 R4, P0, PT, R0.reuse, UR4, RZ ;  /* 0x0000000400047c10 */ /* 0x042fe4000ff1e0ff */
[C---:B------:R-:W-:Y:S01]  /*00e0*/  IADD3 R12, PT, PT, R0.reuse, 0x2, RZ ;  /* 0x00000002000c7810 */ /* 0x040fe20007ffe0ff */
[----:B------:R-:W-:Y:S02]  /*00f0*/  VIADD R0, R0, 0x3 ;  /* 0x0000000300007836 */ /* 0x000fe40000000000 */
[----:B------:R-:W-:Y:S01]  /*0100*/  IMAD.X R5, RZ, RZ, UR5, P0 ;  /* 0x00000005ff057e24 */ /* 0x000fe200080e06ff */
[----:B------:R-:W-:Y:S02]  /*0110*/  IADD3 R6, P0, PT, R6, UR4, RZ ;  /* 0x0000000406067c10 */ /* 0x000fe4000ff1e0ff */
[----:B------:R-:W-:Y:S02]  /*0120*/  IADD3 R20, P1, PT, R0, UR4, RZ ;  /* 0x0000000400147c10 */ /* 0x000fe4000ff3e0ff */
[----:B---3--:R-:W2:Y:S01]  /*0130*/  LDG.E.U8.CONSTANT R40, desc[UR10][R4.64] ;  /* 0x0000000a04287981 */ /* 0x008ea2000c1e9100 */
[----:B------:R-:W-:Y:S01]  /*0140*/  IMAD.X R7, RZ, RZ, UR5, P0 ;  /* 0x00000005ff077e24 */ /* 0x000fe200080e06ff */
[----:B------:R-:W-:Y:S01]  /*0150*/  IADD3 R12, P0, PT, R12, UR4, RZ ;  /* 0x000000040c0c7c10 */ /* 0x000fe2000ff1e0ff */
[----:B------:R-:W-:Y:S01]  /*0160*/  IMAD.X R21, RZ, RZ, UR5, P1 ;  /* 0x00000005ff157e24 */ /* 0x000fe200088e06ff */
[----:B------:R-:W3:Y:S03]  /*0170*/  LDG.E.U8.CONSTANT R44, desc[UR10][R4.64+0x10] ;  /* 0x0000100a042c7981 */ /* 0x000ee6000c1e9100 */
[----:B------:R-:W-:Y:S01]  /*0180*/  IMAD.X R13, RZ, RZ, UR5, P0 ;  /* 0x00000005ff0d7e24 */ /* 0x000fe200080e06ff */
[----:B------:R-:W3:Y:S04]  /*0190*/  LDG.E.U8.CONSTANT R63, desc[UR10][R4.64+0x20] ;  /* 0x0000200a043f7981 */ /* 0x000ee8000c1e9100 */
[----:B------:R-:W3:Y:S04]  /*01a0*/  LDG.E.U8.CONSTANT R69, desc[UR10][R4.64+0x30] ;  /* 0x0000300a04457981 */ /* 0x000ee8000c1e9100 */
[----:B------:R-:W3:Y:S04]  /*01b0*/  LDG.E.U8.CONSTANT R36, desc[UR10][R6.64] ;  /* 0x0000000a06247981 */ /* 0x000ee8000c1e9100 */
[----:B------:R-:W3:Y:S01]  /*01c0*/  LDG.E.U8.CONSTANT R38, desc[UR10][R6.64+0x10] ;  /* 0x0000100a06267981 */ /* 0x000ee2000c1e9100 */
[----:B------:R-:W-:-:S03]  /*01d0*/  IMAD.SHL.U32 R42, R42, 0x10, RZ ;  /* 0x000000102a2a7824 */ /* 0x000fc600078e00ff */
[----:B------:R-:W3:Y:S04]  /*01e0*/  LDG.E.U8.CONSTANT R3, desc[UR10][R6.64+0x20] ;  /* 0x0000200a06037981 */ /* 0x000ee8000c1e9100 */
[----:B------:R-:W3:Y:S01]  /*01f0*/  LDG.E.U8.CONSTANT R37, desc[UR10][R6.64+0x30] ;  /* 0x0000300a06257981 */ /* 0x000ee2000c1e9100 */
[----:B----4-:R-:W-:-:S03]  /*0200*/  IMAD R66, R64, 0x2000, R42 ;  /* 0x0000200040427824 */ /* 0x010fc600078e022a */
[----:B------:R-:W4:Y:S04]  /*0210*/  LDG.E.U8.CONSTANT R39, desc[UR10][R12.64] ;  /* 0x0000000a0c277981 */ /* 0x000f28000c1e9100 */
[----:B------:R-:W4:Y:S04]  /*0220*/  LDG.E.U8.CONSTANT R41, desc[UR10][R12.64+0x10] ;  /* 0x0000100a0c297981 */ /* 0x000f28000c1e9100 */
[----:B------:R-:W4:Y:S04]  /*0230*/  LDG.E.U8.CONSTANT R43, desc[UR10][R12.64+0x20] ;  /* 0x0000200a0c2b7981 */ /* 0x000f28000c1e9100 */
[----:B------:R-:W4:Y:S01]  /*0240*/  LDG.E.U8.CONSTANT R45, desc[UR10][R12.64+0x30] ;  /* 0x0000300a0c2d7981 */ /* 0x000f22000c1e9100 */
[----:B-----5:R-:W-:-:S03]  /*0250*/  IADD3 R66, P0, PT, R66, UR6, RZ ;  /* 0x0000000642427c10 */ /* 0x020fc6000ff1e0ff */
[----:B------:R-:W5:Y:S04]  /*0260*/  LDG.E.U8.CONSTANT R47, desc[UR10][R20.64] ;  /* 0x0000000a142f7981 */ /* 0x000f68000c1e9100 */
[----:B------:R-:W5:Y:S01]  /*0270*/  LDG.E.U8.CONSTANT R59, desc[UR10][R20.64+0x10] ;  /* 0x0000100a143b7981 */ /* 0x000f62000c1e9100 */
[----:B------:R-:W-:-:S03]  /*0280*/  IADD3.X R67, PT, PT, RZ, UR7, RZ, P0, !PT ;  /* 0x00000007ff437c10 */ /* 0x000fc600087fe4ff */
[----:B------:R-:W5:Y:S04]  /*0290*/  LDG.E.U8.CONSTANT R61, desc[UR10][R20.64+0x20] ;  /* 0x0000200a143d7981 */ /* 0x000f68000c1e9100 */
[----:B------:R-:W5:Y:S04]  /*02a0*/  LDG.E.U8.CONSTANT R65, desc[UR10][R20.64+0x30] ;  /* 0x0000300a14417981 */ /* 0x000f68000c1e9100 */
[----:B------:R-:W5:Y:S04]  /*02b0*/  LDG.E.128.CONSTANT R32, desc[UR10][R66.64+0x1800] ;  /* 0x0018000a42207981 */ /* 0x000f68000c1e9d00 */
[----:B------:R-:W5:Y:S04]  /*02c0*/  LDG.E.128.CONSTANT R4, desc[UR10][R66.64] ;  /* 0x0000000a42047981 */ /* 0x000f68000c1e9d00 */
[----:B------:R-:W5:Y:S04]  /*02d0*/  LDG.E.128.CONSTANT R8, desc[UR10][R66.64+0x800] ;  /* 0x0008000a42087981 */ /* 0x000f68000c1e9d00 */
[----:B------:R-:W5:Y:S04]  /*02e0*/  LDG.E.128.CONSTANT R24, desc[UR10][R66.64+0x1000] ;  /* 0x0010000a42187981 */ /* 0x000f68000c1e9d00 */
[----:B------:R-:W5:Y:S01]  /*02f0*/  LDG.E.128.CONSTANT R28, desc[UR10][R66.64+0x200] ;  /* 0x0002000a421c7981 */ /* 0x000f62000c1e9d00 */
[----:B------:R-:W0:Y:S03]  /*0300*/  S2UR UR6, SR_CgaCtaId ;  /* 0x00000000000679c3 */ /* 0x000e260000008800 */
[----:B------:R-:W5:Y:S04]  /*0310*/  LDG.E.128.CONSTANT R12, desc[UR10][R66.64+0xa00] ;  /* 0x000a000a420c7981 */ /* 0x000f68000c1e9d00 */
[----:B------:R-:W5:Y:S04]  /*0320*/  LDG.E.128.CONSTANT R16, desc[UR10][R66.64+0x1200] ;  /* 0x0012000a42107981 */ /* 0x000f68000c1e9d00 */
[----:B------:R-:W5:Y:S01]  /*0330*/  LDG.E.128.CONSTANT R20, desc[UR10][R66.64+0x1a00] ;  /* 0x001a000a42147981 */ /* 0x000f62000c1e9d00 */
[----:B------:R-:W1:Y:S01]  /*0340*/  S2R R0, SR_LANEID ;  /* 0x0000000000007919 */ /* 0x000e620000000000 */
[----:B------:R-:W-:-:S02]  /*0350*/  UMOV UR4, 0x400 ;  /* 0x0000040000047882 */ /* 0x000fc40000000000 */
[----:B------:R-:W5:Y:S04]  /*0360*/  LDG.E.128.CONSTANT R48, desc[UR10][R66.64+0xc00] ;  /* 0x000c000a42307981 */ /* 0x000f68000c1e9d00 */
[----:B------:R-:W5:Y:S01]  /*0370*/  LDG.E.128.CONSTANT R52, desc[UR10][R66.64+0x400] ;  /* 0x0004000a42347981 */ /* 0x000f62000c1e9d00 */
[----:B0-----:R-:W-:Y:S02]  /*0380*/  ULEA UR5, UR6, UR4, 0x18 ;  /* 0x0000000406057291 */ /* 0x001fe4000f8ec0ff */
[----:B------:R-:W-:-:S04]  /*0390*/  UIADD3 UR4, UPT, UPT, UR4, 0x200, URZ ;  /* 0x0000020004047890 */ /* 0x000fc8000fffe0ff */
[----:B------:R-:W-:-:S04]  /*03a0*/  ULEA UR4, UR6, UR4, 0x18 ;  /* 0x0000000406047291 */ /* 0x000fc8000f8ec0ff */
[----:B------:R-:W-:Y:S02]  /*03b0*/  UIADD3 UR7, UPT, UPT, UR4, 0x200, URZ ;  /* 0x0000020004077890 */ /* 0x000fe4000fffe0ff */
[----:B------:R-:W-:Y:S01]  /*03c0*/  UIADD3 UR8, UPT, UPT, UR4, 0x400, URZ ;  /* 0x0000040004087890 */ /* 0x000fe2000fffe0ff */
[----:B-1----:R-:W-:-:S04]  /*03d0*/  LOP3.LUT R46, R0, 0xf, RZ, 0xc0, !PT ;  /* 0x0000000f002e7812 */ /* 0x002fc800078ec0ff */
[----:B------:R-:W-:Y:S02]  /*03e0*/  SHF.R.U32.HI R57, RZ, 0x3, R46 ;  /* 0x00000003ff397819 */ /* 0x000fe4000001162e */
[----:B------:R-:W-:Y:S01]  /*03f0*/  LOP3.LUT R46, R46, 0x7, RZ, 0xc0, !PT ;  /* 0x000000072e2e7812 */ /* 0x000fe200078ec0ff */
[----:B------:R-:W-:-:S04]  /*0400*/  UIADD3 UR9, UPT, UPT, UR4, 0x600, URZ ;  /* 0x0000060004097890 */ /* 0x000fc8000fffe0ff */
[----:B------:R-:W-:Y:S01]  /*0410*/  IMAD R57, R57, 0x8, R46 ;  /* 0x0000000839397824 */ /* 0x000fe200078e022e */
[----:B--2---:R0:W-:Y:S04]  /*0420*/  STS.U8 [R2+UR5], R40 ;  /* 0x0000002802007988 */ /* 0x0041e80008000005 */
[----:B---3--:R-:W-:Y:S04]  /*0430*/  STS.U8 [R2+UR5+0x80], R44 ;  /* 0x0000802c02007988 */ /* 0x008fe80008000005 */
[----:B------:R-:W-:Y:S04]  /*0440*/  STS.U8 [R2+UR5+0x100], R63 ;  /* 0x0001003f02007988 */ /* 0x000fe80008000005 */
[----:B------:R1:W-:Y:S04]  /*0450*/  STS.U8 [R2+UR5+0x180], R69 ;  /* 0x0001804502007988 */ /* 0x0003e80008000005 */
[----:B------:R-:W-:Y:S04]  /*0460*/  STS.U8 [R2+UR5+0x1], R36 ;  /* 0x0000012402007988 */ /* 0x000fe80008000005 */
[----:B------:R-:W-:Y:S04]  /*0470*/  STS.U8 [R2+UR5+0x81], R38 ;  /* 0x0000812602007988 */ /* 0x000fe80008000005 */
[----:B------:R-:W-:Y:S04]  /*0480*/  STS.U8 [R2+UR5+0x101], R3 ;  /* 0x0001010302007988 */ /* 0x000fe80008000005 */
[----:B------:R-:W-:Y:S04]  /*0490*/  STS.U8 [R2+UR5+0x181], R37 ;  /* 0x0001812502007988 */ /* 0x000fe80008000005 */
[----:B----4-:R2:W-:Y:S04]  /*04a0*/  STS.U8 [R2+UR5+0x2], R39 ;  /* 0x0000022702007988 */ /* 0x0105e80008000005 */
[----:B------:R-:W-:Y:S04]  /*04b0*/  STS.U8 [R2+UR5+0x82], R41 ;  /* 0x0000822902007988 */ /* 0x000fe80008000005 */
[----:B------:R-:W-:Y:S04]  /*04c0*/  STS.U8 [R2+UR5+0x102], R43 ;  /* 0x0001022b02007988 */ /* 0x000fe80008000005 */
[----:B------:R-:W-:Y:S04]  /*04d0*/  STS.U8 [R2+UR5+0x182], R45 ;  /* 0x0001822d02007988 */ /* 0x000fe80008000005 */
[----:B-----5:R-:W-:Y:S04]  /*04e0*/  STS.U8 [R2+UR5+0x3], R47 ;  /* 0x0000032f02007988 */ /* 0x020fe80008000005 */
[----:B------:R-:W-:Y:S04]  /*04f0*/  STS.U8 [R2+UR5+0x83], R59 ;  /* 0x0000833b02007988 */ /* 0x000fe80008000005 */
[----:B------:R-:W-:Y:S04]  /*0500*/  STS.U8 [R2+UR5+0x103], R61 ;  /* 0x0001033d02007988 */ /* 0x000fe80008000005 */
[----:B------:R-:W-:Y:S01]  /*0510*/  STS.U8 [R2+UR5+0x183], R65 ;  /* 0x0001834102007988 */ /* 0x000fe20008000005 */
[----:B0-----:R-:W-:Y:S01]  /*0520*/  LOP3.LUT R40, R0, 0x7, RZ, 0xc0, !PT ;  /* 0x0000000700287812 */ /* 0x001fe200078ec0ff */
[----:B-1----:R-:W0:Y:S02]  /*0530*/  LDC.64 R68, c[0x0][0x398] ;  /* 0x0000e600ff447b82 */ /* 0x002e240000000a00 */
[----:B--2---:R-:W2:Y:S01]  /*0540*/  LDG.E.128.CONSTANT R36, desc[UR10][R66.64+0x1c00] ;  /* 0x001c000a42247981 */ /* 0x004ea2000c1e9d00 */
[----:B------:R-:W-:-:S05]  /*0550*/  LEA R63, R40, UR5, 0x4 ;  /* 0x00000005283f7c11 */ /* 0x000fca000f8e20ff */
[----:B------:R-:W-:Y:S06]  /*0560*/  BAR.SYNC.DEFER_BLOCKING 0x0 ;  /* 0x0000000000007b1d */ /* 0x000fec0000010000 */
[----:B------:R-:W-:Y:S02]  /*0570*/  LDSM.16.M88 R63, [R63] ;  /* 0x000000003f3f783b */ /* 0x000fe40000000000 */
[----:B------:R-:W-:Y:S06]  /*0580*/  BAR.SYNC.DEFER_BLOCKING 0x0 ;  /* 0x0000000000007b1d */ /* 0x000fec0000010000 */
[----:B------:R1:W-:Y:S04]  /*0590*/  STS.128 [R42+UR4+0x600], R32 ;  /* 0x000600202a007988 */ /* 0x0003e80008000c04 */
[----:B-1----:R-:W3:Y:S04]  /*05a0*/  LDG.E.128.CONSTANT R32, desc[UR10][R66.64+0x1400] ;  /* 0x0014000a42207981 */ /* 0x002ee8000c1e9d00 */
[----:B------:R-:W-:Y:S04]  /*05b0*/  STS.128 [R42+UR4], R4 ;  /* 0x000000042a007988 */ /* 0x000fe80008000c04 */
[----:B------:R1:W-:Y:S04]  /*05c0*/  STS.128 [R42+UR4+0x200], R8 ;  /* 0x000200082a007988 */ /* 0x0003e80008000c04 */
[----:B------:R-:W-:Y:S01]  /*05d0*/  STS.128 [R42+UR4+0x400], R24 ;  /* 0x000400182a007988 */ /* 0x000fe20008000c04 */
[----:B------:R-:W-:Y:S01]  /*05e0*/  UIADD3 UR5, UPT, UPT, UR5, 0x80, URZ ;  /* 0x0000008005057890 */ /* 0x000fe2000fffe0ff */
[C---:B------:R-:W-:Y:S01]  /*05f0*/  LEA R43, R57.reuse, UR4, 0x4 ;  /* 0x00000004392b7c11 */ /* 0x040fe2000f8e20ff */
[----:B------:R-:W-:Y:S01]  /*0600*/  BAR.SYNC.DEFER_BLOCKING 0x0 ;  /* 0x0000000000007b1d */ /* 0x000fe20000010000 */
[----:B------:R-:W-:-:S03]  /*0610*/  LEA R61, R57, UR8, 0x4 ;  /* 0x00000008393d7c11 */ /* 0x000fc6000f8e20ff */
[----:B------:R-:W-:Y:S02]  /*0620*/  LEA R62, R40, UR5, 0x4 ;  /* 0x00000005283e7c11 */ /* 0x000fe4000f8e20ff */
[C---:B-1----:R-:W-:Y:S02]  /*0630*/  LEA R10, R57.reuse, UR7, 0x4 ;  /* 0x00000007390a7c11 */ /* 0x042fe4000f8e20ff */
[----:B------:R-:W-:Y:S02]  /*0640*/  LEA R57, R57, UR9, 0x4 ;  /* 0x0000000939397c11 */ /* 0x000fe4000f8e20ff */
[----:B------:R-:W-:Y:S04]  /*0650*/  LDSM.16.M88 R62, [R62] ;  /* 0x000000003e3e783b */ /* 0x000fe80000000000 */
[----:B------:R-:W1:Y:S04]  /*0660*/  LDSM.16.M88.2 R26, [R43] ;  /* 0x000000002b1a783b */ /* 0x000e680000000100 */
[----:B------:R-:W4:Y:S04]  /*0670*/  LDSM.16.M88.2 R24, [R43+0x100] ;  /* 0x000100002b18783b */ /* 0x000f280000000100 */
[----:B------:R-:W-:Y:S04]  /*0680*/  LDSM.16.M88.2 R40, [R10] ;  /* 0x000000000a28783b */ /* 0x000fe80000000100 */
[----:B------:R-:W-:Y:S04]  /*0690*/  LDSM.16.M88.2 R44, [R10+0x100] ;  /* 0x000100000a2c783b */ /* 0x000fe80000000100 */
[----:B------:R-:W-:Y:S04]  /*06a0*/  LDSM.16.M88.2 R2, [R61] ;  /* 0x000000003d02783b */ /* 0x000fe80000000100 */
[----:B------:R-:W-:Y:S04]  /*06b0*/  LDSM.16.M88.2 R4, [R61+0x100] ;  /* 0x000100003d04783b */ /* 0x000fe80000000100 */
[----:B------:R-:W-:Y:S04]  /*06c0*/  LDSM.16.M88.2 R6, [R57] ;  /* 0x000000003906783b */ /* 0x000fe80000000100 */
[----:B------:R-:W-:Y:S01]  /*06d0*/  LDSM.16.M88.2 R8, [R57+0x100] ;  /* 0x000100003908783b */ /* 0x000fe20000000100 */
[----:B------:R-:W-:Y:S06]  /*06e0*/  BAR.SYNC.DEFER_BLOCKING 0x0 ;  /* 0x0000000000007b1d */ /* 0x000fec0000010000 */
[----:B------:R5:W-:Y:S04]  /*06f0*/  STS.128 [R42+UR4], R28 ;  /* 0x0000001c2a007988 */ /* 0x000be80008000c04 */
[----:B-----5:R-:W5:Y:S04]  /*0700*/  LDG.E.128.CONSTANT R28, desc[UR10][R66.64+0x600] ;  /* 0x0006000a421c7981 */ /* 0x020f68000c1e9d00 */
[----:B------:R-:W-:Y:S04]  /*0710*/  STS.128 [R42+UR4+0x200], R12 ;  /* 0x0002000c2a007988 */ /* 0x000fe80008000c04 */
[----:B------:R-:W-:Y:S04]  /*0720*/  STS.128 [R42+UR4+0x400], R16 ;  /* 0x000400102a007988 */ /* 0x000fe80008000c04 */
[----:B------:R1:W-:Y:S01]  /*0730*/  STS.128 [R42+UR4+0x600], R20 ;  /* 0x000600142a007988 */ /* 0x0003e20008000c04 */
[----:B------:R-:W-:Y:S06]  /*0740*/  BAR.SYNC.DEFER_BLOCKING 0x0 ;  /* 0x0000000000007b1d */ /* 0x000fec0000010000 */
[----:B------:R-:W-:-:S02]  /*0750*/  UMOV UR7, 0x400 ;  /* 0x0000040000077882 */ /* 0x000fc40000000000 */
[----:B------:R-:W-:Y:S01]  /*0760*/  ULEA UR5, UR6, UR7, 0x18 ;  /* 0x0000000706057291 */ /* 0x000fe2000f8ec0ff */
[----:B------:R-:W0:Y:S01]  /*0770*/  S2R R65, SR_TID.X ;  /* 0x0000000000417919 */ /* 0x000e220000002100 */
[----:B------:R-:W-:Y:S02]  /*0780*/  LOP3.LUT R60, R0, 0x7, RZ, 0xc0, !PT ;  /* 0x00000007003c7812 */ /* 0x000fe400078ec0ff */
[----:B------:R-:W-:Y:S01]  /*0790*/  UIADD3 UR5, UPT, UPT, UR5, 0x100, URZ ;  /* 0x0000010005057890 */ /* 0x000fe2000fffe0ff */
[----:B------:R-:W-:Y:S04]  /*07a0*/  LDSM.16.M88.2 R58, [R43] ;  /* 0x000000002b3a783b */ /* 0x000fe80000000100 */
[----:B------:R-:W0:Y:S01]  /*07b0*/  LDSM.16.M88.2 R42, [R43+0x100] ;  /* 0x000100002b2a783b */ /* 0x000e220000000100 */
[----:B------:R-:W-:-:S03]  /*07c0*/  LEA R60, R60, UR5, 0x4 ;  /* 0x000000053c3c7c11 */ /* 0x000fc6000f8e20ff */
[----:B------:R-:W2:Y:S04]  /*07d0*/  LDSM.16.M88.2 R46, [R10] ;  /* 0x000000000a2e783b */ /* 0x000ea80000000100 */
[----:B------:R-:W-:Y:S04]  /*07e0*/  LDSM.16.M88 R60, [R60] ;  /* 0x000000003c3c783b */ /* 0x000fe80000000000 */
[----:B------:R-:W3:Y:S04]  /*07f0*/  LDSM.16.M88.2 R10, [R10+0x100] ;  /* 0x000100000a0a783b */ /* 0x000ee80000000100 */
[----:B------:R-:W3:Y:S04]  /*0800*/  LDSM.16.M88.2 R12, [R61] ;  /* 0x000000003d0c783b */ /* 0x000ee80000000100 */
[----:B------:R-:W-:Y:S04]  /*0810*/  LDSM.16.M88.2 R14, [R61+0x100] ;  /* 0x000100003d0e783b */ /* 0x000fe80000000100 */
[----:B------:R-:W-:Y:S04]  /*0820*/  LDSM.16.M88.2 R16, [R57] ;  /* 0x000000003910783b */ /* 0x000fe80000000100 */
[----:B------:R-:W-:Y:S01]  /*0830*/  LDSM.16.M88.2 R18, [R57+0x100] ;  /* 0x000100003912783b */ /* 0x000fe20000000100 */
[----:B-1----:R-:W-:Y:S01]  /*0840*/  IMMA.16816.S8.S8 R20, R26.ROW, R63.COL, RZ ;  /* 0x0000003f1a147237 */ /* 0x002fe200004054ff */
[----:B------:R-:W-:-:S07]  /*0850*/  UIADD3 UR7, UPT, UPT, UR7, 0x200, URZ ;  /* 0x0000020007077890 */ /* 0x000fce000fffe0ff */
[----:B----4-:R-:W-:Y:S01]  /*0860*/  IMMA.16816.S8.S8 R24, R24.ROW, R63.COL, RZ ;  /* 0x0000003f18187237 */ /* 0x010fe200004054ff */
[----:B------:R-:W-:Y:S01]  /*0870*/  ULEA UR7, UR6, UR7, 0x18 ;  /* 0x0000000706077291 */ /* 0x000fe2000f8ec0ff */
[----:B0-----:R-:W-:Y:S01]  /*0880*/  IMAD.SHL.U32 R65, R65, 0x10, RZ ;  /* 0x0000001041417824 */ /* 0x001fe200078e00ff */
[----:B------:R-:W-:-:S15]  /*0890*/  BAR.SYNC.DEFER_BLOCKING 0x0 ;  /* 0x0000000000007b1d */ /* 0x000fde0000010000 */
[----:B------:R-:W-:-:S02]  /*08a0*/  NOP ;  /* 0x0000000000007918 */ /* 0x000fc40000000000 */
[----:B------:R-:W-:Y:S01]  /*08b0*/  IMMA.16816.S8.S8 R24, R42.ROW, R62.COL, R24 ;  /* 0x0000003e2a187237 */ /* 0x000fe20000405418 */
[----:B------:R0:W-:Y:S07]  /*08c0*/  STS.128 [R65+UR7+0x200], R48 ;  /* 0x0002003041007988 */ /* 0x0001ee0008000c07 */
[----:B------:R-:W-:Y:S01]  /*08d0*/  IMMA.16816.S8.S8 R40, R40.ROW, R63.COL, RZ ;  /* 0x0000003f28287237 */ /* 0x000fe200004054ff */
[----:B0-----:R-:W4:Y:S04]  /*08e0*/  LDG.E.128.CONSTANT R48, desc[UR10][R66.64+0xe00] ;  /* 0x000e000a42307981 */ /* 0x001f28000c1e9d00 */
[----:B------:R-:W-:Y:S04]  /*08f0*/  STS.128 [R65+UR7], R52 ;  /* 0x0000003441007988 */ /* 0x000fe80008000c07 */
[----:B--2---:R-:W-:Y:S11]  /*0900*/  STS.128 [R65+UR7+0x600], R36 ;  /* 0x0006002441007988 */ /* 0x004ff60008000c07 */
[----:B------:R-:W-:Y:S01]  /*0910*/  IMMA.16816.S8.S8 R40, R46.ROW, R62.COL, R40 ;  /* 0x0000003e2e287237 */ /* 0x000fe20000405428 */
[----:B------:R-:W-:-:S04]  /*0920*/  LOP3.LUT R46, R0, 0xf, RZ, 0xc0, !PT ;  /* 0x0000000f002e7812 */ /* 0x000fc800078ec0ff */
[----:B------:R-:W-:Y:S02]  /*0930*/  SHF.R.U32.HI R47, RZ, 0x3, R46 ;  /* 0x00000003ff2f7819 */ /* 0x000fe4000001162e */
[----:B------:R-:W-:Y:S01]  /*0940*/  LOP3.LUT R46, R46, 0x7, RZ, 0xc0, !PT ;  /* 0x000000072e2e7812 */ /* 0x000fe200078ec0ff */
[----:B------:R-:W-:Y:S04]  /*0950*/  IMMA.16816.S8.S8 R20, R58.ROW, R62.COL, R20 ;  /* 0x0000003e3a147237 */ /* 0x000fe80000405414 */
[----:B------:R-:W-:-:S05]  /*0960*/  IMAD R46, R47, 0x8, R46 ;  /* 0x000000082f2e7824 */ /* 0x000fca00078e022e */
[C---:B------:R-:W-:Y:S01]  /*0970*/  LEA R58, R46.reuse, UR7, 0x4 ;  /* 0x000000072e3a7c11 */ /* 0x040fe2000f8e20ff */
[----:B---3--:R0:W-:Y:S01]  /*0980*/  STS.128 [R65+UR7+0x400], R32 ;  /* 0x0004002041007988 */ /* 0x0081e20008000c07 */
[----:B------:R-:W-:Y:S01]  /*0990*/  BAR.SYNC.DEFER_BLOCKING 0x0 ;  /* 0x0000000000007b1d */ /* 0x000fe20000010000 */
[-C--:B0-----:R-:W-:Y:S05]  /*09a0*/  IMMA.16816.S8.S8 R32, R44.ROW, R63.reuse.COL, RZ ;  /* 0x0000003f2c207237 */ /* 0x081fea00004054ff */
[----:B------:R-:W0:Y:S03]  /*09b0*/  LDSM.16.M88.2 R44, [R58] ;  /* 0x000000003a2c783b */ /* 0x000e260000000100 */
[----:B------:R-:W-:Y:S01]  /*09c0*/  IMMA.16816.S8.S8 R36, R2.ROW, R63.COL, RZ ;  /* 0x0000003f02247237 */ /* 0x000fe200004054ff */
[----:B------:R-:W-:Y:S01]  /*09d0*/  UIADD3 UR4, UPT, UPT, UR7, 0x200, URZ ;  /* 0x0000020007047890 */ /* 0x000fe2000fffe0ff */
[----:B------:R-:W1:Y:S05]  /*09e0*/  LDSM.16.M88.2 R2, [R58+0x100] ;  /* 0x000100003a02783b */ /* 0x000e6a0000000100 */
[----:B------:R-:W-:-:S05]  /*09f0*/  LEA R54, R46, UR4, 0x4 ;  /* 0x000000042e367c11 */ /* 0x000fca000f8e20ff */
[-C--:B------:R-:W-:Y:S01]  /*0a00*/  IMMA.16816.S8.S8 R32, R10.ROW, R62.reuse.COL, R32 ;  /* 0x0000003e0a207237 */ /* 0x080fe20000405420 */
[----:B------:R-:W-:Y:S01]  /*0a10*/  UMOV UR5, 0x400 ;  /* 0x0000040000057882 */ /* 0x000fe20000000000 */
[----:B------:R-:W-:Y:S01]  /*0a20*/  LOP3.LUT R55, R0, 0x7, RZ, 0xc0, !PT ;  /* 0x0000000700377812 */ /* 0x000fe200078ec0ff */
[----:B------:R-:W-:Y:S04]  /*0a30*/  LDSM.16.M88.2 R52, [R57+0x100] ;  /* 0x000100003934783b */ /* 0x000fe80000000100 */
[----:B------:R-:W2:Y:S01]  /*0a40*/  LDSM.16.M88.2 R10, [R54] ;  /* 0x00000000360a783b */ /* 0x000ea20000000100 */
[----:B------:R-:W-:Y:S03]  /*0a50*/  IMMA.16816.S8.S8 R36, R12.ROW, R62.COL, R36 ;  /* 0x0000003e0c247237 */ /* 0x000fe60000405424 */
[----:B------:R-:W3:Y:S05]  /*0a60*/  LDSM.16.M88.2 R12, [R54+0x100] ;  /* 0x00010000360c783b */ /* 0x000eea0000000100 */
[----:B0-----:R-:W-:Y:S01]  /*0a70*/  IMMA.16816.S8.S8 R20, R44.ROW, R60.COL, R20 ;  /* 0x0000003c2c147237 */ /* 0x001fe20000405414 */
[----:B------:R-:W4:Y:S01]  /*0a80*/  LDG.E.128.CONSTANT R44, desc[UR10][R66.64+0x1e00] ;  /* 0x001e000a422c7981 */ /* 0x000f22000c1e9d00 */
[----:B------:R-:W-:-:S04]  /*0a90*/  ULEA UR4, UR6, UR5, 0x18 ;  /* 0x0000000506047291 */ /* 0x000fc8000f8ec0ff */
[----:B------:R-:W-:-:S06]  /*0aa0*/  UIADD3 UR4, UPT, UPT, UR4, 0x180, URZ ;  /* 0x0000018004047890 */ /* 0x000fcc000fffe0ff */
[----:B------:R-:W-:Y:S01]  /*0ab0*/  LEA R55, R55, UR4, 0x4 ;  /* 0x0000000437377c11 */ /* 0x000fe2000f8e20ff */
[-C--:B-1----:R-:W-:Y:S01]  /*0ac0*/  IMMA.16816.S8.S8 R24, R2.ROW, R60.reuse.COL, R24 ;  /* 0x0000003c02187237 */ /* 0x082fe20000405418 */
[----:B------:R-:W-:Y:S04]  /*0ad0*/  LDSM.16.M88.2 R2, [R57] ;  /* 0x000000003902783b */ /* 0x000fe80000000100 */
[----:B------:R-:W-:Y:S03]  /*0ae0*/  LDSM.16.M88 R55, [R55] ;  /* 0x000000003737783b */ /* 0x000fe60000000000 */
[-C--:B--2---:R-:W-:Y:S01]  /*0af0*/  IMMA.16816.S8.S8 R40, R10.ROW, R60.reuse.COL, R40 ;  /* 0x0000003c0a287237 */ /* 0x084fe20000405428 */
[----:B------:R-:W0:Y:S07]  /*0b00*/  LDSM.16.M88.2 R10, [R61] ;  /* 0x000000003d0a783b */ /* 0x000e2e0000000100 */
[----:B---3--:R-:W-:Y:S01]  /*0b10*/  IMMA.16816.S8.S8 R32, R12.ROW, R60.COL, R32 ;  /* 0x0000003c0c207237 */ /* 0x008fe20000405420 */
[----:B------:R-:W1:Y:S01]  /*0b20*/  LDSM.16.M88.2 R12, [R61+0x100] ;  /* 0x000100003d0c783b */ /* 0x000e620000000100 */
[----:B------:R-:W-:Y:S06]  /*0b30*/  BAR.SYNC.DEFER_BLOCKING 0x0 ;  /* 0x0000000000007b1d */ /* 0x000fec0000010000 */
[----:B-----5:R2:W-:Y:S04]  /*0b40*/  STS.128 [R65+UR7], R28 ;  /* 0x0000001c41007988 */ /* 0x0205e80008000c07 */
[----:B--2---:R2:W3:Y:S04]  /*0b50*/  LDG.E.128.CONSTANT R28, desc[UR10][R66.64+0x1600] ;  /* 0x0016000a421c7981 */ /* 0x0044e8000c1e9d00 */
[----:B----4-:R4:W-:Y:S02]  /*0b60*/  STS.128 [R65+UR7+0x200], R48 ;  /* 0x0002003041007988 */ /* 0x0109e40008000c07 */
[----:B----4-:R-:W4:Y:S02]  /*0b70*/  S2R R48, SR_TID.X ;  /* 0x0000000000307919 */ /* 0x010f240000002100 */
[----:B----4-:R-:W-:-:S04]  /*0b80*/  IMAD R64, R64, 0x80, R48 ;  /* 0x0000008040407824 */ /* 0x010fc800078e0230 */
[----:B--2---:R-:W-:-:S05]  /*0b90*/  IMAD.WIDE.U32 R66, R64, 0x4, R68 ;  /* 0x0000000440427825 */ /* 0x004fca00078e0044 */
[----:B------:R-:W2:Y:S04]  /*0ba0*/  LDG.E.CONSTANT R50, desc[UR10][R66.64] ;  /* 0x0000000a42327981 */ /* 0x000ea8000c1e9900 */
[----:B------:R-:W4:Y:S04]  /*0bb0*/  LDG.E.CONSTANT R49, desc[UR10][R66.64+0x80] ;  /* 0x0000800a42317981 */ /* 0x000f28000c1e9900 */
[----:B------:R-:W5:Y:S04]  /*0bc0*/  LDG.E.CONSTANT R51, desc[UR10][R66.64+0x100] ;  /* 0x0001000a42337981 */ /* 0x000f68000c1e9900 */
[----:B------:R0:W-:Y:S02]  /*0bd0*/  STS.128 [R65+UR7+0x600], R44 ;  /* 0x0006002c41007988 */ /* 0x0001e40008000c07 */
[----:B0-----:R-:W-:-:S15]  /*0be0*/  IMMA.16816.S8.S8 R44, R8.ROW, R63.COL, RZ ;  /* 0x0000003f082c7237 */ /* 0x001fde00004054ff */
[----:B------:R-:W-:-:S05]  /*0bf0*/  NOP ;  /* 0x0000000000007918 */ /* 0x000fca0000000000 */
[----:B------:R-:W-:Y:S01]  /*0c00*/  IMMA.16816.S8.S8 R44, R18.ROW, R62.COL, R44 ;  /* 0x0000003e122c7237 */ /* 0x000fe2000040542c */
[----:B------:R-:W5:Y:S07]  /*0c10*/  LDG.E.CONSTANT R18, desc[UR10][R66.64+0x180] ;  /* 0x0001800a42127981 */ /* 0x000f6e000c1e9900 */
[----:B------:R-:W-:Y:S01]  /*0c20*/  IMMA.16816.S8.S8 R36, R10.ROW, R60.COL, R36 ;  /* 0x0000003c0a247237 */ /* 0x000fe20000405424 */
[----:B---3--:R0:W-:Y:S01]  /*0c30*/  STS.128 [R65+UR7+0x400], R28 ;  /* 0x0004001c41007988 */ /* 0x0081e20008000c07 */
[----:B------:R-:W-:Y:S06]  /*0c40*/  BAR.SYNC.DEFER_BLOCKING 0x0 ;  /* 0x0000000000007b1d */ /* 0x000fec0000010000 */
[----:B0-----:R-:W-:Y:S01]  /*0c50*/  IMMA.16816.S8.S8 R28, R4.ROW, R63.COL, RZ ;  /* 0x0000003f041c7237 */ /* 0x001fe200004054ff */
[----:B------:R-:W0:Y:S04]  /*0c60*/  LDSM.16.M88.2 R8, [R58+0x100] ;  /* 0x000100003a08783b */ /* 0x000e280000000100 */
[----:B------:R-:W-:-:S15]  /*0c70*/  LDSM.16.M88.2 R10, [R54] ;  /* 0x00000000360a783b */ /* 0x000fde0000000100 */
[----:B------:R-:W-:Y:S01]  /*0c80*/  IMMA.16816.S8.S8 R28, R14.ROW, R62.COL, R28 ;  /* 0x0000003e0e1c7237 */ /* 0x000fe2000040541c */
[----:B------:R-:W3:Y:S07]  /*0c90*/  LDSM.16.M88.2 R14, [R58] ;  /* 0x000000003a0e783b */ /* 0x000eee0000000100 */
[----:B------:R-:W-:-:S12]  /*0ca0*/  IMMA.16816.S8.S8 R4, R6.ROW, R63.COL, RZ ;  /* 0x0000003f06047237 */ /* 0x000fd800004054ff */
[----:B-1----:R-:W-:Y:S01]  /*0cb0*/  IMMA.16816.S8.S8 R28, R12.ROW, R60.COL, R28 ;  /* 0x0000003c0c1c7237 */ /* 0x002fe2000040541c */
[----:B------:R-:W-:Y:S07]  /*0cc0*/  LDSM.16.M88.2 R12, [R61+0x100] ;  /* 0x000100003d0c783b */ /* 0x000fee0000000100 */
[----:B------:R-:W-:Y:S01]  /*0cd0*/  IMMA.16816.S8.S8 R4, R16.ROW, R62.COL, R4 ;  /* 0x0000003e10047237 */ /* 0x000fe20000405404 */
[----:B------:R-:W1:Y:S07]  /*0ce0*/  LDSM.16.M88.2 R16, [R54+0x100] ;  /* 0x000100003610783b */ /* 0x000e6e0000000100 */
[-C--:B0-----:R-:W-:Y:S01]  /*0cf0*/  IMMA.16816.S8.S8 R24, R8.ROW, R55.reuse.COL, R24 ;  /* 0x0000003708187237 */ /* 0x081fe20000405418 */
[----:B------:R-:W-:Y:S07]  /*0d00*/  LDSM.16.M88.2 R8, [R57] ;  /* 0x000000003908783b */ /* 0x000fee0000000100 */
[-C--:B---3--:R-:W-:Y:S01]  /*0d10*/  IMMA.16816.S8.S8 R20, R14.ROW, R55.reuse.COL, R20 ;  /* 0x000000370e147237 */ /* 0x088fe20000405414 */
[----:B------:R-:W0:Y:S07]  /*0d20*/  LDSM.16.M88.2 R14, [R61] ;  /* 0x000000003d0e783b */ /* 0x000e2e0000000100 */
[----:B------:R-:W-:Y:S01]  /*0d30*/  IMMA.16816.S8.S8 R40, R10.ROW, R55.COL, R40 ;  /* 0x000000370a287237 */ /* 0x000fe20000405428 */
[----:B------:R-:W3:Y:S01]  /*0d40*/  LDSM.16.M88.2 R10, [R57+0x100] ;  /* 0x00010000390a783b */ /* 0x000ee20000000100 */
[----:B------:R-:W-:-:S06]  /*0d50*/  UIADD3 UR4, UPT, UPT, UR5, 0xa00, URZ ;  /* 0x00000a0005047890 */ /* 0x000fcc000fffe0ff */
[----:B------:R-:W-:Y:S01]  /*0d60*/  IMMA.16816.S8.S8 R4, R2.ROW, R60.COL, R4 ;  /* 0x0000003c02047237 */ /* 0x000fe20000405404 */
[----:B------:R-:W-:-:S07]  /*0d70*/  IMAD.SHL.U32 R3, R0, 0x2, RZ ;  /* 0x0000000200037824 */ /* 0x000fce00078e00ff */
[----:B------:R-:W-:Y:S01]  /*0d80*/  IMMA.16816.S8.S8 R44, R52.ROW, R60.COL, R44 ;  /* 0x0000003c342c7237 */ /* 0x000fe2000040542c */
[----:B------:R-:W-:Y:S01]  /*0d90*/  ULEA UR4, UR6, UR4, 0x18 ;  /* 0x0000000406047291 */ /* 0x000fe2000f8ec0ff */
[----:B------:R-:W-:Y:S02]  /*0da0*/  SHF.R.U32.HI R0, RZ, 0x2, R0 ;  /* 0x00000002ff007819 */ /* 0x000fe40000011600 */
[----:B------:R-:W-:Y:S01]  /*0db0*/  LOP3.LUT R3, R3, 0x6, RZ, 0xe2, !PT ;  /* 0x0000000603037812 */ /* 0x000fe200078ee2ff */
[----:B------:R-:W-:-:S03]  /*0dc0*/  UIADD3 UR5, UPT, UPT, UR4, 0x400, URZ ;  /* 0x0000040004057890 */ /* 0x000fc6000fffe0ff */
[----:B------:R-:W-:Y:S01]  /*0dd0*/  LEA R0, R3, R0, 0x5 ;  /* 0x0000000003007211 */ /* 0x000fe200078e28ff */
[----:B-1----:R-:W-:Y:S03]  /*0de0*/  IMMA.16816.S8.S8 R32, R16.ROW, R55.COL, R32 ;  /* 0x0000003710207237 */ /* 0x002fe60000405420 */
[----:B------:R-:W-:Y:S01]  /*0df0*/  LEA R3, R0, UR5, 0x2 ;  /* 0x0000000500037c11 */ /* 0x000fe2000f8e10ff */
[----:B------:R-:W-:-:S04]  /*0e00*/  UIADD3 UR5, UPT, UPT, UR4, 0x800, URZ ;  /* 0x0000080004057890 */ /* 0x000fc8000fffe0ff */
[-C--:B0-----:R-:W-:Y:S08]  /*0e10*/  IMMA.16816.S8.S8 R36, R14.ROW, R55.reuse.COL, R36 ;  /* 0x000000370e247237 */ /* 0x081ff00000405424 */
[----:B------:R-:W-:Y:S01]  /*0e20*/  IMMA.16816.S8.S8 R28, R12.ROW, R55.COL, R28 ;  /* 0x000000370c1c7237 */ /* 0x000fe2000040541c */
[----:B------:R-:W-:-:S07]  /*0e30*/  LEA R2, R0, UR5, 0x2 ;  /* 0x0000000500027c11 */ /* 0x000fce000f8e10ff */
[-C--:B------:R-:W-:Y:S08]  /*0e40*/  IMMA.16816.S8.S8 R4, R8.ROW, R55.reuse.COL, R4 ;  /* 0x0000003708047237 */ /* 0x080ff00000405404 */
[----:B---3--:R-:W-:Y:S01]  /*0e50*/  IMMA.16816.S8.S8 R44, R10.ROW, R55.COL, R44 ;  /* 0x000000370a2c7237 */ /* 0x008fe2000040542c */
[----:B------:R-:W-:Y:S02]  /*0e60*/  UIADD3 UR5, UPT, UPT, UR4, 0xc00, URZ ;  /* 0x00000c0004057890 */ /* 0x000fe4000fffe0ff */
[----:B------:R-:W-:-:S04]  /*0e70*/  LEA R8, R0, UR4, 0x2 ;  /* 0x0000000400087c11 */ /* 0x000fc8000f8e10ff */
[----:B------:R-:W-:Y:S01]  /*0e80*/  LEA R0, R0, UR5, 0x2 ;  /* 0x0000000500007c11 */ /* 0x000fe2000f8e10ff */
        /* <DEDUP_REMOVED lines=26> */
[----:B------:R-:W-:Y:S01]  /*1030*/  IMAD.SHL.U32 R48, R48, 0x4, RZ ;  /* 0x0000000430307824 */ /* 0x000fe200078e00ff */
[----:B0-----:R-:W0:Y:S02]  /*1040*/  LDC.64 R2, c[0x0][0x390] ;  /* 0x0000e400ff027b82 */ /* 0x001e240000000a00 */
[----:B------:R3:W-:Y:S04]  /*1050*/  STS [R0+0x20], R6 ;  /* 0x0000200600007388 */ /* 0x0007e80000000800 */
[----:B------:R-:W-:Y:S04]  /*1060*/  STS [R0+0xa0], R7 ;  /* 0x0000a00700007388 */ /* 0x000fe80000000800 */
[----:B------:R-:W-:Y:S04]  /*1070*/  STS [R0+0x40], R44 ;  /* 0x0000402c00007388 */ /* 0x000fe80000000800 */
[----:B------:R-:W-:Y:S04]  /*1080*/  STS [R0+0xc0], R45 ;  /* 0x0000c02d00007388 */ /* 0x000fe80000000800 */
[----:B------:R-:W-:Y:S04]  /*1090*/  STS [R0+0x60], R46 ;  /* 0x0000602e00007388 */ /* 0x000fe80000000800 */
[----:B------:R-:W-:Y:S01]  /*10a0*/  STS [R0+0xe0], R47 ;  /* 0x0000e02f00007388 */ /* 0x000fe20000000800 */
[----:B------:R-:W-:Y:S01]  /*10b0*/  BAR.SYNC.DEFER_BLOCKING 0x0 ;  /* 0x0000000000007b1d */ /* 0x000fe20000010000 */
[----:B-1----:R-:W-:-:S05]  /*10c0*/  IMAD R5, R56, 0x100, R64 ;  /* 0x0000010038057824 */ /* 0x002fca00078e0240 */
[----:B------:R-:W2:Y:S04]  /*10d0*/  LDS R9, [R48+UR4] ;  /* 0x0000000430097984 */ /* 0x000ea80008000800 */
[----:B------:R-:W1:Y:S04]  /*10e0*/  LDS R11, [R48+UR4+0x80] ;  /* 0x00008004300b7984 */ /* 0x000e680008000800 */
[----:B------:R-:W4:Y:S04]  /*10f0*/  LDS R15, [R48+UR4+0x100] ;  /* 0x00010004300f7984 */ /* 0x000f280008000800 */
[----:B------:R-:W5:Y:S04]  /*1100*/  LDS R17, [R48+UR4+0x180] ;  /* 0x0001800430117984 */ /* 0x000f680008000800 */
[----:B------:R-:W5:Y:S04]  /*1110*/  LDS R19, [R48+UR4+0x200] ;  /* 0x0002000430137984 */ /* 0x000f680008000800 */
[----:B------:R-:W-:Y:S04]  /*1120*/  LDS R0, [R48+UR4+0x400] ;  /* 0x0004000430007984 */ /* 0x000fe80008000800 */
[----:B------:R-:W5:Y:S04]  /*1130*/  LDS R21, [R48+UR4+0x280] ;  /* 0x0002800430157984 */ /* 0x000f680008000800 */
[----:B------:R-:W5:Y:S04]  /*1140*/  LDS R14, [R48+UR4+0x500] ;  /* 0x00050004300e7984 */ /* 0x000f680008000800 */
[----:B------:R-:W5:Y:S04]  /*1150*/  LDS R23, [R48+UR4+0x300] ;  /* 0x0003000430177984 */ /* 0x000f680008000800 */
[----:B------:R-:W-:Y:S04]  /*1160*/  LDS R16, [R48+UR4+0x580] ;  /* 0x0005800430107984 */ /* 0x000fe80008000800 */
[----:B------:R-:W5:Y:S04]  /*1170*/  LDS R25, [R48+UR4+0x380] ;  /* 0x0003800430197984 */ /* 0x000f680008000800 */
[----:B------:R-:W5:Y:S04]  /*1180*/  LDS R12, [R48+UR4+0x480] ;  /* 0x00048004300c7984 */ /* 0x000f680008000800 */
[----:B------:R-:W5:Y:S01]  /*1190*/  LDS R20, [R48+UR4+0x600] ;  /* 0x0006000430147984 */ /* 0x000f620008000800 */
[----:B0-----:R-:W-:-:S03]  /*11a0*/  IMAD.WIDE.U32 R2, R5, 0x4, R2 ;  /* 0x0000000405027825 */ /* 0x001fc600078e0002 */
[----:B------:R-:W0:Y:S01]  /*11b0*/  LDS R22, [R48+UR4+0x680] ;  /* 0x0006800430167984 */ /* 0x000e220008000800 */
[----:B------:R-:W-:-:S03]  /*11c0*/  IADD3 R4, P0, PT, R2, 0x1000000, RZ ;  /* 0x0100000002047810 */ /* 0x000fc60007f1e0ff */
[----:B------:R-:W0:Y:S01]  /*11d0*/  LDS R24, [R48+UR4+0x700] ;  /* 0x0007000430187984 */ /* 0x000e220008000800 */
[----:B------:R-:W-:Y:S02]  /*11e0*/  IADD3.X R5, PT, PT, RZ, R3, RZ, P0, !PT ;  /* 0x00000003ff057210 */ /* 0x000fe400007fe4ff */
[----:B---3--:R-:W-:Y:S01]  /*11f0*/  IADD3 R6, P0, PT, R2, 0x1000000, RZ ;  /* 0x0100000002067810 */ /* 0x008fe20007f1e0ff */
[C---:B--2---:R-:W-:Y:S01]  /*1200*/  IMAD.IADD R9, R50.reuse, 0x1, R9 ;  /* 0x0000000132097824 */ /* 0x044fe200078e0209 */
[----:B------:R-:W-:Y:S01]  /*1210*/  LDS R26, [R48+UR4+0x780] ;  /* 0x00078004301a7984 */ /* 0x000fe20008000800 */
[C---:B-1----:R-:W-:Y:S02]  /*1220*/  IMAD.IADD R13, R50.reuse, 0x1, R11 ;  /* 0x00000001320d7824 */ /* 0x042fe400078e020b */
[----:B----4-:R-:W-:Y:S01]  /*1230*/  IMAD.IADD R15, R50, 0x1, R15 ;  /* 0x00000001320f7824 */ /* 0x010fe200078e020f */
[----:B------:R-:W-:Y:S01]  /*1240*/  LDS R28, [R48+UR4+0x880] ;  /* 0x00088004301c7984 */ /* 0x000fe20008000800 */
[----:B------:R-:W-:Y:S01]  /*1250*/  IMAD.X R7, RZ, RZ, R3, P0 ;  /* 0x000000ffff077224 */ /* 0x000fe200000e0603 */
[----:B------:R-:W-:Y:S01]  /*1260*/  IADD3 R10, P0, PT, R2, 0x1000000, RZ ;  /* 0x01000000020a7810 */ /* 0x000fe20007f1e0ff */
[----:B-----5:R-:W-:Y:S01]  /*1270*/  IMAD.IADD R17, R50, 0x1, R17 ;  /* 0x0000000132117824 */ /* 0x020fe200078e0211 */
[----:B------:R-:W-:Y:S01]  /*1280*/  IADD3 R8, P1, PT, R2, 0x1000000, RZ ;  /* 0x0100000002087810 */ /* 0x000fe20007f3e0ff */
[----:B------:R1:W-:Y:S01]  /*1290*/  STG.E desc[UR10][R2.64], R9 ;  /* 0x0000000902007986 */ /* 0x0003e2000c10190a */
[----:B------:R-:W-:-:S02]  /*12a0*/  IMAD.IADD R19, R50, 0x1, R19 ;  /* 0x0000000132137824 */ /* 0x000fc400078e0213 */
[----:B------:R-:W-:Y:S01]  /*12b0*/  IMAD.X R11, RZ, RZ, R3, P0 ;  /* 0x000000ffff0b7224 */ /* 0x000fe200000e0603 */
[----:B------:R2:W-:Y:S04]  /*12c0*/  STG.E desc[UR10][R2.64+0x310000], R13 ;  /* 0x3100000d02007986 */ /* 0x0005e8000c10190a */
[----:B------:R-:W-:Y:S01]  /*12d0*/  STG.E desc[UR10][R2.64+0x620000], R15 ;  /* 0x6200000f02007986 */ /* 0x000fe2000c10190a */
[----:B------:R-:W-:-:S03]  /*12e0*/  IADD3 R21, PT, PT, R50, R21, RZ ;  /* 0x0000001532157210 */ /* 0x000fc60007ffe0ff */
[----:B------:R3:W-:Y:S01]  /*12f0*/  STG.E desc[UR10][R4.64+-0x6d0000], R17 ;  /* 0x9300001104007986 */ /* 0x0007e2000c10190a */
[----:B-1----:R-:W-:Y:S01]  /*1300*/  IMAD.X R9, RZ, RZ, R3, P1 ;  /* 0x000000ffff097224 */ /* 0x002fe200008e0603 */
[----:B--2---:R-:W-:Y:S02]  /*1310*/  IADD3 R13, PT, PT, R49, R0, RZ ;  /* 0x00000000310d7210 */ /* 0x004fe40007ffe0ff */
[----:B------:R-:W1:Y:S04]  /*1320*/  LDS R30, [R48+UR4+0x900] ;  /* 0x00090004301e7984 */ /* 0x000e680008000800 */
[----:B------:R-:W2:Y:S01]  /*1330*/  LDS R0, [R48+UR4+0x800] ;  /* 0x0008000430007984 */ /* 0x000ea20008000800 */
[----:B---3--:R-:W-:-:S03]  /*1340*/  IADD3 R4, P0, PT, R2, 0x1000000, RZ ;  /* 0x0100000002047810 */ /* 0x008fc60007f1e0ff */
[----:B------:R-:W3:Y:S01]  /*1350*/  LDS R32, [R48+UR4+0x980] ;  /* 0x0009800430207984 */ /* 0x000ee20008000800 */
[----:B------:R-:W-:-:S03]  /*1360*/  IMAD.IADD R17, R49, 0x1, R14 ;  /* 0x0000000131117824 */ /* 0x000fc600078e020e */
[----:B------:R4:W-:Y:S01]  /*1370*/  STG.E desc[UR10][R6.64+-0x3c0000], R19 ;  /* 0xc400001306007986 */ /* 0x0009e2000c10190a */
[----:B------:R-:W-:Y:S02]  /*1380*/  IMAD.X R5, RZ, RZ, R3, P0 ;  /* 0x000000ffff057224 */ /* 0x000fe400000e0603 */
[C---:B------:R-:W-:Y:S01]  /*1390*/  IMAD.IADD R23, R50.reuse, 0x1, R23 ;  /* 0x0000000132177824 */ /* 0x040fe200078e0217 */
[----:B------:R5:W-:Y:S01]  /*13a0*/  STG.E desc[UR10][R8.64+-0xb0000], R21 ;  /* 0xf500001508007986 */ /* 0x000be2000c10190a */
[----:B------:R-:W-:-:S03]  /*13b0*/  IMAD.IADD R25, R50, 0x1, R25 ;  /* 0x0000000132197824 */ /* 0x000fc600078e0219 */
[----:B------:R-:W3:Y:S01]  /*13c0*/  LDS R14, [R48+UR4+0xa00] ;  /* 0x000a0004300e7984 */ /* 0x000ee20008000800 */
[C---:B----4-:R-:W-:Y:S01]  /*13d0*/  IADD3 R6, P0, PT, R2.reuse, 0x1000000, RZ ;  /* 0x0100000002067810 */ /* 0x050fe20007f1e0ff */
[C---:B------:R-:W-:Y:S02]  /*13e0*/  IMAD.IADD R19, R49.reuse, 0x1, R16 ;  /* 0x0000000131137824 */ /* 0x040fe400078e0210 */
[----:B------:R-:W-:Y:S01]  /*13f0*/  LDS R27, [R48+UR4+0xd80] ;  /* 0x000d8004301b7984 */ /* 0x000fe20008000800 */
[----:B-----5:R-:W-:Y:S01]  /*1400*/  IADD3 R8, P1, PT, R2, 0x1000000, RZ ;  /* 0x0100000002087810 */ /* 0x020fe20007f3e0ff */
[C---:B------:R-:W-:Y:S02]  /*1410*/  IMAD.IADD R15, R49.reuse, 0x1, R12 ;  /* 0x00000001310f7824 */ /* 0x040fe400078e020c */
[----:B------:R-:W4:Y:S01]  /*1420*/  LDS R16, [R48+UR4+0xa80] ;  /* 0x000a800430107984 */ /* 0x000f220008000800 */
[----:B------:R-:W-:Y:S01]  /*1430*/  IMAD.X R7, RZ, RZ, R3, P0 ;  /* 0x000000ffff077224 */ /* 0x000fe200000e0603 */
[----:B------:R-:W-:Y:S01]  /*1440*/  IADD3.X R9, PT, PT, RZ, R3, RZ, P1, !PT ;  /* 0x00000003ff097210 */ /* 0x000fe20000ffe4ff */
[C---:B------:R-:W-:Y:S01]  /*1450*/  IMAD.IADD R21, R49.reuse, 0x1, R20 ;  /* 0x0000000131157824 */ /* 0x040fe200078e0214 */
[----:B------:R-:W-:Y:S04]  /*1460*/  STG.E desc[UR10][R10.64+0x260000], R23 ;  /* 0x260000170a007986 */ /* 0x000fe8000c10190a */
[----:B------:R-:W-:Y:S04]  /*1470*/  STG.E desc[UR10][R4.64+0x570000], R25 ;  /* 0x5700001904007986 */ /* 0x000fe8000c10190a */
[----:B------:R-:W-:Y:S04]  /*1480*/  STG.E desc[UR10][R2.64+0x80], R13 ;  /* 0x0000800d02007986 */ /* 0x000fe8000c10190a */
[----:B------:R0:W-:Y:S04]  /*1490*/  STG.E desc[UR10][R2.64+0x310080], R15 ;  /* 0x3100800f02007986 */ /* 0x0001e8000c10190a */
[----:B------:R-:W-:Y:S04]  /*14a0*/  STG.E desc[UR10][R2.64+0x620080], R17 ;  /* 0x6200801102007986 */ /* 0x000fe8000c10190a */
[----:B------:R5:W-:Y:S01]  /*14b0*/  STG.E desc[UR10][R6.64+-0x6cff80], R19 ;  /* 0x9300801306007986 */ /* 0x000be2000c10190a */
[----:B0-----:R-:W-:-:S03]  /*14c0*/  IMAD.IADD R15, R49, 0x1, R22 ;  /* 0x00000001310f7824 */ /* 0x001fc600078e0216 */
[----:B------:R-:W0:Y:S04]  /*14d0*/  LDS R20, [R48+UR4+0xb00] ;  /* 0x000b000430147984 */ /* 0x000e280008000800 */
[----:B------:R2:W-:Y:S04]  /*14e0*/  STG.E desc[UR10][R8.64+-0x3bff80], R21 ;  /* 0xc400801508007986 */ /* 0x0005e8000c10190a */
[----:B------:R-:W0:Y:S04]  /*14f0*/  LDS R22, [R48+UR4+0xb80] ;  /* 0x000b800430167984 */ /* 0x000e280008000800 */
[----:B------:R-:W0:Y:S04]  /*1500*/  LDS R23, [R48+UR4+0xc00] ;  /* 0x000c000430177984 */ /* 0x000e280008000800 */
[----:B------:R-:W0:Y:S04]  /*1510*/  LDS R21, [R48+UR4+0xc80] ;  /* 0x000c800430157984 */ /* 0x000e280008000800 */
[----:B------:R-:W0:Y:S04]  /*1520*/  LDS R25, [R48+UR4+0xd00] ;  /* 0x000d000430197984 */ /* 0x000e280008000800 */
[----:B------:R-:W0:Y:S04]  /*1530*/  LDS R29, [R48+UR4+0xe00] ;  /* 0x000e0004301d7984 */ /* 0x000e280008000800 */
[----:B------:R-:W0:Y:S01]  /*1540*/  LDS R31, [R48+UR4+0xe80] ;  /* 0x000e8004301f7984 */ /* 0x000e220008000800 */
[----:B------:R-:W-:-:S03]  /*1550*/  IADD3 R4, P0, PT, R2, 0x1000000, RZ ;  /* 0x0100000002047810 */ /* 0x000fc60007f1e0ff */
[----:B------:R-:W0:Y:S04]  /*1560*/  LDS R33, [R48+UR4+0xf00] ;  /* 0x000f000430217984 */ /* 0x000e280008000800 */
[----:B------:R-:W0:Y:S01]  /*1570*/  LDS R35, [R48+UR4+0xf80] ;  /* 0x000f800430237984 */ /* 0x000e220008000800 */
[--C-:B------:R-:W-:Y:S01]  /*1580*/  IMAD.X R5, RZ, RZ, R3.reuse, P0 ;  /* 0x000000ffff057224 */ /* 0x100fe200000e0603 */
[C---:B------:R-:W-:Y:S02]  /*1590*/  IADD3 R10, P0, PT, R2.reuse, 0x1000000, RZ ;  /* 0x01000000020a7810 */ /* 0x040fe40007f1e0ff */
[----:B------:R-:W-:Y:S02]  /*15a0*/  IADD3 R12, P1, PT, R2, 0x1000000, RZ ;  /* 0x01000000020c7810 */ /* 0x000fe40007f3e0ff */
[----:B------:R3:W-:Y:S01]  /*15b0*/  STG.E desc[UR10][R4.64+-0xaff80], R15 ;  /* 0xf500800f04007986 */ /* 0x0007e2000c10190a */
[--C-:B------:R-:W-:Y:S01]  /*15c0*/  IMAD.X R11, RZ, RZ, R3.reuse, P0 ;  /* 0x000000ffff0b7224 */ /* 0x100fe200000e0603 */
[----:B-----5:R-:W-:Y:S01]  /*15d0*/  IADD3 R7, PT, PT, R49, R24, RZ ;  /* 0x0000001831077210 */ /* 0x020fe20007ffe0ff */
[----:B------:R-:W-:Y:S01]  /*15e0*/  IMAD.X R13, RZ, RZ, R3, P1 ;  /* 0x000000ffff0d7224 */ /* 0x000fe200008e0603 */
[----:B-1----:R-:W-:Y:S01]  /*15f0*/  IADD3 R17, PT, PT, R51, R30, RZ ;  /* 0x0000001e33117210 */ /* 0x002fe20007ffe0ff */
[----:B------:R-:W-:-:S02]  /*1600*/  IMAD.IADD R49, R49, 0x1, R26 ;  /* 0x0000000131317824 */ /* 0x000fc400078e021a */
[C---:B--2---:R-:W-:Y:S01]  /*1610*/  IMAD.IADD R9, R51.reuse, 0x1, R0 ;  /* 0x0000000133097824 */ /* 0x044fe200078e0200 */
[C---:B---3--:R-:W-:Y:S01]  /*1620*/  IADD3 R4, P0, PT, R2.reuse, 0x1000000, RZ ;  /* 0x0100000002047810 */ /* 0x048fe20007f1e0ff */
[C---:B------:R-:W-:Y:S02]  /*1630*/  IMAD.IADD R15, R51.reuse, 0x1, R28 ;  /* 0x00000001330f7824 */ /* 0x040fe400078e021c */
[----:B------:R-:W-:Y:S02]  /*1640*/  IMAD.IADD R19, R51, 0x1, R32 ;  /* 0x0000000133137824 */ /* 0x000fe400078e0220 */
[----:B------:R-:W-:Y:S01]  /*1650*/  IMAD.X R5, RZ, RZ, R3, P0 ;  /* 0x000000ffff057224 */ /* 0x000fe200000e0603 */
[C---:B------:R-:W-:Y:S01]  /*1660*/  IADD3 R6, P0, PT, R2.reuse, 0x1000000, RZ ;  /* 0x0100000002067810 */ /* 0x040fe20007f1e0ff */
[----:B------:R1:W-:Y:S01]  /*1670*/  STG.E desc[UR10][R10.64+0x260080], R7 ;  /* 0x260080070a007986 */ /* 0x0003e2000c10190a */
[----:B------:R-:W-:-:S03]  /*1680*/  IADD3 R8, P1, PT, R2, 0x1000000, RZ ;  /* 0x0100000002087810 */ /* 0x000fc60007f3e0ff */
[----:B------:R2:W-:Y:S04]  /*1690*/  STG.E desc[UR10][R12.64+0x570080], R49 ;  /* 0x570080310c007986 */ /* 0x0005e8000c10190a */
[----:B------:R3:W-:Y:S04]  /*16a0*/  STG.E desc[UR10][R2.64+0x100], R9 ;  /* 0x0001000902007986 */ /* 0x0007e8000c10190a */
[----:B------:R4:W-:Y:S01]  /*16b0*/  STG.E desc[UR10][R2.64+0x310100], R15 ;  /* 0x3101000f02007986 */ /* 0x0009e2000c10190a */
[----:B-1----:R-:W-:-:S03]  /*16c0*/  IMAD.X R7, RZ, RZ, R3, P0 ;  /* 0x000000ffff077224 */ /* 0x002fc600000e0603 */
[----:B------:R-:W-:Y:S01]  /*16d0*/  STG.E desc[UR10][R2.64+0x620100], R17 ;  /* 0x6201001102007986 */ /* 0x000fe2000c10190a */
[C---:B--2---:R-:W-:Y:S01]  /*16e0*/  IMAD.IADD R13, R51.reuse, 0x1, R14 ;  /* 0x00000001330d7824 */ /* 0x044fe200078e020e */
[C---:B------:R-:W-:Y:S02]  /*16f0*/  IADD3 R10, P2, PT, R2.reuse, 0x1000000, RZ ;  /* 0x01000000020a7810 */ /* 0x040fe40007f5e0ff */
[----:B------:R1:W-:Y:S01]  /*1700*/  STG.E desc[UR10][R4.64+-0x6cff00], R19 ;  /* 0x9301001304007986 */ /* 0x0003e2000c10190a */
[----:B---3--:R-:W-:Y:S01]  /*1710*/  IADD3.X R9, PT, PT, RZ, R3, RZ, P1, !PT ;  /* 0x00000003ff097210 */ /* 0x008fe20000ffe4ff */
[----:B----4-:R-:W-:Y:S02]  /*1720*/  IMAD.IADD R15, R51, 0x1, R16 ;  /* 0x00000001330f7824 */ /* 0x010fe400078e0210 */
[----:B------:R2:W-:Y:S01]  /*1730*/  STG.E desc[UR10][R6.64+-0x3bff00], R13 ;  /* 0xc401000d06007986 */ /* 0x0005e2000c10190a */
[----:B------:R-:W-:Y:S01]  /*1740*/  IMAD.X R11, RZ, RZ, R3, P2 ;  /* 0x000000ffff0b7224 */ /* 0x000fe200010e0603 */
[----:B-1----:R-:W-:-:S02]  /*1750*/  IADD3 R4, P0, PT, R2, 0x1000000, RZ ;  /* 0x0100000002047810 */ /* 0x002fc40007f1e0ff */
[----:B------:R1:W-:Y:S02]  /*1760*/  STG.E desc[UR10][R8.64+-0xaff00], R15 ;  /* 0xf501000f08007986 */ /* 0x0003e4000c10190a */
[----:B------:R-:W-:Y:S02]  /*1770*/  IADD3.X R5, PT, PT, RZ, R3, RZ, P0, !PT ;  /* 0x00000003ff057210 */ /* 0x000fe400007fe4ff */
[C---:B--2---:R-:W-:Y:S01]  /*1780*/  IADD3 R6, P0, PT, R2.reuse, 0x1000000, RZ ;  /* 0x0100000002067810 */ /* 0x044fe20007f1e0ff */
[C---:B0-----:R-:W-:Y:S01]  /*1790*/  IMAD.IADD R19, R51.reuse, 0x1, R20 ;  /* 0x0000000133137824 */ /* 0x041fe200078e0214 */
[C---:B------:R-:W-:Y:S01]  /*17a0*/  IADD3 R12, P2, PT, R2.reuse, 0x1000000, RZ ;  /* 0x01000000020c7810 */ /* 0x040fe20007f5e0ff */
[----:B------:R-:W-:Y:S01]  /*17b0*/  IMAD.IADD R51, R51, 0x1, R22 ;  /* 0x0000000133337824 */ /* 0x000fe200078e0216 */
[C---:B------:R-:W-:Y:S02]  /*17c0*/  IADD3 R14, P3, PT, R2.reuse, 0x1000000, RZ ;  /* 0x01000000020e7810 */ /* 0x040fe40007f7e0ff */
[----:B-1----:R-:W-:Y:S01]  /*17d0*/  IADD3 R8, P1, PT, R2, 0x1000000, RZ ;  /* 0x0100000002087810 */ /* 0x002fe20007f3e0ff */
[----:B------:R-:W-:Y:S01]  /*17e0*/  IMAD.IADD R23, R18, 0x1, R23 ;  /* 0x0000000112177824 */ /* 0x000fe200078e0217 */
[----:B------:R-:W-:Y:S01]  /*17f0*/  IADD3 R16, P4, PT, R2, 0x1000000, RZ ;  /* 0x0100000002107810 */ /* 0x000fe20007f9e0ff */
[C---:B------:R-:W-:Y:S01]  /*1800*/  IMAD.IADD R21, R18.reuse, 0x1, R21 ;  /* 0x0000000112157824 */ /* 0x040fe200078e0215 */
[C---:B------:R-:W-:Y:S01]  /*1810*/  IADD3 R25, PT, PT, R18.reuse, R25, RZ ;  /* 0x0000001912197210 */ /* 0x040fe20007ffe0ff */
[----:B------:R-:W-:Y:S01]  /*1820*/  IMAD.X R7, RZ, RZ, R3, P0 ;  /* 0x000000ffff077224 */ /* 0x000fe200000e0603 */
[C---:B------:R-:W-:Y:S01]  /*1830*/  IADD3 R29, PT, PT, R18.reuse, R29, RZ ;  /* 0x0000001d121d7210 */ /* 0x040fe20007ffe0ff */
[----:B------:R-:W-:Y:S01]  /*1840*/  IMAD.IADD R27, R18, 0x1, R27 ;  /* 0x00000001121b7824 */ /* 0x000fe200078e021b */
[----:B------:R-:W-:Y:S01]  /*1850*/  STG.E desc[UR10][R10.64+0x260100], R19 ;  /* 0x260100130a007986 */ /* 0x000fe2000c10190a */
[----:B------:R-:W-:-:S02]  /*1860*/  IMAD.X R9, RZ, RZ, R3, P1 ;  /* 0x000000ffff097224 */ /* 0x000fc400008e0603 */
[----:B------:R-:W-:Y:S01]  /*1870*/  IMAD.X R13, RZ, RZ, R3, P2 ;  /* 0x000000ffff0d7224 */ /* 0x000fe200010e0603 */
[----:B------:R-:W-:Y:S01]  /*1880*/  STG.E desc[UR10][R4.64+0x570100], R51 ;  /* 0x5701003304007986 */ /* 0x000fe2000c10190a */
[C---:B------:R-:W-:Y:S02]  /*1890*/  IMAD.IADD R31, R18.reuse, 0x1, R31 ;  /* 0x00000001121f7824 */ /* 0x040fe400078e021f */
[----:B------:R-:W-:Y:S01]  /*18a0*/  IMAD.X R15, RZ, RZ, R3, P3 ;  /* 0x000000ffff0f7224 */ /* 0x000fe200018e0603 */
[----:B------:R-:W-:Y:S01]  /*18b0*/  STG.E desc[UR10][R2.64+0x180], R23 ;  /* 0x0001801702007986 */ /* 0x000fe2000c10190a */
[C---:B------:R-:W-:Y:S02]  /*18c0*/  IMAD.IADD R33, R18.reuse, 0x1, R33 ;  /* 0x0000000112217824 */ /* 0x040fe400078e0221 */
[----:B------:R-:W-:Y:S01]  /*18d0*/  IMAD.X R17, RZ, RZ, R3, P4 ;  /* 0x000000ffff117224 */ /* 0x000fe200020e0603 */
[----:B------:R-:W-:Y:S01]  /*18e0*/  STG.E desc[UR10][R2.64+0x310180], R21 ;  /* 0x3101801502007986 */ /* 0x000fe2000c10190a */
[----:B------:R-:W-:-:S03]  /*18f0*/  IMAD.IADD R35, R18, 0x1, R35 ;  /* 0x0000000112237824 */ /* 0x000fc600078e0223 */
[----:B------:R-:W-:Y:S04]  /*1900*/  STG.E desc[UR10][R2.64+0x620180], R25 ;  /* 0x6201801902007986 */ /* 0x000fe8000c10190a */
[----:B------:R-:W-:Y:S04]  /*1910*/  STG.E desc[UR10][R6.64+-0x6cfe80], R27 ;  /* 0x9301801b06007986 */ /* 0x000fe8000c10190a */
[----:B------:R-:W-:Y:S04]  /*1920*/  STG.E desc[UR10][R8.64+-0x3bfe80], R29 ;  /* 0xc401801d08007986 */ /* 0x000fe8000c10190a */
[----:B------:R-:W-:Y:S04]  /*1930*/  STG.E desc[UR10][R12.64+-0xafe80], R31 ;  /* 0xf501801f0c007986 */ /* 0x000fe8000c10190a */
[----:B------:R-:W-:Y:S04]  /*1940*/  STG.E desc[UR10][R14.64+0x260180], R33 ;  /* 0x260180210e007986 */ /* 0x000fe8000c10190a */
[----:B------:R-:W-:Y:S01]  /*1950*/  STG.E desc[UR10][R16.64+0x570180], R35 ;  /* 0x5701802310007986 */ /* 0x000fe2000c10190a */
[----:B------:R-:W-:Y:S05]  /*1960*/  EXIT ;  /* 0x000000000000794d */ /* 0x000fea0003800000 */
.L_x_69:
        /* <DEDUP_REMOVED lines=9> */
.L_x_209:


//--------------------- .text.fused_cast_cast_left_shift_multiply_add_right_shift_cast_clip_cast_1_kernel0 --------------------------
	.section	.text.fused_cast_cast_left_shift_multiply_add_right_shift_cast_clip_cast_1_kernel0,"ax",@progbits
	.align	128
        .global         fused_cast_cast_left_shift_multiply_add_right_shift_cast_clip_cast_1_kernel0
        .type           fused_cast_cast_left_shift_multiply_add_right_shift_cast_clip_cast_1_kernel0,@function
        .size           fused_cast_cast_left_shift_multiply_add_right_shift_cast_clip_cast_1_kernel0,(.L_x_210 - fused_cast_cast_left_shift_multiply_add_right_shift_cast_clip_cast_1_kernel0)
        .other          fused_cast_cast_left_shift_multiply_add_right_shift_cast_clip_cast_1_kernel0,@"STO_CUDA_ENTRY STV_DEFAULT"
fused_cast_cast_left_shift_multiply_add_right_shift_cast_clip_cast_1_kernel0:
.text.fused_cast_cast_left_shift_multiply_add_right_shift_cast_clip_cast_1_kernel0:
[----:B------:R-:W-:Y:S01]  /*0000*/  LDC R1, c[0x0][0x37c] ;  /* 0x0000df00ff017b82 */ /* 0x000fe20000000800 */
[----:B------:R-:W0:Y:S07]  /*0010*/  S2R R14, SR_CTAID.X ;  /* 0x00000000000e7919 */ /* 0x000e2e0000002500 */
[----:B------:R-:W1:Y:S01]  /*0020*/  LDC.64 R2, c[0x0][0x388] ;  /* 0x0000e200ff027b82 */ /* 0x000e620000000a00 */
[----:B------:R-:W2:Y:S01]  /*0030*/  LDCU.64 UR4, c[0x0][0x358] ;  /* 0x00006b00ff0477ac */ /* 0x000ea20008000a00 */
[----:B------:R-:W3:Y:S01]  /*0040*/  S2R R11, SR_TID.X ;  /* 0x00000000000b7919 */ /* 0x000ee20000002100 */
[----:B------:R-:W4:Y:S01]  /*0050*/  LDCU.64 UR6, c[0x0][0x380] ;  /* 0x00007000ff0677ac */ /* 0x000f220008000a00 */
[----:B0-----:R-:W-:-:S05]  /*0060*/  IMAD.SHL.U32 R0, R14, 0x400, RZ ;  /* 0x000004000e007824 */ /* 0x001fca00078e00ff */
[----:B---3--:R-:W-:-:S04]  /*0070*/  LOP3.LUT R11, R0, R11, RZ, 0xfc, !PT ;  /* 0x0000000b000b7212 */ /* 0x008fc800078efcff */
[C---:B------:R-:W-:Y:S01]  /*0080*/  ISETP.GT.U32.AND P0, PT, R11.reuse, 0x187fff, PT ;  /* 0x00187fff0b00780c */ /* 0x040fe20003f04070 */
[C---:B-1----:R-:W-:Y:S01]  /*0090*/  IMAD.WIDE.U32 R2, R11.reuse, 0x4, R2 ;  /* 0x000000040b027825 */ /* 0x042fe200078e0002 */
[C---:B------:R-:W-:Y:S02]  /*00a0*/  ISETP.GT.U32.AND P1, PT, R11.reuse, 0x147fff, PT ;  /* 0x00147fff0b00780c */ /* 0x040fe40003f24070 */
[C---:B------:R-:W-:Y:S02]  /*00b0*/  ISETP.GT.U32.OR P0, PT, R14.reuse, 0x61f, P0 ;  /* 0x0000061f0e00780c */ /* 0x040fe40000704470 */
[----:B------:R-:W-:Y:S02]  /*00c0*/  ISETP.GT.U32.OR P1, PT, R14, 0x51f, P1 ;  /* 0x0000051f0e00780c */ /* 0x000fe40000f24470 */
[C---:B------:R-:W-:Y:S02]  /*00d0*/  ISETP.GT.U32.AND P3, PT, R11.reuse, 0xc7fff, PT ;  /* 0x000c7fff0b00780c */ /* 0x040fe40003f64070 */
[----:B------:R-:W-:-:S07]  /*00e0*/  ISETP.GT.U32.AND P2, PT, R11, 0x107fff, PT ;  /* 0x00107fff0b00780c */ /* 0x000fce0003f44070 */
[----:B--2---:R-:W2:Y:S01]  /*00f0*/  @!P0 LDG.E.CONSTANT R5, desc[UR4][R2.64] ;  /* 0x0000000402058981 */ /* 0x004ea2000c1e9900 */
[C---:B------:R-:W-:Y:S02]  /*0100*/  ISETP.GT.U32.OR P3, PT, R14.reuse, 0x31f, P3 ;  /* 0x0000031f0e00780c */ /* 0x040fe40001f64470 */
[C---:B------:R-:W-:Y:S01]  /*0110*/  ISETP.GT.U32.OR P2, PT, R14.reuse, 0x41f, P2 ;  /* 0x0000041f0e00780c */ /* 0x040fe20001744470 */
[----:B------:R-:W3:Y:S01]  /*0120*/  @!P1 LDG.E.CONSTANT R13, desc[UR4][R2.64+0x100000] ;  /* 0x10000004020d9981 */ /* 0x000ee2000c1e9900 */
[C---:B------:R-:W-:Y:S02]  /*0130*/  ISETP.GT.U32.AND P4, PT, R11.reuse, 0x87fff, PT ;  /* 0x00087fff0b00780c */ /* 0x040fe40003f84070 */
[----:B------:R-:W-:Y:S02]  /*0140*/  ISETP.GT.U32.AND P5, PT, R11, 0x47fff, PT ;  /* 0x00047fff0b00780c */ /* 0x000fe40003fa4070 */
[C---:B------:R-:W-:Y:S02]  /*0150*/  ISETP.GT.U32.OR P4, PT, R14.reuse, 0x21f, P4 ;  /* 0x0000021f0e00780c */ /* 0x040fe40002784470 */
[----:B------:R-:W-:-:S03]  /*0160*/  ISETP.GT.U32.OR P5, PT, R14, 0x11f, P5 ;  /* 0x0000011f0e00780c */ /* 0x000fc60002fa4470 */
[----:B------:R-:W5:Y:S04]  /*0170*/  @!P3 LDG.E.CONSTANT R9, desc[UR4][R2.64+0x300000] ;  /* 0x300000040209b981 */ /* 0x000f68000c1e9900 */
[----:B------:R-:W5:Y:S04]  /*0180*/  @!P2 LDG.E.CONSTANT R10, desc[UR4][R2.64+0x200000] ;  /* 0x20000004020aa981 */ /* 0x000f68000c1e9900 */
[----:B------:R-:W5:Y:S04]  /*0190*/  @!P4 LDG.E.CONSTANT R8, desc[UR4][R2.64+0x400000] ;  /* 0x400000040208c981 */ /* 0x000f68000c1e9900 */
[----:B------:R-:W5:Y:S01]  /*01a0*/  @!P5 LDG.E.CONSTANT R0, desc[UR4][R2.64+0x500000] ;  /* 0x500000040200d981 */ /* 0x000f62000c1e9900 */
[----:B------:R-:W-:-:S02]  /*01b0*/  @!P0 IMAD.MOV.U32 R6, RZ, RZ, 0x40000000 ;  /* 0x40000000ff068424 */ /* 0x000fc400078e00ff */
[----:B------:R-:W-:Y:S02]  /*01c0*/  @!P0 IMAD.MOV.U32 R7, RZ, RZ, 0x0 ;  /* 0x00000000ff078424 */ /* 0x000fe400078e00ff */
[----:B------:R-:W-:Y:S02]  /*01d0*/  @!P1 IMAD.MOV.U32 R16, RZ, RZ, 0x40000000 ;  /* 0x40000000ff109424 */ /* 0x000fe400078e00ff */
[----:B------:R-:W-:Y:S01]  /*01e0*/  @!P1 IMAD.MOV.U32 R17, RZ, RZ, 0x0 ;  /* 0x00000000ff119424 */ /* 0x000fe200078e00ff */
[----:B--2---:R-:W-:Y:S01]  /*01f0*/  @!P0 SHF.R.S32.HI R4, RZ, 0x1f, R5 ;  /* 0x0000001fff048819 */ /* 0x004fe20000011405 */
[----:B------:R-:W-:-:S04]  /*0200*/  @!P0 IMAD.WIDE.U32 R6, R5, 0x10000000, R6 ;  /* 0x1000000005068825 */ /* 0x000fc800078e0006 */
[----:B------:R-:W-:-:S04]  /*0210*/  @!P0 IMAD.SHL.U32 R4, R4, 0x10000000, RZ ;  /* 0x1000000004048824 */ /* 0x000fc800078e00ff */
[----:B------:R-:W-:Y:S01]  /*0220*/  @!P0 IMAD R15, R5, 0x4, R4 ;  /* 0x00000004050f8824 */ /* 0x000fe200078e0204 */
[----:B----4-:R-:W-:-:S03]  /*0230*/  IADD3 R4, P6, PT, R11, UR6, RZ ;  /* 0x000000060b047c10 */ /* 0x010fc6000ffde0ff */
[----:B------:R-:W-:Y:S01]  /*0240*/  @!P0 IMAD.IADD R15, R7, 0x1, R15 ;  /* 0x00000001070f8824 */ /* 0x000fe200078e020f */
[----:B---3--:R-:W-:Y:S01]  /*0250*/  @!P1 SHF.R.S32.HI R7, RZ, 0x1f, R13 ;  /* 0x0000001fff079819 */ /* 0x008fe2000001140d */
[----:B------:R-:W-:-:S03]  /*0260*/  IMAD.X R5, RZ, RZ, UR7, P6 ;  /* 0x00000007ff057e24 */ /* 0x000fc6000b0e06ff */
[----:B------:R-:W-:Y:S01]  /*0270*/  @!P0 SHF.R.U64 R6, R6, 0x1f, R15 ;  /* 0x0000001f06068819 */ /* 0x000fe2000000120f */
[----:B------:R-:W-:Y:S01]  /*0280*/  @!P1 IMAD.SHL.U32 R12, R7, 0x10000000, RZ ;  /* 0x10000000070c9824 */ /* 0x000fe200078e00ff */
[----:B------:R-:W-:Y:S01]  /*0290*/  ISETP.GT.U32.AND P6, PT, R11, 0x7fff, PT ;  /* 0x00007fff0b00780c */ /* 0x000fe20003fc4070 */
[C---:B------:R-:W-:Y:S01]  /*02a0*/  @!P1 IMAD.WIDE.U32 R16, R13.reuse, 0x10000000, R16 ;  /* 0x100000000d109825 */ /* 0x040fe200078e0010 */
[----:B-----5:R-:W-:Y:S02]  /*02b0*/  @!P3 SHF.R.S32.HI R18, RZ, 0x1f, R9 ;  /* 0x0000001fff12b819 */ /* 0x020fe40000011409 */
[----:B------:R-:W-:Y:S01]  /*02c0*/  @!P0 VIMNMX R6, PT, PT, R6, 0x7f, PT ;  /* 0x0000007f06068848 */ /* 0x000fe20003fe0100 */
[----:B------:R-:W-:Y:S01]  /*02d0*/  @!P1 IMAD R13, R13, 0x4, R12 ;  /* 0x000000040d0d9824 */ /* 0x000fe200078e020c */
[----:B------:R-:W-:Y:S01]  /*02e0*/  @!P2 SHF.R.S32.HI R11, RZ, 0x1f, R10 ;  /* 0x0000001fff0ba819 */ /* 0x000fe2000001140a */
[----:B------:R-:W-:Y:S01]  /*02f0*/  @!P3 IMAD.SHL.U32 R22, R18, 0x10000000, RZ ;  /* 0x100000001216b824 */ /* 0x000fe200078e00ff */
[----:B------:R-:W-:Y:S01]  /*0300*/  @!P0 VIMNMX R19, PT, PT, R6, -0x80, !PT ;  /* 0xffffff8006138848 */ /* 0x000fe20007fe0100 */
[----:B------:R-:W-:Y:S01]  /*0310*/  @!P1 IMAD.IADD R13, R17, 0x1, R13 ;  /* 0x00000001110d9824 */ /* 0x000fe200078e020d */
[----:B------:R-:W-:Y:S01]  /*0320*/  @!P4 SHF.R.S32.HI R20, RZ, 0x1f, R8 ;  /* 0x0000001fff14c819 */ /* 0x000fe20000011408 */
[----:B------:R-:W-:Y:S01]  /*0330*/  @!P2 IMAD.MOV.U32 R6, RZ, RZ, 0x40000000 ;  /* 0x40000000ff06a424 */ /* 0x000fe200078e00ff */
[----:B------:R-:W-:Y:S01]  /*0340*/  @!P5 SHF.R.S32.HI R18, RZ, 0x1f, R0 ;  /* 0x0000001fff12d819 */ /* 0x000fe20000011400 */
[----:B------:R-:W-:-:S02]  /*0350*/  @!P2 IMAD.MOV.U32 R7, RZ, RZ, 0x0 ;  /* 0x00000000ff07a424 */ /* 0x000fc400078e00ff */
[----:B------:R-:W-:Y:S01]  /*0360*/  @!P2 IMAD.SHL.U32 R11, R11, 0x10000000, RZ ;  /* 0x100000000b0ba824 */ /* 0x000fe200078e00ff */
[----:B------:R-:W-:Y:S01]  /*0370*/  ISETP.GT.U32.OR P6, PT, R14, 0x1f, P6 ;  /* 0x0000001f0e00780c */ /* 0x000fe200037c4470 */
[----:B------:R-:W-:Y:S01]  /*0380*/  @!P3 IMAD.MOV.U32 R14, RZ, RZ, 0x40000000 ;  /* 0x40000000ff0eb424 */ /* 0x000fe200078e00ff */
[----:B------:R0:W-:Y:S01]  /*0390*/  @!P0 STG.E.U8 desc[UR4][R4.64], R19 ;  /* 0x0000001304008986 */ /* 0x0001e2000c101104 */
[----:B------:R-:W-:Y:S01]  /*03a0*/  @!P3 IMAD.MOV.U32 R15, RZ, RZ, 0x0 ;  /* 0x00000000ff0fb424 */ /* 0x000fe200078e00ff */
[----:B------:R-:W-:Y:S01]  /*03b0*/  @!P1 SHF.R.U64 R16, R16, 0x1f, R13 ;  /* 0x0000001f10109819 */ /* 0x000fe2000000120d */
[----:B------:R-:W-:Y:S01]  /*03c0*/  @!P2 IMAD.WIDE.U32 R6, R10, 0x10000000, R6 ;  /* 0x100000000a06a825 */ /* 0x000fe200078e0006 */
[----:B------:R-:W-:-:S03]  /*03d0*/  @!P4 MOV R12, 0x40000000 ;  /* 0x40000000000cc802 */ /* 0x000fc60000000f00 */
[----:B------:R-:W-:Y:S02]  /*03e0*/  @!P2 IMAD R17, R10, 0x4, R11 ;  /* 0x000000040a11a824 */ /* 0x000fe400078e020b */
[----:B------:R-:W-:Y:S02]  /*03f0*/  @!P4 IMAD.MOV.U32 R13, RZ, RZ, 0x0 ;  /* 0x00000000ff0dc424 */ /* 0x000fe400078e00ff */
[----:B------:R-:W-:Y:S02]  /*0400*/  @!P5 IMAD.MOV.U32 R10, RZ, RZ, 0x40000000 ;  /* 0x40000000ff0ad424 */ /* 0x000fe400078e00ff */
[----:B------:R-:W-:Y:S02]  /*0410*/  @!P5 IMAD.MOV.U32 R11, RZ, RZ, 0x0 ;  /* 0x00000000ff0bd424 */ /* 0x000fe400078e00ff */
[----:B0-----:R-:W-:Y:S02]  /*0420*/  @!P4 IMAD.SHL.U32 R19, R20, 0x10000000, RZ ;  /* 0x100000001413c824 */ /* 0x001fe400078e00ff */
[----:B------:R-:W-:-:S02]  /*0430*/  @!P5 IMAD.SHL.U32 R21, R18, 0x10000000, RZ ;  /* 0x100000001215d824 */ /* 0x000fc400078e00ff */
[----:B------:R-:W-:-:S04]  /*0440*/  @!P3 IMAD.WIDE.U32 R14, R9, 0x10000000, R14 ;  /* 0x10000000090eb825 */ /* 0x000fc800078e000e */
[----:B------:R-:W-:Y:S02]  /*0450*/  @!P3 IMAD R9, R9, 0x4, R22 ;  /* 0x000000040909b824 */ /* 0x000fe400078e0216 */
[----:B------:R-:W-:Y:S01]  /*0460*/  @!P4 IMAD.WIDE.U32 R12, R8, 0x10000000, R12 ;  /* 0x10000000080cc825 */ /* 0x000fe200078e000c */
[----:B------:R-:W-:-:S03]  /*0470*/  @!P2 IADD3 R17, PT, PT, R7, R17, RZ ;  /* 0x000000110711a210 */ /* 0x000fc60007ffe0ff */
[----:B------:R-:W-:Y:S02]  /*0480*/  @!P4 IMAD R19, R8, 0x4, R19 ;  /* 0x000000040813c824 */ /* 0x000fe400078e0213 */
[----:B------:R-:W-:-:S04]  /*0490*/  @!P5 IMAD.WIDE.U32 R10, R0, 0x10000000, R10 ;  /* 0x10000000000ad825 */ /* 0x000fc800078e000a */
[----:B------:R-:W-:Y:S02]  /*04a0*/  @!P5 IMAD R21, R0, 0x4, R21 ;  /* 0x000000040015d824 */ /* 0x000fe400078e0215 */
[----:B------:R-:W-:Y:S02]  /*04b0*/  @!P3 IMAD.IADD R15, R15, 0x1, R9 ;  /* 0x000000010f0fb824 */ /* 0x000fe400078e0209 */
[----:B------:R-:W-:Y:S02]  /*04c0*/  @!P4 IMAD.IADD R9, R13, 0x1, R19 ;  /* 0x000000010d09c824 */ /* 0x000fe400078e0213 */
[----:B------:R-:W-:Y:S01]  /*04d0*/  @!P5 IMAD.IADD R7, R11, 0x1, R21 ;  /* 0x000000010b07d824 */ /* 0x000fe200078e0215 */
[----:B------:R-:W-:Y:S02]  /*04e0*/  @!P2 SHF.R.U64 R0, R6, 0x1f, R17 ;  /* 0x0000001f0600a819 */ /* 0x000fe40000001211 */
[----:B------:R-:W-:Y:S02]  /*04f0*/  @!P3 SHF.R.U64 R6, R14, 0x1f, R15 ;  /* 0x0000001f0e06b819 */ /* 0x000fe4000000120f */
[----:B------:R-:W-:-:S02]  /*0500*/  @!P4 SHF.R.U64 R8, R12, 0x1f, R9 ;  /* 0x0000001f0c08c819 */ /* 0x000fc40000001209 */
[----:B------:R-:W-:Y:S02]  /*0510*/  @!P5 SHF.R.U64 R10, R10, 0x1f, R7 ;  /* 0x0000001f0a0ad819 */ /* 0x000fe40000001207 */
[----:B------:R-:W-:Y:S02]  /*0520*/  @!P1 VIMNMX R16, PT, PT, R16, 0x7f, PT ;  /* 0x0000007f10109848 */ /* 0x000fe40003fe0100 */
[----:B------:R-:W-:Y:S02]  /*0530*/  @!P2 VIMNMX R0, PT, PT, R0, 0x7f, PT ;  /* 0x0000007f0000a848 */ /* 0x000fe40003fe0100 */
[----:B------:R-:W-:Y:S02]  /*0540*/  @!P3 VIMNMX R6, PT, PT, R6, 0x7f, PT ;  /* 0x0000007f0606b848 */ /* 0x000fe40003fe0100 */
[----:B------:R-:W-:Y:S02]  /*0550*/  @!P4 VIMNMX R8, PT, PT, R8, 0x7f, PT ;  /* 0x0000007f0808c848 */ /* 0x000fe40003fe0100 */
[----:B------:R-:W-:-:S02]  /*0560*/  @!P5 VIMNMX R10, PT, PT, R10, 0x7f, PT ;  /* 0x0000007f0a0ad848 */ /* 0x000fc40003fe0100 */
[----:B------:R-:W-:Y:S02]  /*0570*/  @!P1 VIMNMX R7, PT, PT, R16, -0x80, !PT ;  /* 0xffffff8010079848 */ /* 0x000fe40007fe0100 */
[----:B------:R-:W-:Y:S02]  /*0580*/  @!P2 VIMNMX R9, PT, PT, R0, -0x80, !PT ;  /* 0xffffff800009a848 */ /* 0x000fe40007fe0100 */
[----:B------:R-:W-:Y:S02]  /*0590*/  @!P3 VIMNMX R11, PT, PT, R6, -0x80, !PT ;  /* 0xffffff80060bb848 */ /* 0x000fe40007fe0100 */
[----:B------:R-:W-:Y:S02]  /*05a0*/  @!P4 VIMNMX R13, PT, PT, R8, -0x80, !PT ;  /* 0xffffff80080dc848 */ /* 0x000fe40007fe0100 */
[----:B------:R-:W-:Y:S01]  /*05b0*/  @!P5 VIMNMX R15, PT, PT, R10, -0x80, !PT ;  /* 0xffffff800a0fd848 */ /* 0x000fe20007fe0100 */
[----:B------:R0:W-:Y:S04]  /*05c0*/  @!P1 STG.E.U8 desc[UR4][R4.64+0x40000], R7 ;  /* 0x0400000704009986 */ /* 0x0001e8000c101104 */
[----:B------:R0:W-:Y:S04]  /*05d0*/  @!P2 STG.E.U8 desc[UR4][R4.64+0x80000], R9 ;  /* 0x080000090400a986 */ /* 0x0001e8000c101104 */
[----:B------:R0:W-:Y:S04]  /*05e0*/  @!P3 STG.E.U8 desc[UR4][R4.64+0xc0000], R11 ;  /* 0x0c00000b0400b986 */ /* 0x0001e8000c101104 */
[----:B------:R0:W-:Y:S04]  /*05f0*/  @!P4 STG.E.U8 desc[UR4][R4.64+0x100000], R13 ;  /* 0x1000000d0400c986 */ /* 0x0001e8000c101104 */
[----:B------:R0:W-:Y:S01]  /*0600*/  @!P5 STG.E.U8 desc[UR4][R4.64+0x140000], R15 ;  /* 0x1400000f0400d986 */ /* 0x0001e2000c101104 */
[----:B------:R-:W-:Y:S05]  /*0610*/  @P6 EXIT ;  /* 0x000000000000694d */ /* 0x000fea0003800000 */
[----:B------:R-:W2:Y:S01]  /*0620*/  LDG.E.CONSTANT R3, desc[UR4][R2.64+0x600000] ;  /* 0x6000000402037981 */ /* 0x000ea2000c1e9900 */
[----:B------:R-:W-:Y:S02]  /*0630*/  IMAD.MOV.U32 R6, RZ, RZ, 0x40000000 ;  /* 0x40000000ff067424 */ /* 0x000fe400078e00ff */
[----:B0-----:R-:W-:Y:S01]  /*0640*/  IMAD.MOV.U32 R7, RZ, RZ, 0x0 ;  /* 0x00000000ff077424 */ /* 0x001fe200078e00ff */
[----:B--2---:R-:W-:Y:S01]  /*0650*/  SHF.R.S32.HI R0, RZ, 0x1f, R3 ;  /* 0x0000001fff007819 */ /* 0x004fe20000011403 */
[----:B------:R-:W-:-:S04]  /*0660*/  IMAD.WIDE.U32 R6, R3, 0x10000000, R6 ;  /* 0x1000000003067825 */ /* 0x000fc800078e0006 */
[----:B------:R-:W-:-:S04]  /*0670*/  IMAD.SHL.U32 R0, R0, 0x10000000, RZ ;  /* 0x1000000000007824 */ /* 0x000fc800078e00ff */
[----:B------:R-:W-:-:S04]  /*0680*/  IMAD R9, R3, 0x4, R0 ;  /* 0x0000000403097824 */ /* 0x000fc800078e0200 */
[----:B------:R-:W-:-:S05]  /*0690*/  IMAD.IADD R7, R7, 0x1, R9 ;  /* 0x0000000107077824 */ /* 0x000fca00078e0209 */
[----:B------:R-:W-:-:S04]  /*06a0*/  SHF.R.U64 R0, R6, 0x1f, R7 ;  /* 0x0000001f06007819 */ /* 0x000fc80000001207 */
[----:B------:R-:W-:-:S04]  /*06b0*/  VIMNMX R0, PT, PT, R0, 0x7f, PT ;  /* 0x0000007f00007848 */ /* 0x000fc80003fe0100 */
[----:B------:R-:W-:-:S05]  /*06c0*/  VIMNMX R7, PT, PT, R0, -0x80, !PT ;  /* 0xffffff8000077848 */ /* 0x000fca0007fe0100 */
[----:B------:R-:W-:Y:S01]  /*06d0*/  STG.E.U8 desc[UR4][R4.64+0x180000], R7 ;  /* 0x1800000704007986 */ /* 0x000fe2000c101104 */
[----:B------:R-:W-:Y:S05]  /*06e0*/  EXIT ;  /* 0x000000000000794d */ /* 0x000fea0003800000 */
.L_x_70:
        /* <DEDUP_REMOVED lines=9> */
.L_x_210:


//--------------------- .text.fused_nn_conv2d_add_cast_add_clip_cast_nn_relu_kernel1 --------------------------
	.section	.text.fused_nn_conv2d_add_cast_add_clip_cast_nn_relu_kernel1,"ax",@progbits
	.align	128
        .global         fused_nn_conv2d_add_cast_add_clip_cast_nn_relu_kernel1
        .type           fused_nn_conv2d_add_cast_add_clip_cast_nn_relu_kernel1,@function
        .size           fused_nn_conv2d_add_cast_add_clip_cast_nn_relu_kernel1,(.L_x_211 - fused_nn_conv2d_add_cast_add_clip_cast_nn_relu_kernel1)
        .other          fused_nn_conv2d_add_cast_add_clip_cast_nn_relu_kernel1,@"STO_CUDA_ENTRY STV_DEFAULT"
fused_nn_conv2d_add_cast_add_clip_cast_nn_relu_kernel1:
.text.fused_nn_conv2d_add_cast_add_clip_cast_nn_relu_kernel1:
[----:B------:R-:W-:Y:S01]  /*0000*/  LDC R1, c[0x0][0x37c] ;  /* 0x0000df00ff017b82 */ /* 0x000fe20000000800 */
[----:B------:R-:W0:Y:S07]  /*0010*/  S2R R77, SR_TID.X ;  /* 0x00000000004d7919 */ /* 0x000e2e0000002100 */
[----:B------:R-:W1:Y:S01]  /*0020*/  S2UR UR6, SR_CTAID.Z ;  /* 0x00000000000679c3 */ /* 0x000e620000002700 */
[----:B------:R-:W-:Y:S01]  /*0030*/  IMAD.MOV.U32 R76, RZ, RZ, RZ ;  /* 0x000000ffff4c7224 */ /* 0x000fe200078e00ff */
[----:B------:R-:W-:-:S02]  /*0040*/  CS2R R42, SRZ ;  /* 0x00000000002a7805 */ /* 0x000fc4000001ff00 */
[----:B------:R-:W-:Y:S02]  /*0050*/  CS2R R40, SRZ ;  /* 0x0000000000287805 */ /* 0x000fe4000001ff00 */
[----:B------:R-:W-:Y:S02]  /*0060*/  CS2R R6, SRZ ;  /* 0x0000000000067805 */ /* 0x000fe4000001ff00 */
[----:B------:R-:W-:Y:S02]  /*0070*/  CS2R R4, SRZ ;  /* 0x0000000000047805 */ /* 0x000fe4000001ff00 */
[----:B------:R-:W-:Y:S02]  /*0080*/  CS2R R10, SRZ ;  /* 0x00000000000a7805 */ /* 0x000fe4000001ff00 */
[----:B------:R-:W-:Y:S01]  /*0090*/  CS2R R8, SRZ ;  /* 0x0000000000087805 */ /* 0x000fe2000001ff00 */
[----:B------:R-:W2:Y:S01]  /*00a0*/  S2UR UR5, SR_CgaCtaId ;  /* 0x00000000000579c3 */ /* 0x000ea20000008800 */
        /* <DEDUP_REMOVED lines=15> */
[----:B-1----:R-:W-:Y:S01]  /*01a0*/  USHF.L.U32 UR7, UR6, 0xc, URZ ;  /* 0x0000000c06077899 */ /* 0x002fe200080006ff */
[----:B------:R-:W-:Y:S02]  /*01b0*/  CS2R R54, SRZ ;  /* 0x0000000000367805 */ /* 0x000fe4000001ff00 */
[----:B------:R-:W-:Y:S02]  /*01c0*/  CS2R R64, SRZ ;  /* 0x0000000000407805 */ /* 0x000fe4000001ff00 */
[----:B------:R-:W-:Y:S02]  /*01d0*/  CS2R R66, SRZ ;  /* 0x0000000000427805 */ /* 0x000fe4000001ff00 */
[----:B------:R-:W-:-:S02]  /*01e0*/  CS2R R60, SRZ ;  /* 0x00000000003c7805 */ /* 0x000fc4000001ff00 */
[----:B------:R-:W-:Y:S02]  /*01f0*/  CS2R R62, SRZ ;  /* 0x00000000003e7805 */ /* 0x000fe4000001ff00 */
[----:B------:R-:W-:Y:S01]  /*0200*/  CS2R R56, SRZ ;  /* 0x0000000000387805 */ /* 0x000fe2000001ff00 */
[----:B0-----:R-:W-:Y:S01]  /*0210*/  IMAD.SHL.U32 R104, R77, 0x4, RZ ;  /* 0x000000044d687824 */ /* 0x001fe200078e00ff */
[----:B------:R-:W-:Y:S02]  /*0220*/  CS2R R58, SRZ ;  /* 0x00000000003a7805 */ /* 0x000fe4000001ff00 */
[----:B------:R-:W-:Y:S02]  /*0230*/  CS2R R36, SRZ ;  /* 0x0000000000247805 */ /* 0x000fe4000001ff00 */
[----:B------:R-:W-:Y:S02]  /*0240*/  CS2R R38, SRZ ;  /* 0x0000000000267805 */ /* 0x000fe4000001ff00 */
[----:B------:R-:W-:-:S02]  /*0250*/  CS2R R24, SRZ ;  /* 0x0000000000187805 */ /* 0x000fc4000001ff00 */
[----:B------:R-:W-:Y:S02]  /*0260*/  CS2R R26, SRZ ;  /* 0x00000000001a7805 */ /* 0x000fe4000001ff00 */
[----:B------:R-:W-:Y:S01]  /*0270*/  LOP3.LUT R105, R104, UR7, RZ, 0xfc, !PT ;  /* 0x0000000768697c12 */ /* 0x000fe2000f8efcff */
[----:B------:R-:W-:Y:S01]  /*0280*/  UMOV UR4, 0x400 ;  /* 0x0000040000047882 */ /* 0x000fe20000000000 */
[----:B------:R-:W0:Y:S01]  /*0290*/  LDCU.64 UR10, c[0x0][0x358] ;  /* 0x00006b00ff0a77ac */ /* 0x000e220008000a00 */
[----:B------:R-:W1:Y:S01]  /*02a0*/  LDCU.64 UR12, c[0x0][0x380] ;  /* 0x00007000ff0c77ac */ /* 0x000e620008000a00 */
[----:B------:R-:W3:Y:S01]  /*02b0*/  LDCU.64 UR14, c[0x0][0x388] ;  /* 0x00007100ff0e77ac */ /* 0x000ee20008000a00 */
[----:B--2---:R-:W-:-:S12]  /*02c0*/  ULEA UR8, UR5, UR4, 0x18 ;  /* 0x0000000405087291 */ /* 0x004fd8000f8ec0ff */
.L_x_71:
[----:B------:R-:W-:-:S05]  /*02d0*/  IMAD R68, R76, 0x200, R105 ;  /* 0x000002004c447824 */ /* 0x000fca00078e0269 */
[----:B-1----:R-:W-:-:S05]  /*02e0*/  IADD3 R68, P0, PT, R68, UR12, RZ ;  /* 0x0000000c44447c10 */ /* 0x002fca000ff1e0ff */
[----:B------:R-:W-:-:S05]  /*02f0*/  IMAD.X R69, RZ, RZ, UR13, P0 ;  /* 0x0000000dff457e24 */ /* 0x000fca00080e06ff */
[----:B0-----:R-:W2:Y:S04]  /*0300*/  LDG.E.U8.CONSTANT R71, desc[UR10][R68.64] ;  /* 0x0000000a44477981 */ /* 0x001ea8000c1e9100 */
        /* <DEDUP_REMOVED lines=11> */
[----:B------:R-:W0:Y:S03]  /*03c0*/  S2R R0, SR_CTAID.Y ;  /* 0x0000000000007919 */ /* 0x000e260000002600 */
[----:B------:R-:W5:Y:S04]  /*03d0*/  LDG.E.U8.CONSTANT R107, desc[UR10][R68.64+0x101] ;  /* 0x0001010a446b7981 */ /* 0x000f68000c1e9100 */
[----:B------:R-:W5:Y:S04]  /*03e0*/  LDG.E.U8.CONSTANT R111, desc[UR10][R68.64+0x102] ;  /* 0x0001020a446f7981 */ /* 0x000f68000c1e9100 */
[----:B------:R-:W5:Y:S04]  /*03f0*/  LDG.E.U8.CONSTANT R79, desc[UR10][R68.64+0x103] ;  /* 0x0001030a444f7981 */ /* 0x000f68000c1e9100 */
[----:B------:R-:W5:Y:S01]  /*0400*/  LDG.E.U8.CONSTANT R3, desc[UR10][R68.64+0x183] ;  /* 0x0001830a44037981 */ /* 0x000f62000c1e9100 */
[----:B------:R-:W-:-:S02]  /*0410*/  IMAD.SHL.U32 R2, R77, 0x10, RZ ;  /* 0x000000104d027824 */ /* 0x000fc400078e00ff */
[----:B0-----:R-:W-:-:S05]  /*0420*/  IMAD.SHL.U32 R83, R0, 0x20000, RZ ;  /* 0x0002000000537824 */ /* 0x001fca00078e00ff */
[----:B------:R-:W-:-:S05]  /*0430*/  LOP3.LUT R83, R2, R83, RZ, 0xfc, !PT ;  /* 0x0000005302537212 */ /* 0x000fca00078efcff */
[----:B------:R-:W-:-:S05]  /*0440*/  IMAD R112, R76, 0x800, R83 ;  /* 0x000008004c707824 */ /* 0x000fca00078e0253 */
[----:B---3--:R-:W-:-:S05]  /*0450*/  IADD3 R108, P0, PT, R112, UR14, RZ ;  /* 0x0000000e706c7c10 */ /* 0x008fca000ff1e0ff */
[----:B------:R-:W-:-:S05]  /*0460*/  IMAD.X R109, RZ, RZ, UR15, P0 ;  /* 0x0000000fff6d7e24 */ /* 0x000fca00080e06ff */
[----:B------:R-:W3:Y:S04]  /*0470*/  LDG.E.128.CONSTANT R84, desc[UR10][R108.64+0x8000] ;  /* 0x0080000a6c547981 */ /* 0x000ee8000c1e9d00 */
[----:B--2---:R-:W-:Y:S04]  /*0480*/  STS.U8 [R104+UR8], R71 ;  /* 0x0000004768007988 */ /* 0x004fe80008000008 */
[----:B----4-:R-:W-:Y:S04]  /*0490*/  STS.U8 [R104+UR8+0x1], R73 ;  /* 0x0000014968007988 */ /* 0x010fe80008000008 */
[----:B-----5:R0:W-:Y:S04]  /*04a0*/  STS.U8 [R104+UR8+0x2], R75 ;  /* 0x0000024b68007988 */ /* 0x0201e80008000008 */
[----:B------:R1:W-:Y:S04]  /*04b0*/  STS.U8 [R104+UR8+0x3], R81 ;  /* 0x0000035168007988 */ /* 0x0003e80008000008 */
[----:B------:R-:W-:Y:S04]  /*04c0*/  STS.U8 [R104+UR8+0x80], R95 ;  /* 0x0000805f68007988 */ /* 0x000fe80008000008 */
[----:B------:R-:W-:Y:S04]  /*04d0*/  STS.U8 [R104+UR8+0x81], R97 ;  /* 0x0000816168007988 */ /* 0x000fe80008000008 */
[----:B------:R-:W-:Y:S04]  /*04e0*/  STS.U8 [R104+UR8+0x82], R99 ;  /* 0x0000826368007988 */ /* 0x000fe80008000008 */
[----:B------:R-:W-:Y:S04]  /*04f0*/  STS.U8 [R104+UR8+0x83], R101 ;  /* 0x0000836568007988 */ /* 0x000fe80008000008 */
[----:B------:R-:W-:Y:S04]  /*0500*/  STS.U8 [R104+UR8+0x100], R103 ;  /* 0x0001006768007988 */ /* 0x000fe80008000008 */
[----:B------:R-:W-:Y:S04]  /*0510*/  STS.U8 [R104+UR8+0x180], R89 ;  /* 0x0001805968007988 */ /* 0x000fe80008000008 */
[----:B------:R-:W-:Y:S04]  /*0520*/  STS.U8 [R104+UR8+0x181], R91 ;  /* 0x0001815b68007988 */ /* 0x000fe80008000008 */
[----:B------:R2:W-:Y:S04]  /*0530*/  STS.U8 [R104+UR8+0x182], R93 ;  /* 0x0001825d68007988 */ /* 0x0005e80008000008 */
[----:B0-----:R-:W4:Y:S04]  /*0540*/  LDG.E.128.CONSTANT R72, desc[UR10][R108.64] ;  /* 0x0000000a6c487981 */ /* 0x001f28000c1e9d00 */
[----:B-1----:R-:W5:Y:S04]  /*0550*/  LDG.E.128.CONSTANT R80, desc[UR10][R108.64+0x4000] ;  /* 0x0040000a6c507981 */ /* 0x002f68000c1e9d00 */
[----:B------:R-:W5:Y:S04]  /*0560*/  LDG.E.128.CONSTANT R68, desc[UR10][R108.64+0xc000] ;  /* 0x00c0000a6c447981 */ /* 0x000f68000c1e9d00 */
[----:B--2---:R-:W2:Y:S04]  /*0570*/  LDG.E.128.CONSTANT R92, desc[UR10][R108.64+0x10000] ;  /* 0x0100000a6c5c7981 */ /* 0x004ea8000c1e9d00 */
[----:B------:R-:W2:Y:S04]  /*0580*/  LDG.E.128.CONSTANT R88, desc[UR10][R108.64+0x14000] ;  /* 0x0140000a6c587981 */ /* 0x000ea8000c1e9d00 */
[----:B------:R-:W2:Y:S04]  /*0590*/  LDG.E.128.CONSTANT R96, desc[UR10][R108.64+0x18000] ;  /* 0x0180000a6c607981 */ /* 0x000ea8000c1e9d00 */
[----:B------:R-:W2:Y:S01]  /*05a0*/  LDG.E.128.CONSTANT R100, desc[UR10][R108.64+0x1c000] ;  /* 0x01c0000a6c647981 */ /* 0x000ea2000c1e9d00 */
[----:B------:R-:W0:Y:S03]  /*05b0*/  S2R R2, SR_LANEID ;  /* 0x0000000000027919 */ /* 0x000e260000000000 */
[----:B------:R-:W-:Y:S04]  /*05c0*/  STS.U8 [R104+UR8+0x101], R107 ;  /* 0x0001016b68007988 */ /* 0x000fe80008000008 */
[----:B------:R-:W-:Y:S04]  /*05d0*/  STS.U8 [R104+UR8+0x102], R111 ;  /* 0x0001026f68007988 */ /* 0x000fe80008000008 */
[----:B------:R-:W-:Y:S04]  /*05e0*/  STS.U8 [R104+UR8+0x103], R79 ;  /* 0x0001034f68007988 */ /* 0x000fe80008000008 */
[----:B------:R1:W-:Y:S01]  /*05f0*/  STS.U8 [R104+UR8+0x183], R3 ;  /* 0x0001830368007988 */ /* 0x0003e20008000008 */
[----:B0-----:R-:W-:-:S04]  /*0600*/  LOP3.LUT R110, R2, 0x7, RZ, 0xc0, !PT ;  /* 0x00000007026e7812 */ /* 0x001fc800078ec0ff */
[----:B------:R-:W-:Y:S01]  /*0610*/  LEA R78, R110, UR8, 0x4 ;  /* 0x000000086e4e7c11 */ /* 0x000fe2000f8e20ff */
[----:B------:R-:W-:Y:S01]  /*0620*/  BAR.SYNC.DEFER_BLOCKING 0x0 ;  /* 0x0000000000007b1d */ /* 0x000fe20000010000 */
[----:B------:R-:W-:-:S04]  /*0630*/  UIADD3 UR7, UPT, UPT, UR4, 0x200, URZ ;  /* 0x0000020004077890 */ /* 0x000fc8000fffe0ff */
[----:B------:R-:W-:Y:S01]  /*0640*/  ULEA UR7, UR5, UR7, 0x18 ;  /* 0x0000000705077291 */ /* 0x000fe2000f8ec0ff */
[----:B------:R-:W-:Y:S05]  /*0650*/  LDSM.16.M88 R78, [R78] ;  /* 0x000000004e4e783b */ /* 0x000fea0000000000 */
[----:B------:R-:W-:Y:S01]  /*0660*/  LEA R106, R77, UR7, 0x4 ;  /* 0x000000074d6a7c11 */ /* 0x000fe2000f8e20ff */
[----:B------:R-:W-:Y:S01]  /*0670*/  BAR.SYNC.DEFER_BLOCKING 0x0 ;  /* 0x0000000000007b1d */ /* 0x000fe20000010000 */
[----:B------:R-:W-:-:S04]  /*0680*/  LOP3.LUT R2, R2, 0xf, RZ, 0xc0, !PT ;  /* 0x0000000f02027812 */ /* 0x000fc800078ec0ff */
[----:B-1----:R-:W-:Y:S01]  /*0690*/  LOP3.LUT R3, R2, 0x7, RZ, 0xc0, !PT ;  /* 0x0000000702037812 */ /* 0x002fe200078ec0ff */
[----:B---3--:R-:W-:Y:S01]  /*06a0*/  STS.128 [R106+0x400], R84 ;  /* 0x000400546a007388 */ /* 0x008fe20000000c00 */
[----:B------:R-:W-:-:S03]  /*06b0*/  UIADD3 UR9, UPT, UPT, UR7, 0x200, URZ ;  /* 0x0000020007097890 */ /* 0x000fc6000fffe0ff */
[----:B----4-:R0:W-:Y:S04]  /*06c0*/  STS.128 [R106], R72 ;  /* 0x000000486a007388 */ /* 0x0101e80000000c00 */
[----:B-----5:R-:W-:Y:S04]  /*06d0*/  STS.128 [R106+0x200], R80 ;  /* 0x000200506a007388 */ /* 0x020fe80000000c00 */
[----:B------:R-:W-:Y:S04]  /*06e0*/  STS.128 [R106+0x600], R68 ;  /* 0x000600446a007388 */ /* 0x000fe80000000c00 */
[----:B--2---:R-:W-:Y:S04]  /*06f0*/  STS.128 [R106+0x800], R92 ;  /* 0x0008005c6a007388 */ /* 0x004fe80000000c00 */
[----:B------:R-:W-:Y:S04]  /*0700*/  STS.128 [R106+0xa00], R88 ;  /* 0x000a00586a007388 */ /* 0x000fe80000000c00 */
[----:B------:R-:W-:Y:S04]  /*0710*/  STS.128 [R106+0xc00], R96 ;  /* 0x000c00606a007388 */ /* 0x000fe80000000c00 */
[----:B------:R-:W-:Y:S01]  /*0720*/  STS.128 [R106+0xe00], R100 ;  /* 0x000e00646a007388 */ /* 0x000fe20000000c00 */
[----:B0-----:R-:W-:-:S05]  /*0730*/  SHF.R.U32.HI R74, RZ, 0x3, R2 ;  /* 0x00000003ff4a7819 */ /* 0x001fca0000011602 */
[----:B------:R-:W-:-:S05]  /*0740*/  IMAD R74, R74, 0x8, R3 ;  /* 0x000000084a4a7824 */ /* 0x000fca00078e0203 */
[C---:B------:R-:W-:Y:S01]  /*0750*/  LEA R107, R74.reuse, UR7, 0x4 ;  /* 0x000000074a6b7c11 */ /* 0x040fe2000f8e20ff */
[----:B------:R-:W-:Y:S06]  /*0760*/  BAR.SYNC.DEFER_BLOCKING 0x0 ;  /* 0x0000000000007b1d */ /* 0x000fec0000010000 */
[----:B------:R-:W0:Y:S01]  /*0770*/  LDSM.16.M88.2 R68, [R107+0x100] ;  /* 0x000100006b44783b */ /* 0x000e220000000100 */
[----:B------:R-:W-:Y:S01]  /*0780*/  LEA R109, R74, UR9, 0x4 ;  /* 0x000000094a6d7c11 */ /* 0x000fe2000f8e20ff */
[----:B------:R-:W-:Y:S01]  /*0790*/  UIADD3 UR9, UPT, UPT, UR7, 0x400, URZ ;  /* 0x0000040007097890 */ /* 0x000fe2000fffe0ff */
[----:B------:R-:W-:Y:S01]  /*07a0*/  VIADD R114, R112, 0x200 ;  /* 0x0000020070727836 */ /* 0x000fe20000000000 */
[----:B------:R-:W-:Y:S04]  /*07b0*/  LDSM.16.M88.2 R2, [R107] ;  /* 0x000000006b02783b */ /* 0x000fe80000000100 */
[----:B------:R-:W-:Y:S01]  /*07c0*/  LEA R108, R74, UR9, 0x4 ;  /* 0x000000094a6c7c11 */ /* 0x000fe2000f8e20ff */
[----:B------:R-:W1:Y:S01]  /*07d0*/  LDSM.16.M88.2 R70, [R109] ;  /* 0x000000006d46783b */ /* 0x000e620000000100 */
[----:B------:R-:W-:-:S03]  /*07e0*/  UIADD3 UR9, UPT, UPT, UR7, 0x600, URZ ;  /* 0x0000060007097890 */ /* 0x000fc6000fffe0ff */
[----:B------:R-:W-:Y:S01]  /*07f0*/  LDSM.16.M88.2 R72, [R109+0x100] ;  /* 0x000100006d48783b */ /* 0x000fe20000000100 */
[----:B0-----:R-:W-:Y:S03]  /*0800*/  IMMA.16816.S8.S8 R32, R68.ROW, R78.COL, R32 ;  /* 0x0000004e44207237 */ /* 0x001fe60000405420 */
[----:B------:R-:W0:Y:S01]  /*0810*/  LDSM.16.M88.2 R68, [R108+0x100] ;  /* 0x000100006c44783b */ /* 0x000e220000000100 */
[----:B------:R-:W-:Y:S01]  /*0820*/  LEA R102, R74, UR9, 0x4 ;  /* 0x000000094a667c11 */ /* 0x000fe2000f8e20ff */
[----:B------:R-:W-:-:S06]  /*0830*/  UIADD3 UR9, UPT, UPT, UR7, 0x800, URZ ;  /* 0x0000080007097890 */ /* 0x000fcc000fffe0ff */
[----:B------:R-:W-:Y:S01]  /*0840*/  LEA R101, R74, UR9, 0x4 ;  /* 0x000000094a657c11 */ /* 0x000fe2000f8e20ff */
[-C--:B-1----:R-:W-:Y:S01]  /*0850*/  IMMA.16816.S8.S8 R20, R70.ROW, R78.reuse.COL, R20 ;  /* 0x0000004e46147237 */ /* 0x082fe20000405414 */
[----:B------:R-:W1:Y:S07]  /*0860*/  LDSM.16.M88.2 R70, [R102] ;  /* 0x000000006646783b */ /* 0x000e6e0000000100 */
[----:B0-----:R-:W-:Y:S01]  /*0870*/  IMMA.16816.S8.S8 R8, R68.ROW, R78.COL, R8 ;  /* 0x0000004e44087237 */ /* 0x001fe20000405408 */
[----:B------:R-:W0:Y:S01]  /*0880*/  LDSM.16.M88.2 R68, [R101] ;  /* 0x000000006544783b */ /* 0x000e220000000100 */
[----:B------:R-:W-:-:S06]  /*0890*/  UIADD3 UR9, UPT, UPT, UR7, 0xa00, URZ ;  /* 0x00000a0007097890 */ /* 0x000fcc000fffe0ff */
[----:B------:R-:W-:Y:S01]  /*08a0*/  LEA R100, R74, UR9, 0x4 ;  /* 0x000000094a647c11 */ /* 0x000fe2000f8e20ff */
[-C--:B-1----:R-:W-:Y:S01]  /*08b0*/  IMMA.16816.S8.S8 R4, R70.ROW, R78.reuse.COL, R4 ;  /* 0x0000004e46047237 */ /* 0x082fe20000405404 */
[----:B------:R-:W1:Y:S07]  /*08c0*/  LDSM.16.M88.2 R70, [R101+0x100] ;  /* 0x000100006546783b */ /* 0x000e6e0000000100 */
[----:B0-----:R-:W-:Y:S01]  /*08d0*/  IMMA.16816.S8.S8 R44, R68.ROW, R78.COL, R44 ;  /* 0x0000004e442c7237 */ /* 0x001fe2000040542c */
[----:B------:R-:W0:Y:S01]  /*08e0*/  LDSM.16.M88.2 R68, [R100+0x100] ;  /* 0x000100006444783b */ /* 0x000e220000000100 */
[----:B------:R-:W-:-:S02]  /*08f0*/  UIADD3 UR9, UPT, UPT, UR7, 0xc00, URZ ;  /* 0x00000c0007097890 */ /* 0x000fc4000fffe0ff */
[----:B------:R-:W-:-:S04]  /*0900*/  UIADD3 UR7, UPT, UPT, UR7, 0xe00, URZ ;  /* 0x00000e0007077890 */ /* 0x000fc8000fffe0ff */
[C---:B------:R-:W-:Y:S02]  /*0910*/  LEA R111, R74.reuse, UR9, 0x4 ;  /* 0x000000094a6f7c11 */ /* 0x040fe4000f8e20ff */
[----:B------:R-:W-:Y:S01]  /*0920*/  LEA R103, R74, UR7, 0x4 ;  /* 0x000000074a677c11 */ /* 0x000fe2000f8e20ff */
[-C--:B-1----:R-:W-:Y:S02]  /*0930*/  IMMA.16816.S8.S8 R48, R70.ROW, R78.reuse.COL, R48 ;  /* 0x0000004e46307237 */ /* 0x082fe40000405430 */
[----:B------:R-:W1:Y:S06]  /*0940*/  LDSM.16.M88.2 R70, [R111+0x100] ;  /* 0x000100006f46783b */ /* 0x000e6c0000000100 */
[----:B0-----:R-:W-:Y:S01]  /*0950*/  IMMA.16816.S8.S8 R64, R68.ROW, R78.COL, R64 ;  /* 0x0000004e44407237 */ /* 0x001fe20000405440 */
[----:B------:R-:W0:Y:S01]  /*0960*/  LDSM.16.M88.2 R68, [R103+0x100] ;  /* 0x000100006744783b */ /* 0x000e220000000100 */
[----:B------:R-:W-:-:S05]  /*0970*/  IADD3 R114, P0, PT, R114, UR14, RZ ;  /* 0x0000000e72727c10 */ /* 0x000fca000ff1e0ff */
[----:B------:R-:W-:Y:S01]  /*0980*/  IMAD.X R115, RZ, RZ, UR15, P0 ;  /* 0x0000000fff737e24 */ /* 0x000fe200080e06ff */
[-C--:B-1----:R-:W-:Y:S08]  /*0990*/  IMMA.16816.S8.S8 R56, R70.ROW, R78.reuse.COL, R56 ;  /* 0x0000004e46387237 */ /* 0x082ff00000405438 */
[-C--:B------:R-:W-:Y:S01]  /*09a0*/  IMMA.16816.S8.S8 R28, R2.ROW, R78.reuse.COL, R28 ;  /* 0x0000004e021c7237 */ /* 0x080fe2000040541c */
[----:B------:R-:W1:Y:S07]  /*09b0*/  LDSM.16.M88.2 R2, [R108] ;  /* 0x000000006c02783b */ /* 0x000e6e0000000100 */
[----:B------:R-:W-:Y:S01]  /*09c0*/  IMMA.16816.S8.S8 R16, R72.ROW, R78.COL, R16 ;  /* 0x0000004e48107237 */ /* 0x000fe20000405410 */
[----:B------:R-:W2:Y:S01]  /*09d0*/  LDSM.16.M88.2 R72, [R102+0x100] ;  /* 0x000100006648783b */ /* 0x000ea20000000100 */
[----:B------:R-:W-:-:S03]  /*09e0*/  UIADD3 UR7, UPT, UPT, UR8, 0x80, URZ ;  /* 0x0000008008077890 */ /* 0x000fc6000fffe0ff */
[----:B------:R-:W3:Y:S04]  /*09f0*/  LDG.E.128.CONSTANT R80, desc[UR10][R114.64+0x8000] ;  /* 0x0080000a72507981 */ /* 0x000ee8000c1e9d00 */
[----:B------:R-:W4:Y:S01]  /*0a00*/  LDG.E.128.CONSTANT R84, desc[UR10][R114.64+0xc000] ;  /* 0x00c0000a72547981 */ /* 0x000f22000c1e9d00 */
[-C--:B0-----:R-:W-:Y:S03]  /*0a10*/  IMMA.16816.S8.S8 R24, R68.ROW, R78.reuse.COL, R24 ;  /* 0x0000004e44187237 */ /* 0x081fe60000405418 */
[----:B------:R-:W5:Y:S04]  /*0a20*/  LDG.E.128.CONSTANT R68, desc[UR10][R114.64] ;  /* 0x0000000a72447981 */ /* 0x000f68000c1e9d00 */
[----:B------:R-:W4:Y:S04]  /*0a30*/  LDG.E.128.CONSTANT R88, desc[UR10][R114.64+0x10000] ;  /* 0x0100000a72587981 */ /* 0x000f28000c1e9d00 */
[----:B------:R-:W4:Y:S04]  /*0a40*/  LDG.E.128.CONSTANT R92, desc[UR10][R114.64+0x14000] ;  /* 0x0140000a725c7981 */ /* 0x000f28000c1e9d00 */
[----:B------:R-:W4:Y:S01]  /*0a50*/  LDG.E.128.CONSTANT R96, desc[UR10][R114.64+0x18000] ;  /* 0x0180000a72607981 */ /* 0x000f22000c1e9d00 */
[-C--:B-1----:R-:W-:Y:S03]  /*0a60*/  IMMA.16816.S8.S8 R12, R2.ROW, R78.reuse.COL, R12 ;  /* 0x0000004e020c7237 */ /* 0x082fe6000040540c */
[----:B------:R-:W0:Y:S05]  /*0a70*/  LDSM.16.M88.2 R2, [R100] ;  /* 0x000000006402783b */ /* 0x000e2a0000000100 */
[----:B--2---:R-:W-:Y:S01]  /*0a80*/  IMMA.16816.S8.S8 R40, R72.ROW, R78.COL, R40 ;  /* 0x0000004e48287237 */ /* 0x004fe20000405428 */
[----:B------:R-:W1:Y:S01]  /*0a90*/  LDSM.16.M88.2 R72, [R111] ;  /* 0x000000006f48783b */ /* 0x000e620000000100 */
[----:B------:R-:W-:-:S06]  /*0aa0*/  LEA R113, R110, UR7, 0x4 ;  /* 0x000000076e717c11 */ /* 0x000fcc000f8e20ff */
[----:B------:R-:W-:Y:S01]  /*0ab0*/  LDSM.16.M88 R113, [R113] ;  /* 0x000000007171783b */ /* 0x000fe20000000000 */
[-C--:B0-----:R-:W-:Y:S03]  /*0ac0*/  IMMA.16816.S8.S8 R52, R2.ROW, R78.reuse.COL, R52 ;  /* 0x0000004e02347237 */ /* 0x081fe60000405434 */
[----:B------:R-:W0:Y:S01]  /*0ad0*/  LDSM.16.M88.2 R2, [R103] ;  /* 0x000000006702783b */ /* 0x000e220000000100 */
[----:B------:R-:W-:Y:S04]  /*0ae0*/  BAR.SYNC.DEFER_BLOCKING 0x0 ;  /* 0x0000000000007b1d */ /* 0x000fe80000010000 */
[----:B-1----:R-:W-:Y:S02]  /*0af0*/  IMMA.16816.S8.S8 R60, R72.ROW, R78.COL, R60 ;  /* 0x0000004e483c7237 */ /* 0x002fe4000040543c */
[----:B------:R-:W2:Y:S04]  /*0b00*/  LDG.E.128.CONSTANT R72, desc[UR10][R114.64+0x4000] ;  /* 0x0040000a72487981 */ /* 0x000ea8000c1e9d00 */
[----:B-----5:R1:W-:Y:S04]  /*0b10*/  STS.128 [R106], R68 ;  /* 0x000000446a007388 */ /* 0x0203e80000000c00 */
[----:B-1----:R1:W5:Y:S04]  /*0b20*/  LDG.E.128.CONSTANT R68, desc[UR10][R114.64+0x1c000] ;  /* 0x01c0000a72447981 */ /* 0x002368000c1e9d00 */
[----:B---3--:R3:W-:Y:S04]  /*0b30*/  STS.128 [R106+0x400], R80 ;  /* 0x000400506a007388 */ /* 0x0087e80000000c00 */
[----:B----4-:R4:W-:Y:S04]  /*0b40*/  STS.128 [R106+0x600], R84 ;  /* 0x000600546a007388 */ /* 0x0109e80000000c00 */
[----:B------:R4:W-:Y:S04]  /*0b50*/  STS.128 [R106+0x800], R88 ;  /* 0x000800586a007388 */ /* 0x0009e80000000c00 */
[----:B------:R4:W-:Y:S04]  /*0b60*/  STS.128 [R106+0xa00], R92 ;  /* 0x000a005c6a007388 */ /* 0x0009e80000000c00 */
[----:B------:R4:W-:Y:S04]  /*0b70*/  STS.128 [R106+0xc00], R96 ;  /* 0x000c00606a007388 */ /* 0x0009e80000000c00 */
[----:B--2---:R-:W-:Y:S01]  /*0b80*/  STS.128 [R106+0x200], R72 ;  /* 0x000200486a007388 */ /* 0x004fe20000000c00 */
[----:B-1----:R-:W-:-:S05]  /*0b90*/  VIADD R114, R112, 0x400 ;  /* 0x0000040070727836 */ /* 0x002fca0000000000 */
[----:B------:R-:W-:-:S05]  /*0ba0*/  IADD3 R114, P0, PT, R114, UR14, RZ ;  /* 0x0000000e72727c10 */ /* 0x000fca000ff1e0ff */
[----:B------:R-:W-:Y:S01]  /*0bb0*/  IMAD.X R115, RZ, RZ, UR15, P0 ;  /* 0x0000000fff737e24 */ /* 0x000fe200080e06ff */
[----:B0-----:R-:W-:Y:S01]  /*0bc0*/  IMMA.16816.S8.S8 R36, R2.ROW, R78.COL, R36 ;  /* 0x0000004e02247237 */ /* 0x001fe20000405424 */
[----:B------:R-:W-:-:S03]  /*0bd0*/  UIADD3 UR7, UPT, UPT, UR8, 0x100, URZ ;  /* 0x0000010008077890 */ /* 0x000fc6000fffe0ff */
[----:B---3--:R-:W2:Y:S04]  /*0be0*/  LDG.E.128.CONSTANT R80, desc[UR10][R114.64+0x8000] ;  /* 0x0080000a72507981 */ /* 0x008ea8000c1e9d00 */
[----:B----4-:R-:W3:Y:S04]  /*0bf0*/  LDG.E.128.CONSTANT R84, desc[UR10][R114.64+0xc000] ;  /* 0x00c0000a72547981 */ /* 0x010ee8000c1e9d00 */
[----:B------:R-:W4:Y:S04]  /*0c00*/  LDG.E.128.CONSTANT R88, desc[UR10][R114.64+0x10000] ;  /* 0x0100000a72587981 */ /* 0x000f28000c1e9d00 */
[----:B------:R-:W4:Y:S04]  /*0c10*/  LDG.E.128.CONSTANT R92, desc[UR10][R114.64+0x14000] ;  /* 0x0140000a725c7981 */ /* 0x000f28000c1e9d00 */
[----:B------:R-:W4:Y:S04]  /*0c20*/  LDG.E.128.CONSTANT R96, desc[UR10][R114.64+0x18000] ;  /* 0x0180000a72607981 */ /* 0x000f28000c1e9d00 */
[----:B-----5:R-:W-:Y:S01]  /*0c30*/  STS.128 [R106+0xe00], R68 ;  /* 0x000e00446a007388 */ /* 0x020fe20000000c00 */
[----:B------:R-:W-:Y:S06]  /*0c40*/  BAR.SYNC.DEFER_BLOCKING 0x0 ;  /* 0x0000000000007b1d */ /* 0x000fec0000010000 */
[----:B------:R-:W0:Y:S04]  /*0c50*/  LDSM.16.M88.2 R68, [R102+0x100] ;  /* 0x000100006644783b */ /* 0x000e280000000100 */
[----:B------:R-:W1:Y:S04]  /*0c60*/  LDSM.16.M88.2 R70, [R101+0x100] ;  /* 0x000100006546783b */ /* 0x000e680000000100 */
[----:B------:R-:W-:Y:S04]  /*0c70*/  LDSM.16.M88.2 R2, [R109] ;  /* 0x000000006d02783b */ /* 0x000fe80000000100 */
[----:B------:R-:W-:Y:S04]  /*0c80*/  LDSM.16.M88.2 R72, [R109+0x100] ;  /* 0x000100006d48783b */ /* 0x000fe80000000100 */
[----:B------:R-:W-:Y:S04]  /*0c90*/  LDSM.16.M88.2 R78, [R107] ;  /* 0x000000006b4e783b */ /* 0x000fe80000000100 */
[----:B------:R-:W-:Y:S01]  /*0ca0*/  LDSM.16.M88.2 R74, [R107+0x100] ;  /* 0x000100006b4a783b */ /* 0x000fe20000000100 */
[-C--:B0-----:R-:W-:Y:S03]  /*0cb0*/  IMMA.16816.S8.S8 R40, R68.ROW, R113.reuse.COL, R40 ;  /* 0x0000007144287237 */ /* 0x081fe60000405428 */
[----:B------:R-:W0:Y:S05]  /*0cc0*/  LDSM.16.M88.2 R68, [R100+0x100] ;  /* 0x000100006444783b */ /* 0x000e2a0000000100 */
[-C--:B-1----:R-:W-:Y:S01]  /*0cd0*/  IMMA.16816.S8.S8 R48, R70.ROW, R113.reuse.COL, R48 ;  /* 0x0000007146307237 */ /* 0x082fe20000405430 */
[----:B------:R-:W1:Y:S07]  /*0ce0*/  LDSM.16.M88.2 R70, [R111+0x100] ;  /* 0x000100006f46783b */ /* 0x000e6e0000000100 */
[-C--:B0-----:R-:W-:Y:S01]  /*0cf0*/  IMMA.16816.S8.S8 R64, R68.ROW, R113.reuse.COL, R64 ;  /* 0x0000007144407237 */ /* 0x081fe20000405440 */
[----:B------:R-:W0:Y:S07]  /*0d00*/  LDSM.16.M88.2 R68, [R103+0x100] ;  /* 0x000100006744783b */ /* 0x000e2e0000000100 */
[-C--:B-1----:R-:W-:Y:S08]  /*0d10*/  IMMA.16816.S8.S8 R56, R70.ROW, R113.reuse.COL, R56 ;  /* 0x0000007146387237 */ /* 0x082ff00000405438 */
[-C--:B0-----:R-:W-:Y:S01]  /*0d20*/  IMMA.16816.S8.S8 R24, R68.ROW, R113.reuse.COL, R24 ;  /* 0x0000007144187237 */ /* 0x081fe20000405418 */
[----:B------:R-:W5:Y:S07]  /*0d30*/  LDG.E.128.CONSTANT R68, desc[UR10][R114.64] ;  /* 0x0000000a72447981 */ /* 0x000f6e000c1e9d00 */
[-C--:B------:R-:W-:Y:S01]  /*0d40*/  IMMA.16816.S8.S8 R20, R2.ROW, R113.reuse.COL, R20 ;  /* 0x0000007102147237 */ /* 0x080fe20000405414 */
[----:B------:R-:W0:Y:S07]  /*0d50*/  LDSM.16.M88.2 R2, [R102] ;  /* 0x000000006602783b */ /* 0x000e2e0000000100 */
[-C--:B------:R-:W-:Y:S01]  /*0d60*/  IMMA.16816.S8.S8 R16, R72.ROW, R113.reuse.COL, R16 ;  /* 0x0000007148107237 */ /* 0x080fe20000405410 */
[----:B------:R-:W1:Y:S07]  /*0d70*/  LDSM.16.M88.2 R72, [R101] ;  /* 0x000000006548783b */ /* 0x000e6e0000000100 */
[-C--:B0-----:R-:W-:Y:S01]  /*0d80*/  IMMA.16816.S8.S8 R4, R2.ROW, R113.reuse.COL, R4 ;  /* 0x0000007102047237 */ /* 0x081fe20000405404 */
[----:B------:R-:W0:Y:S07]  /*0d90*/  LDSM.16.M88.2 R2, [R100] ;  /* 0x000000006402783b */ /* 0x000e2e0000000100 */
[-C--:B------:R-:W-:Y:S01]  /*0da0*/  IMMA.16816.S8.S8 R28, R78.ROW, R113.reuse.COL, R28 ;  /* 0x000000714e1c7237 */ /* 0x080fe2000040541c */
[----:B------:R-:W2:Y:S07]  /*0db0*/  LDSM.16.M88.2 R78, [R108] ;  /* 0x000000006c4e783b */ /* 0x000eae0000000100 */
[-C--:B------:R-:W-:Y:S01]  /*0dc0*/  IMMA.16816.S8.S8 R32, R74.ROW, R113.reuse.COL, R32 ;  /* 0x000000714a207237 */ /* 0x080fe20000405420 */
[----:B------:R-:W3:Y:S07]  /*0dd0*/  LDSM.16.M88.2 R74, [R108+0x100] ;  /* 0x000100006c4a783b */ /* 0x000eee0000000100 */
[-C--:B-1----:R-:W-:Y:S01]  /*0de0*/  IMMA.16816.S8.S8 R44, R72.ROW, R113.reuse.COL, R44 ;  /* 0x00000071482c7237 */ /* 0x082fe2000040542c */
[----:B------:R-:W1:Y:S07]  /*0df0*/  LDSM.16.M88.2 R72, [R111] ;  /* 0x000000006f48783b */ /* 0x000e6e0000000100 */
[-C--:B0-----:R-:W-:Y:S01]  /*0e00*/  IMMA.16816.S8.S8 R52, R2.ROW, R113.reuse.COL, R52 ;  /* 0x0000007102347237 */ /* 0x081fe20000405434 */
[----:B------:R-:W0:Y:S07]  /*0e10*/  LDSM.16.M88.2 R2, [R103] ;  /* 0x000000006702783b */ /* 0x000e2e0000000100 */
[-C--:B--2---:R-:W-:Y:S08]  /*0e20*/  IMMA.16816.S8.S8 R12, R78.ROW, R113.reuse.COL, R12 ;  /* 0x000000714e0c7237 */ /* 0x084ff0000040540c */
[-C--:B---3--:R-:W-:Y:S08]  /*0e30*/  IMMA.16816.S8.S8 R8, R74.ROW, R113.reuse.COL, R8 ;  /* 0x000000714a087237 */ /* 0x088ff00000405408 */
[-C--:B-1----:R-:W-:Y:S01]  /*0e40*/  IMMA.16816.S8.S8 R60, R72.ROW, R113.reuse.COL, R60 ;  /* 0x00000071483c7237 */ /* 0x082fe2000040543c */
[----:B------:R-:W2:Y:S07]  /*0e50*/  LDG.E.128.CONSTANT R72, desc[UR10][R114.64+0x4000] ;  /* 0x0040000a72487981 */ /* 0x000eae000c1e9d00 */
[----:B0-----:R-:W-:Y:S01]  /*0e60*/  IMMA.16816.S8.S8 R36, R2.ROW, R113.COL, R36 ;  /* 0x0000007102247237 */ /* 0x001fe20000405424 */
[----:B------:R-:W-:-:S06]  /*0e70*/  LEA R113, R110, UR7, 0x4 ;  /* 0x000000076e717c11 */ /* 0x000fcc000f8e20ff */
[----:B------:R-:W-:Y:S01]  /*0e80*/  LDSM.16.M88 R113, [R113] ;  /* 0x000000007171783b */ /* 0x000fe20000000000 */
[----:B------:R-:W-:Y:S06]  /*0e90*/  BAR.SYNC.DEFER_BLOCKING 0x0 ;  /* 0x0000000000007b1d */ /* 0x000fec0000010000 */
[----:B-----5:R0:W-:Y:S04]  /*0ea0*/  STS.128 [R106], R68 ;  /* 0x000000446a007388 */ /* 0x0201e80000000c00 */
[----:B0-----:R0:W3:Y:S04]  /*0eb0*/  LDG.E.128.CONSTANT R68, desc[UR10][R114.64+0x1c000] ;  /* 0x01c0000a72447981 */ /* 0x0010e8000c1e9d00 */
[----:B------:R1:W-:Y:S04]  /*0ec0*/  STS.128 [R106+0x400], R80 ;  /* 0x000400506a007388 */ /* 0x0003e80000000c00 */
[----:B------:R5:W-:Y:S04]  /*0ed0*/  STS.128 [R106+0x600], R84 ;  /* 0x000600546a007388 */ /* 0x000be80000000c00 */
[----:B----4-:R4:W-:Y:S04]  /*0ee0*/  STS.128 [R106+0x800], R88 ;  /* 0x000800586a007388 */ /* 0x0109e80000000c00 */
[----:B------:R4:W-:Y:S04]  /*0ef0*/  STS.128 [R106+0xa00], R92 ;  /* 0x000a005c6a007388 */ /* 0x0009e80000000c00 */
[----:B------:R4:W-:Y:S04]  /*0f00*/  STS.128 [R106+0xc00], R96 ;  /* 0x000c00606a007388 */ /* 0x0009e80000000c00 */
[----:B--2---:R-:W-:Y:S01]  /*0f10*/  STS.128 [R106+0x200], R72 ;  /* 0x000200486a007388 */ /* 0x004fe20000000c00 */
[----:B------:R-:W-:-:S05]  /*0f20*/  VIADD R112, R112, 0x600 ;  /* 0x0000060070707836 */ /* 0x000fca0000000000 */
[----:B0-----:R-:W-:-:S05]  /*0f30*/  IADD3 R114, P0, PT, R112, UR14, RZ ;  /* 0x0000000e70727c10 */ /* 0x001fca000ff1e0ff */
[----:B------:R-:W-:Y:S01]  /*0f40*/  IMAD.X R115, RZ, RZ, UR15, P0 ;  /* 0x0000000fff737e24 */ /* 0x000fe200080e06ff */
[----:B------:R-:W-:-:S04]  /*0f50*/  UIADD3 UR7, UPT, UPT, UR8, 0x180, URZ ;  /* 0x0000018008077890 */ /* 0x000fc8000fffe0ff */
[----:B-1----:R-:W2:Y:S04]  /*0f60*/  LDG.E.128.CONSTANT R80, desc[UR10][R114.64+0x8000] ;  /* 0x0080000a72507981 */ /* 0x002ea8000c1e9d00 */
[----:B---3--:R-:W-:Y:S01]  /*0f70*/  STS.128 [R106+0xe00], R68 ;  /* 0x000e00446a007388 */ /* 0x008fe20000000c00 */
[----:B------:R-:W-:Y:S06]  /*0f80*/  BAR.SYNC.DEFER_BLOCKING 0x0 ;  /* 0x0000000000007b1d */ /* 0x000fec0000010000 */
[----:B-----5:R-:W3:Y:S04]  /*0f90*/  LDG.E.128.CONSTANT R84, desc[UR10][R114.64+0xc000] ;  /* 0x00c0000a72547981 */ /* 0x020ee8000c1e9d00 */
[----:B----4-:R-:W4:Y:S04]  /*0fa0*/  LDG.E.128.CONSTANT R88, desc[UR10][R114.64+0x10000] ;  /* 0x0100000a72587981 */ /* 0x010f28000c1e9d00 */
[----:B------:R-:W5:Y:S04]  /*0fb0*/  LDG.E.128.CONSTANT R92, desc[UR10][R114.64+0x14000] ;  /* 0x0140000a725c7981 */ /* 0x000f68000c1e9d00 */
[----:B------:R-:W5:Y:S04]  /*0fc0*/  LDG.E.128.CONSTANT R96, desc[UR10][R114.64+0x18000] ;  /* 0x0180000a72607981 */ /* 0x000f68000c1e9d00 */
[----:B------:R-:W0:Y:S04]  /*0fd0*/  LDSM.16.M88.2 R72, [R107] ;  /* 0x000000006b48783b */ /* 0x000e280000000100 */
[----:B------:R-:W1:Y:S04]  /*0fe0*/  LDSM.16.M88.2 R74, [R109] ;  /* 0x000000006d4a783b */ /* 0x000e680000000100 */
[----:B------:R-:W1:Y:S04]  /*0ff0*/  LDSM.16.M88.2 R2, [R109+0x100] ;  /* 0x000100006d02783b */ /* 0x000e680000000100 */
[----:B------:R-:W-:Y:S04]  /*1000*/  LDSM.16.M88.2 R70, [R102] ;  /* 0x000000006646783b */ /* 0x000fe80000000100 */
[----:B------:R-:W-:Y:S01]  /*1010*/  LDSM.16.M88.2 R68, [R101] ;  /* 0x000000006544783b */ /* 0x000fe20000000100 */
[----:B------:R-:W-:-:S03]  /*1020*/  LEA R110, R110, UR7, 0x4 ;  /* 0x000000076e6e7c11 */ /* 0x000fc6000f8e20ff */
[----:B------:R-:W-:Y:S04]  /*1030*/  LDSM.16.M88.2 R78, [R107+0x100] ;  /* 0x000100006b4e783b */ /* 0x000fe80000000100 */
[----:B------:R-:W-:Y:S01]  /*1040*/  LDSM.16.M88 R110, [R110] ;  /* 0x000000006e6e783b */ /* 0x000fe20000000000 */
[-C--:B0-----:R-:W-:Y:S03]  /*1050*/  IMMA.16816.S8.S8 R28, R72.ROW, R113.reuse.COL, R28 ;  /* 0x00000071481c7237 */ /* 0x081fe6000040541c */
[----:B------:R-:W0:Y:S05]  /*1060*/  LDSM.16.M88.2 R72, [R108] ;  /* 0x000000006c48783b */ /* 0x000e2a0000000100 */
[-C--:B-1----:R-:W-:Y:S01]  /*1070*/  IMMA.16816.S8.S8 R20, R74.ROW, R113.reuse.COL, R20 ;  /* 0x000000714a147237 */ /* 0x082fe20000405414 */
[----:B------:R-:W1:Y:S07]  /*1080*/  LDSM.16.M88.2 R74, [R108+0x100] ;  /* 0x000100006c4a783b */ /* 0x000e6e0000000100 */
[-C--:B------:R-:W-:Y:S01]  /*1090*/  IMMA.16816.S8.S8 R16, R2.ROW, R113.reuse.COL, R16 ;  /* 0x0000007102107237 */ /* 0x080fe20000405410 */
[----:B------:R-:W2:Y:S07]  /*10a0*/  LDSM.16.M88.2 R2, [R102+0x100] ;  /* 0x000100006602783b */ /* 0x000eae0000000100 */
[-C--:B0-----:R-:W-:Y:S08]  /*10b0*/  IMMA.16816.S8.S8 R12, R72.ROW, R113.reuse.COL, R12 ;  /* 0x00000071480c7237 */ /* 0x081ff0000040540c */
[-C--:B-1----:R-:W-:Y:S01]  /*10c0*/  IMMA.16816.S8.S8 R8, R74.ROW, R113.reuse.COL, R8 ;  /* 0x000000714a087237 */ /* 0x082fe20000405408 */
[----:B------:R-:W3:Y:S07]  /*10d0*/  LDG.E.128.CONSTANT R72, desc[UR10][R114.64] ;  /* 0x0000000a72487981 */ /* 0x000eee000c1e9d00 */
[-C--:B--2---:R-:W-:Y:S01]  /*10e0*/  IMMA.16816.S8.S8 R40, R2.ROW, R113.reuse.COL, R40 ;  /* 0x0000007102287237 */ /* 0x084fe20000405428 */
[----:B------:R-:W0:Y:S07]  /*10f0*/  LDSM.16.M88.2 R2, [R101+0x100] ;  /* 0x000100006502783b */ /* 0x000e2e0000000100 */
[-C--:B0-----:R-:W-:Y:S01]  /*1100*/  IMMA.16816.S8.S8 R48, R2.ROW, R113.reuse.COL, R48 ;  /* 0x0000007102307237 */ /* 0x081fe20000405430 */
[----:B------:R-:W0:Y:S07]  /*1110*/  LDSM.16.M88.2 R2, [R100] ;  /* 0x000000006402783b */ /* 0x000e2e0000000100 */
[-C--:B0-----:R-:W-:Y:S01]  /*1120*/  IMMA.16816.S8.S8 R52, R2.ROW, R113.reuse.COL, R52 ;  /* 0x0000007102347237 */ /* 0x081fe20000405434 */
[----:B------:R-:W0:Y:S07]  /*1130*/  LDSM.16.M88.2 R2, [R100+0x100] ;  /* 0x000100006402783b */ /* 0x000e2e0000000100 */
[-C--:B0-----:R-:W-:Y:S01]  /*1140*/  IMMA.16816.S8.S8 R64, R2.ROW, R113.reuse.COL, R64 ;  /* 0x0000007102407237 */ /* 0x081fe20000405440 */
[----:B------:R-:W0:Y:S07]  /*1150*/  LDSM.16.M88.2 R2, [R111] ;  /* 0x000000006f02783b */ /* 0x000e2e0000000100 */
[-C--:B0-----:R-:W-:Y:S01]  /*1160*/  IMMA.16816.S8.S8 R60, R2.ROW, R113.reuse.COL, R60 ;  /* 0x00000071023c7237 */ /* 0x081fe2000040543c */
[----:B------:R-:W0:Y:S07]  /*1170*/  LDSM.16.M88.2 R2, [R111+0x100] ;  /* 0x000100006f02783b */ /* 0x000e2e0000000100 */
[-C--:B0-----:R-:W-:Y:S01]  /*1180*/  IMMA.16816.S8.S8 R56, R2.ROW, R113.reuse.COL, R56 ;  /* 0x0000007102387237 */ /* 0x081fe20000405438 */
[----:B------:R-:W0:Y:S07]  /*1190*/  LDSM.16.M88.2 R2, [R103] ;  /* 0x000000006702783b */ /* 0x000e2e0000000100 */
[-C--:B------:R-:W-:Y:S08]  /*11a0*/  IMMA.16816.S8.S8 R4, R70.ROW, R113.reuse.COL, R4 ;  /* 0x0000007146047237 */ /* 0x080ff00000405404 */
[-C--:B0-----:R-:W-:Y:S01]  /*11b0*/  IMMA.16816.S8.S8 R36, R2.ROW, R113.reuse.COL, R36 ;  /* 0x0000007102247237 */ /* 0x081fe20000405424 */
[----:B------:R-:W0:Y:S01]  /*11c0*/  LDSM.16.M88.2 R2, [R103+0x100] ;  /* 0x000100006702783b */ /* 0x000e220000000100 */
[----:B------:R-:W-:Y:S06]  /*11d0*/  BAR.SYNC.DEFER_BLOCKING 0x0 ;  /* 0x0000000000007b1d */ /* 0x000fec0000010000 */
[-C--:B------:R-:W-:Y:S01]  /*11e0*/  IMMA.16816.S8.S8 R44, R68.ROW, R113.reuse.COL, R44 ;  /* 0x00000071442c7237 */ /* 0x080fe2000040542c */
[----:B------:R-:W2:Y:S04]  /*11f0*/  LDG.E.128.CONSTANT R68, desc[UR10][R114.64+0x4000] ;  /* 0x0040000a72447981 */ /* 0x000ea8000c1e9d00 */
[----:B---3--:R1:W-:Y:S04]  /*1200*/  STS.128 [R106], R72 ;  /* 0x000000486a007388 */ /* 0x0083e80000000c00 */
[----:B-1----:R-:W3:Y:S04]  /*1210*/  LDG.E.128.CONSTANT R72, desc[UR10][R114.64+0x1c000] ;  /* 0x01c0000a72487981 */ /* 0x002ee8000c1e9d00 */
[----:B------:R-:W-:Y:S04]  /*1220*/  STS.128 [R106+0x400], R80 ;  /* 0x000400506a007388 */ /* 0x000fe80000000c00 */
[----:B------:R-:W-:Y:S04]  /*1230*/  STS.128 [R106+0x600], R84 ;  /* 0x000600546a007388 */ /* 0x000fe80000000c00 */
[----:B----4-:R-:W-:Y:S04]  /*1240*/  STS.128 [R106+0x800], R88 ;  /* 0x000800586a007388 */ /* 0x010fe80000000c00 */
[----:B-----5:R-:W-:Y:S04]  /*1250*/  STS.128 [R106+0xa00], R92 ;  /* 0x000a005c6a007388 */ /* 0x020fe80000000c00 */
[----:B------:R-:W-:Y:S01]  /*1260*/  STS.128 [R106+0xc00], R96 ;  /* 0x000c00606a007388 */ /* 0x000fe20000000c00 */
[-C--:B------:R-:W-:Y:S08]  /*1270*/  IMMA.16816.S8.S8 R32, R78.ROW, R113.reuse.COL, R32 ;  /* 0x000000714e207237 */ /* 0x080ff00000405420 */
[----:B0-----:R-:W-:Y:S01]  /*1280*/  IMMA.16816.S8.S8 R24, R2.ROW, R113.COL, R24 ;  /* 0x0000007102187237 */ /* 0x001fe20000405418 */
[----:B------:R-:W-:-:S05]  /*1290*/  VIADD R76, R76, 0x1 ;  /* 0x000000014c4c7836 */ /* 0x000fca0000000000 */
[----:B------:R-:W-:Y:S01]  /*12a0*/  ISETP.NE.AND P0, PT, R76, 0x8, PT ;  /* 0x000000084c00780c */ /* 0x000fe20003f05270 */
        /* <DEDUP_REMOVED lines=10> */
[----:B------:R-:W-:Y:S04]  /*1350*/  LDSM.16.M88.2 R74, [R100+0x100] ;  /* 0x00010000644a783b */ /* 0x000fe80000000100 */
[----:B------:R-:W-:Y:S01]  /*1360*/  LDSM.16.M88.2 R72, [R111] ;  /* 0x000000006f48783b */ /* 0x000fe20000000100 */
[-C--:B0-----:R-:W-:Y:S03]  /*1370*/  IMMA.16816.S8.S8 R28, R84.ROW, R110.reuse.COL, R28 ;  /* 0x0000006e541c7237 */ /* 0x081fe6000040541c */
[----:B------:R-:W0:Y:S05]  /*1380*/  LDSM.16.M88.2 R84, [R102+0x100] ;  /* 0x000100006654783b */ /* 0x000e2a0000000100 */
[-C--:B-1----:R-:W-:Y:S01]  /*1390*/  IMMA.16816.S8.S8 R32, R82.ROW, R110.reuse.COL, R32 ;  /* 0x0000006e52207237 */ /* 0x082fe20000405420 */
[----:B------:R-:W1:Y:S07]  /*13a0*/  LDSM.16.M88.2 R82, [R101] ;  /* 0x000000006552783b */ /* 0x000e6e0000000100 */
[-C--:B--2---:R-:W-:Y:S01]  /*13b0*/  IMMA.16816.S8.S8 R20, R80.ROW, R110.reuse.COL, R20 ;  /* 0x0000006e50147237 */ /* 0x084fe20000405414 */
[----:B------:R-:W2:Y:S07]  /*13c0*/  LDSM.16.M88.2 R80, [R101+0x100] ;  /* 0x000100006550783b */ /* 0x000eae0000000100 */
[-C--:B---3--:R-:W-:Y:S01]  /*13d0*/  IMMA.16816.S8.S8 R16, R78.ROW, R110.reuse.COL, R16 ;  /* 0x0000006e4e107237 */ /* 0x088fe20000405410 */
[----:B------:R-:W3:Y:S07]  /*13e0*/  LDSM.16.M88.2 R78, [R100] ;  /* 0x00000000644e783b */ /* 0x000eee0000000100 */
[-C--:B----4-:R-:W-:Y:S01]  /*13f0*/  IMMA.16816.S8.S8 R12, R70.ROW, R110.reuse.COL, R12 ;  /* 0x0000006e460c7237 */ /* 0x090fe2000040540c */
[----:B------:R-:W4:Y:S07]  /*1400*/  LDSM.16.M88.2 R70, [R111+0x100] ;  /* 0x000100006f46783b */ /* 0x000f2e0000000100 */
[-C--:B-----5:R-:W-:Y:S01]  /*1410*/  IMMA.16816.S8.S8 R8, R68.ROW, R110.reuse.COL, R8 ;  /* 0x0000006e44087237 */ /* 0x0a0fe20000405408 */
[----:B------:R-:W5:Y:S07]  /*1420*/  LDSM.16.M88.2 R68, [R103] ;  /* 0x000000006744783b */ /* 0x000f6e0000000100 */
[-C--:B------:R-:W-:Y:S01]  /*1430*/  IMMA.16816.S8.S8 R4, R2.ROW, R110.reuse.COL, R4 ;  /* 0x0000006e02047237 */ /* 0x080fe20000405404 */
[----:B------:R-:W5:Y:S07]  /*1440*/  LDSM.16.M88.2 R2, [R103+0x100] ;  /* 0x000100006702783b */ /* 0x000f6e0000000100 */
[-C--:B0-----:R-:W-:Y:S08]  /*1450*/  IMMA.16816.S8.S8 R40, R84.ROW, R110.reuse.COL, R40 ;  /* 0x0000006e54287237 */ /* 0x081ff00000405428 */
[-C--:B-1----:R-:W-:Y:S08]  /*1460*/  IMMA.16816.S8.S8 R44, R82.ROW, R110.reuse.COL, R44 ;  /* 0x0000006e522c7237 */ /* 0x082ff0000040542c */
[-C--:B--2---:R-:W-:Y:S08]  /*1470*/  IMMA.16816.S8.S8 R48, R80.ROW, R110.reuse.COL, R48 ;  /* 0x0000006e50307237 */ /* 0x084ff00000405430 */
[-C--:B---3--:R-:W-:Y:S08]  /*1480*/  IMMA.16816.S8.S8 R52, R78.ROW, R110.reuse.COL, R52 ;  /* 0x0000006e4e347237 */ /* 0x088ff00000405434 */
[-C--:B------:R-:W-:Y:S08]  /*1490*/  IMMA.16816.S8.S8 R64, R74.ROW, R110.reuse.COL, R64 ;  /* 0x0000006e4a407237 */ /* 0x080ff00000405440 */
[-C--:B------:R-:W-:Y:S08]  /*14a0*/  IMMA.16816.S8.S8 R60, R72.ROW, R110.reuse.COL, R60 ;  /* 0x0000006e483c7237 */ /* 0x080ff0000040543c */
[-C--:B----4-:R-:W-:Y:S08]  /*14b0*/  IMMA.16816.S8.S8 R56, R70.ROW, R110.reuse.COL, R56 ;  /* 0x0000006e46387237 */ /* 0x090ff00000405438 */
[-C--:B-----5:R-:W-:Y:S08]  /*14c0*/  IMMA.16816.S8.S8 R36, R68.ROW, R110.reuse.COL, R36 ;  /* 0x0000006e44247237 */ /* 0x0a0ff00000405424 */
[----:B------:R-:W-:Y:S01]  /*14d0*/  IMMA.16816.S8.S8 R24, R2.ROW, R110.COL, R24 ;  /* 0x0000006e02187237 */ /* 0x000fe20000405418 */
[----:B------:R-:W-:-:S04]  /*14e0*/  NOP ;  /* 0x0000000000007918 */ /* 0x000fc80000000000 */
[----:B------:R-:W-:-:S15]  /*14f0*/  @P0 BRA `(.L_x_71) ;  /* 0xffffffec00740947 */ /* 0x000fde000383ffff */
[----:B------:R-:W0:Y:S01]  /*1500*/  S2R R2, SR_LANEID ;  /* 0x0000000000027919 */ /* 0x000e220000000000 */
[----:B------:R-:W-:Y:S01]  /*1510*/  UIADD3 UR4, UPT, UPT, UR4, 0x1200, URZ ;  /* 0x0000120004047890 */ /* 0x000fe2000fffe0ff */
[----:B------:R-:W1:Y:S03]  /*1520*/  LDCU.64 UR8, c[0x0][0x390] ;  /* 0x00007200ff0877ac */ /* 0x000e660008000a00 */
[----:B------:R-:W-:-:S04]  /*1530*/  ULEA UR4, UR5, UR4, 0x18 ;  /* 0x0000000405047291 */ /* 0x000fc8000f8ec0ff */
[----:B------:R-:W-:Y:S01]  /*1540*/  UIADD3 UR5, UPT, UPT, UR4, 0x400, URZ ;  /* 0x0000040004057890 */ /* 0x000fe2000fffe0ff */
[----:B0-----:R-:W-:Y:S01]  /*1550*/  IMAD.SHL.U32 R3, R2, 0x2, RZ ;  /* 0x0000000202037824 */ /* 0x001fe200078e00ff */
[----:B------:R-:W-:-:S04]  /*1560*/  SHF.R.U32.HI R2, RZ, 0x2, R2 ;  /* 0x00000002ff027819 */ /* 0x000fc80000011602 */
[----:B------:R-:W-:-:S05]  /*1570*/  LOP3.LUT R3, R3, 0x6, RZ, 0xe2, !PT ;  /* 0x0000000603037812 */ /* 0x000fca00078ee2ff */
        /* <DEDUP_REMOVED lines=34> */
[----:B------:R2:W-:Y:S04]  /*17a0*/  STS [R16], R4 ;  /* 0x0000000410007388 */ /* 0x0005e80000000800 */
[----:B------:R3:W-:Y:S01]  /*17b0*/  STS [R16+0x80], R5 ;  /* 0x0000800510007388 */ /* 0x0007e20000000800 */
[----:B0-----:R-:W-:Y:S01]  /*17c0*/  LEA R3, R2, UR5, 0x2 ;  /* 0x0000000502037c11 */ /* 0x001fe2000f8e10ff */
[----:B------:R-:W-:-:S02]  /*17d0*/  UIADD3 UR5, UPT, UPT, UR4, 0x1800, URZ ;  /* 0x0000180004057890 */ /* 0x000fc4000fffe0ff */
[----:B------:R0:W-:Y:S04]  /*17e0*/  STS [R16+0x20], R6 ;  /* 0x0000200610007388 */ /* 0x0001e80000000800 */
[----:B------:R4:W-:Y:S01]  /*17f0*/  STS [R16+0xa0], R7 ;  /* 0x0000a00710007388 */ /* 0x0009e20000000800 */
[C---:B--2---:R-:W-:Y:S01]  /*1800*/  LEA R4, R2.reuse, UR5, 0x2 ;  /* 0x0000000502047c11 */ /* 0x044fe2000f8e10ff */
[----:B------:R-:W-:Y:S01]  /*1810*/  UIADD3 UR5, UPT, UPT, UR4, 0x1c00, URZ ;  /* 0x00001c0004057890 */ /* 0x000fe2000fffe0ff */
[----:B---3--:R-:W-:Y:S01]  /*1820*/  IMAD.MOV.U32 R5, RZ, RZ, 0x0 ;  /* 0x00000000ff057424 */ /* 0x008fe200078e00ff */
[----:B------:R-:W-:Y:S04]  /*1830*/  STS [R16+0x40], R40 ;  /* 0x0000402810007388 */ /* 0x000fe80000000800 */
[----:B------:R-:W-:Y:S01]  /*1840*/  STS [R16+0xc0], R41 ;  /* 0x0000c02910007388 */ /* 0x000fe20000000800 */
[----:B0-----:R-:W-:Y:S01]  /*1850*/  LEA R6, R2, UR5, 0x2 ;  /* 0x0000000502067c11 */ /* 0x001fe2000f8e10ff */
[----:B------:R-:W-:-:S02]  /*1860*/  USHF.L.U32 UR5, UR6, 0xb, URZ ;  /* 0x0000000b06057899 */ /* 0x000fc400080006ff */
[----:B------:R-:W-:Y:S01]  /*1870*/  STS [R16+0x60], R42 ;  /* 0x0000602a10007388 */ /* 0x000fe20000000800 */
[----:B------:R-:W0:Y:S03]  /*1880*/  LDCU.64 UR6, c[0x0][0x3a0] ;  /* 0x00007400ff0677ac */ /* 0x000e260008000a00 */
[----:B------:R-:W-:Y:S01]  /*1890*/  STS [R16+0xe0], R43 ;  /* 0x0000e02b10007388 */ /* 0x000fe20000000800 */
[----:B----4-:R-:W-:-:S03]  /*18a0*/  LOP3.LUT R7, R77, UR5, RZ, 0xfc, !PT ;  /* 0x000000054d077c12 */ /* 0x010fc6000f8efcff */
[----:B------:R-:W-:Y:S02]  /*18b0*/  STS [R8], R44 ;  /* 0x0000002c08007388 */ /* 0x000fe40000000800 */
[----:B------:R-:W-:Y:S02]  /*18c0*/  IMAD R7, R0, 0x100, R7 ;  /* 0x0000010000077824 */ /* 0x000fe400078e0207 */
        /* <DEDUP_REMOVED lines=17> */
[----:B--2---:R-:W2:Y:S03]  /*19e0*/  LDC.64 R2, c[0x0][0x398] ;  /* 0x0000e600ff027b82 */ /* 0x004ea60000000a00 */
        /* <DEDUP_REMOVED lines=8> */
[----:B---3--:R-:W-:-:S03]  /*1a70*/  IMAD.MOV.U32 R4, RZ, RZ, 0x188000 ;  /* 0x00188000ff047424 */ /* 0x008fc600078e00ff */
[----:B------:R-:W-:Y:S01]  /*1a80*/  STS [R6+0x20], R38 ;  /* 0x0000202606007388 */ /* 0x000fe20000000800 */
[----:B------:R-:W-:-:S03]  /*1a90*/  IMAD.WIDE.U32 R4, R7, 0x4, R4 ;  /* 0x0000000407047825 */ /* 0x000fc600078e0004 */
[----:B------:R-:W-:Y:S01]  /*1aa0*/  STS [R6+0xa0], R39 ;  /* 0x0000a02706007388 */ /* 0x000fe20000000800 */
[----:B------:R-:W-:Y:S01]  /*1ab0*/  IMAD R7, R0, 0x100, R77 ;  /* 0x0000010000077824 */ /* 0x000fe200078e024d */
[----:B------:R-:W-:Y:S02]  /*1ac0*/  LEA R77, R77, UR4, 0x2 ;  /* 0x000000044d4d7c11 */ /* 0x000fe4000f8e10ff */
[----:B------:R3:W-:Y:S01]  /*1ad0*/  STS [R6+0x40], R24 ;  /* 0x0000401806007388 */ /* 0x0007e20000000800 */
[C---:B0-----:R-:W-:Y:S01]  /*1ae0*/  IADD3 R0, P0, PT, R4.reuse, UR6, RZ ;  /* 0x0000000604007c10 */ /* 0x041fe2000ff1e0ff */
[----:B--2---:R-:W-:Y:S01]  /*1af0*/  IMAD.WIDE.U32 R2, R7, 0x4, R2 ;  /* 0x0000000407027825 */ /* 0x004fe200078e0002 */
[----:B-1----:R-:W-:Y:S01]  /*1b00*/  IADD3 R22, P1, PT, R4, UR8, RZ ;  /* 0x0000000804167c10 */ /* 0x002fe2000ff3e0ff */
[----:B------:R0:W-:Y:S01]  /*1b10*/  STS [R6+0xc0], R25 ;  /* 0x0000c01906007388 */ /* 0x0001e20000000800 */
[----:B------:R-:W-:Y:S01]  /*1b20*/  IADD3.X R11, PT, PT, R5, UR7, RZ, P0, !PT ;  /* 0x00000007050b7c10 */ /* 0x000fe200087fe4ff */
[----:B------:R-:W-:Y:S01]  /*1b30*/  VIADD R77, R77, 0x200 ;  /* 0x000002004d4d7836 */ /* 0x000fe20000000000 */
[----:B------:R-:W-:Y:S01]  /*1b40*/  IADD3.X R23, PT, PT, R5, UR9, RZ, P1, !PT ;  /* 0x0000000905177c10 */ /* 0x000fe20008ffe4ff */
[----:B------:R1:W-:Y:S01]  /*1b50*/  STS [R6+0x60], R26 ;  /* 0x0000601a06007388 */ /* 0x0003e20000000800 */
[----:B------:R-:W-:Y:S01]  /*1b60*/  UMOV UR4, 0x200 ;  /* 0x0000020000047882 */ /* 0x000fe20000000000 */
[----:B---3--:R-:W-:-:S02]  /*1b70*/  IMAD.MOV.U32 R24, RZ, RZ, R2 ;  /* 0x000000ffff187224 */ /* 0x008fc400078e0002 */
[----:B------:R1:W-:Y:S01]  /*1b80*/  STS [R6+0xe0], R27 ;  /* 0x0000e01b06007388 */ /* 0x0003e20000000800 */
[----:B0-----:R-:W-:Y:S01]  /*1b90*/  IMAD.MOV.U32 R25, RZ, RZ, R3 ;  /* 0x000000ffff197224 */ /* 0x001fe200078e0003 */
[----:B------:R-:W-:Y:S06]  /*1ba0*/  BAR.SYNC.DEFER_BLOCKING 0x0 ;  /* 0x0000000000007b1d */ /* 0x000fec0000010000 */
.L_x_72:
[----:B------:R-:W-:Y:S01]  /*1bb0*/  IMAD.MOV.U32 R2, RZ, RZ, R0 ;  /* 0x000000ffff027224 */ /* 0x000fe200078e0000 */
[----:B------:R-:W-:Y:S01]  /*1bc0*/  LDS R7, [R77+-0x200] ;  /* 0xfffe00004d077984 */ /* 0x000fe20000000800 */
[----:B------:R-:W-:Y:S02]  /*1bd0*/  IMAD.MOV.U32 R3, RZ, RZ, R11 ;  /* 0x000000ffff037224 */ /* 0x000fe400078e000b */
[----:B------:R-:W-:Y:S01]  /*1be0*/  IMAD.MOV.U32 R4, RZ, RZ, R24 ;  /* 0x000000ffff047224 */ /* 0x000fe200078e0018 */
[----:B------:R-:W-:Y:S01]  /*1bf0*/  LDS R9, [R77+-0x180] ;  /* 0xfffe80004d097984 */ /* 0x000fe20000000800 */
[----:B------:R-:W-:-:S03]  /*1c00*/  IMAD.MOV.U32 R5, RZ, RZ, R25 ;  /* 0x000000ffff057224 */ /* 0x000fc600078e0019 */
[----:B------:R-:W2:Y:S04]  /*1c10*/  LDG.E.CONSTANT R10, desc[UR10][R2.64+-0xc4000] ;  /* 0xf3c0000a020a7981 */ /* 0x000ea8000c1e9900 */
[----:B------:R0:W2:Y:S04]  /*1c20*/  LDG.E.CONSTANT R0, desc[UR10][R4.64] ;  /* 0x0000000a04007981 */ /* 0x0000a8000c1e9900 */
[----:B-1----:R-:W3:Y:S04]  /*1c30*/  LDG.E.CONSTANT R6, desc[UR10][R2.64+-0x188000] ;  /* 0xe780000a02067981 */ /* 0x002ee8000c1e9900 */
[----:B------:R-:W4:Y:S04]  /*1c40*/  LDG.E.CONSTANT R8, desc[UR10][R2.64+-0x126000] ;  /* 0xeda0000a02087981 */ /* 0x000f28000c1e9900 */
[----:B------:R-:W5:Y:S04]  /*1c50*/  LDG.E.CONSTANT R12, desc[UR10][R2.64+-0x62000] ;  /* 0xf9e0000a020c7981 */ /* 0x000f68000c1e9900 */
[----:B------:R-:W5:Y:S04]  /*1c60*/  LDG.E.CONSTANT R14, desc[UR10][R2.64] ;  /* 0x0000000a020e7981 */ /* 0x000f68000c1e9900 */
[----:B------:R-:W5:Y:S04]  /*1c70*/  LDG.E.CONSTANT R16, desc[UR10][R2.64+0x62000] ;  /* 0x0620000a02107981 */ /* 0x000f68000c1e9900 */
[----:B------:R-:W5:Y:S04]  /*1c80*/  LDG.E.CONSTANT R18, desc[UR10][R2.64+0xc4000] ;  /* 0x0c40000a02127981 */ /* 0x000f68000c1e9900 */
[----:B------:R-:W5:Y:S04]  /*1c90*/  LDG.E.CONSTANT R20, desc[UR10][R2.64+0x126000] ;  /* 0x1260000a02147981 */ /* 0x000f68000c1e9900 */
[----:B0-----:R-:W2:Y:S04]  /*1ca0*/  LDS R5, [R77+-0x100] ;  /* 0xffff00004d057984 */ /* 0x001ea80000000800 */
[----:B------:R-:W5:Y:S04]  /*1cb0*/  LDS R13, [R77+-0x80] ;  /* 0xffff80004d0d7984 */ /* 0x000f680000000800 */
[----:B------:R-:W0:Y:S04]  /*1cc0*/  LDS R15, [R77] ;  /* 0x000000004d0f7984 */ /* 0x000e280000000800 */
[----:B------:R-:W1:Y:S04]  /*1cd0*/  LDS R17, [R77+0x80] ;  /* 0x000080004d117984 */ /* 0x000e680000000800 */
[----:B------:R-:W1:Y:S04]  /*1ce0*/  LDS R19, [R77+0x100] ;  /* 0x000100004d137984 */ /* 0x000e680000000800 */
[----:B------:R0:W1:Y:S01]  /*1cf0*/  LDS R21, [R77+0x180] ;  /* 0x000180004d157984 */ /* 0x0000620000000800 */
[----:B------:R-:W-:Y:S01]  /*1d00*/  IMAD.MOV.U32 R4, RZ, RZ, R22 ;  /* 0x000000ffff047224 */ /* 0x000fe200078e0016 */
[----:B------:R-:W-:-:S04]  /*1d10*/  UIADD3 UR4, UPT, UPT, UR4, 0x400, URZ ;  /* 0x0000040004047890 */ /* 0x000fc8000fffe0ff */
[----:B------:R-:W-:Y:S01]  /*1d20*/  UISETP.NE.AND UP0, UPT, UR4, 0x2200, UPT ;  /* 0x000022000400788c */ /* 0x000fe2000bf05270 */
[----:B------:R-:W-:Y:S02]  /*1d30*/  IADD3 R24, P0, PT, R24, 0x80, RZ ;  /* 0x0000008018187810 */ /* 0x000fe40007f1e0ff */
[----:B------:R-:W-:Y:S01]  /*1d40*/  IADD3 R22, P2, PT, R4, 0x80, RZ ;  /* 0x0000008004167810 */ /* 0x000fe20007f5e0ff */
[----:B0-----:R-:W-:Y:S02]  /*1d50*/  VIADD R77, R77, 0x400 ;  /* 0x000004004d4d7836 */ /* 0x001fe40000000000 */
[----:B------:R-:W-:Y:S01]  /*1d60*/  IMAD.X R25, RZ, RZ, R25, P0 ;  /* 0x000000ffff197224 */ /* 0x000fe200000e0619 */
[-C--:B--2---:R-:W-:Y:S02]  /*1d70*/  IADD3 R5, PT, PT, R10, R0.reuse, R5 ;  /* 0x000000000a057210 */ /* 0x084fe40007ffe005 */
[-C--:B---3--:R-:W-:Y:S02]  /*1d80*/  IADD3 R6, PT, PT, R6, R0.reuse, R7 ;  /* 0x0000000006067210 */ /* 0x088fe40007ffe007 */
[----:B----4-:R-:W-:-:S02]  /*1d90*/  IADD3 R8, PT, PT, R8, R0, R9 ;  /* 0x0000000008087210 */ /* 0x010fc40007ffe009 */
[----:B------:R-:W-:Y:S01]  /*1da0*/  VIMNMX R11, PT, PT, RZ, R5, !PT ;  /* 0x00000005ff0b7248 */ /* 0x000fe20007fe0100 */
[----:B------:R-:W-:Y:S01]  /*1db0*/  IMAD.MOV.U32 R5, RZ, RZ, R23 ;  /* 0x000000ffff057224 */ /* 0x000fe200078e0017 */
[----:B------:R-:W-:Y:S02]  /*1dc0*/  VIMNMX R7, PT, PT, RZ, R6, !PT ;  /* 0x00000006ff077248 */ /* 0x000fe40007fe0100 */
[----:B------:R-:W-:Y:S02]  /*1dd0*/  VIMNMX R9, PT, PT, RZ, R8, !PT ;  /* 0x00000008ff097248 */ /* 0x000fe40007fe0100 */
[-C--:B-----5:R-:W-:Y:S02]  /*1de0*/  IADD3 R12, PT, PT, R12, R0.reuse, R13 ;  /* 0x000000000c0c7210 */ /* 0x0a0fe40007ffe00d */
[-C--:B------:R-:W-:Y:S02]  /*1df0*/  IADD3 R14, PT, PT, R14, R0.reuse, R15 ;  /* 0x000000000e0e7210 */ /* 0x080fe40007ffe00f */
[-C--:B-1----:R-:W-:Y:S01]  /*1e00*/  IADD3 R16, PT, PT, R16, R0.reuse, R17 ;  /* 0x0000000010107210 */ /* 0x082fe20007ffe011 */
[----:B------:R0:W-:Y:S01]  /*1e10*/  STG.E desc[UR10][R4.64+-0x188000], R7 ;  /* 0xe780000704007986 */ /* 0x0001e2000c10190a */
[----:B------:R-:W-:-:S03]  /*1e20*/  IADD3 R18, PT, PT, R18, R0, R19 ;  /* 0x0000000012127210 */ /* 0x000fc60007ffe013 */
[----:B------:R1:W-:Y:S01]  /*1e30*/  STG.E desc[UR10][R4.64+-0x126000], R9 ;  /* 0xeda0000904007986 */ /* 0x0003e2000c10190a */
[----:B------:R-:W-:Y:S02]  /*1e40*/  IADD3 R20, PT, PT, R20, R0, R21 ;  /* 0x0000000014147210 */ /* 0x000fe40007ffe015 */
[----:B------:R-:W-:Y:S02]  /*1e50*/  VIMNMX R13, PT, PT, RZ, R12, !PT ;  /* 0x0000000cff0d7248 */ /* 0x000fe40007fe0100 */
[----:B------:R-:W-:Y:S02]  /*1e60*/  VIMNMX R15, PT, PT, RZ, R14, !PT ;  /* 0x0000000eff0f7248 */ /* 0x000fe40007fe0100 */
[----:B------:R-:W-:Y:S02]  /*1e70*/  VIMNMX R17, PT, PT, RZ, R16, !PT ;  /* 0x00000010ff117248 */ /* 0x000fe40007fe0100 */
[----:B0-----:R-:W-:Y:S02]  /*1e80*/  VIMNMX R7, PT, PT, RZ, R18, !PT ;  /* 0x00000012ff077248 */ /* 0x001fe40007fe0100 */
[----:B-1----:R-:W-:Y:S01]  /*1e90*/  VIMNMX R9, PT, PT, RZ, R20, !PT ;  /* 0x00000014ff097248 */ /* 0x002fe20007fe0100 */
[----:B------:R-:W-:Y:S04]  /*1ea0*/  STG.E desc[UR10][R4.64+-0x62000], R13 ;  /* 0xf9e0000d04007986 */ /* 0x000fe8000c10190a */
[----:B------:R-:W-:Y:S04]  /*1eb0*/  STG.E desc[UR10][R4.64], R15 ;  /* 0x0000000f04007986 */ /* 0x000fe8000c10190a */
[----:B------:R-:W-:Y:S04]  /*1ec0*/  STG.E desc[UR10][R4.64+0x62000], R17 ;  /* 0x0620001104007986 */ /* 0x000fe8000c10190a */
[----:B------:R-:W-:Y:S04]  /*1ed0*/  STG.E desc[UR10][R4.64+0xc4000], R7 ;  /* 0x0c40000704007986 */ /* 0x000fe8000c10190a */
[----:B------:R-:W-:Y:S01]  /*1ee0*/  STG.E desc[UR10][R4.64+0x126000], R9 ;  /* 0x1260000904007986 */ /* 0x000fe2000c10190a */
[----:B------:R-:W-:Y:S01]  /*1ef0*/  IADD3 R0, P1, PT, R2, 0x80, RZ ;  /* 0x0000008002007810 */ /* 0x000fe20007f3e0ff */
[----:B------:R-:W-:-:S02]  /*1f00*/  IMAD.X R23, RZ, RZ, R5, P2 ;  /* 0x000000ffff177224 */ /* 0x000fc400010e0605 */
[----:B------:R0:W-:Y:S02]  /*1f10*/  STG.E desc[UR10][R4.64+-0xc4000], R11 ;  /* 0xf3c0000b04007986 */ /* 0x0001e4000c10190a */
[----:B0-----:R-:W-:Y:S01]  /*1f20*/  IMAD.X R11, RZ, RZ, R3, P1 ;  /* 0x000000ffff0b7224 */ /* 0x001fe200008e0603 */
[----:B------:R-:W-:Y:S07]  /*1f30*/  BRA.U UP0, `(.L_x_72) ;  /* 0xfffffffd001c7547 */ /* 0x000fee000b83ffff */
[----:B------:R-:W-:Y:S05]  /*1f40*/  EXIT ;  /* 0x000000000000794d */ /* 0x000fea0003800000 */
.L_x_73:
        /* <DEDUP_REMOVED lines=11> */
.L_x_211:


//--------------------- .text.fused_nn_conv2d_add_nn_relu_cast_cast_left_shift_multiply_add_right_shift_cast_c_3441552496575213188__6_kernel1 --------------------------
	.section	.text.fused_nn_conv2d_add_nn_relu_cast_cast_left_shift_multiply_add_right_shift_cast_c_3441552496575213188__6_kernel1,"ax",@progbits
	.align	128
        .global         fused_nn_conv2d_add_nn_relu_cast_cast_left_shift_multiply_add_right_shift_cast_c_3441552496575213188__6_kernel1
        .type           fused_nn_conv2d_add_nn_relu_cast_cast_left_shift_multiply_add_right_shift_cast_c_3441552496575213188__6_kernel1,@function
        .size           fused_nn_conv2d_add_nn_relu_cast_cast_left_shift_multiply_add_right_shift_cast_c_3441552496575213188__6_kernel1,(.L_x_212 - fused_nn_conv2d_add_nn_relu_cast_cast_left_shift_multiply_add_right_shift_cast_c_3441552496575213188__6_kernel1)
        .other          fused_nn_conv2d_add_nn_relu_cast_cast_left_shift_multiply_add_right_shift_cast_c_3441552496575213188__6_kernel1,@"STO_CUDA_ENTRY STV_DEFAULT"
fused_nn_conv2d_add_nn_relu_cast_cast_left_shift_multiply_add_right_shift_cast_c_3441552496575213188__6_kernel1:
.text.fused_nn_conv2d_add_nn_relu_cast_cast_left_shift_multiply_add_right_shift_cast_c_3441552496575213188__6_kernel1:
[----:B------:R-:W-:Y:S08]  /*0000*/  LDC R1, c[0x0][0x37c] ;  /* 0x0000df00ff017b82 */ /* 0x000ff00000000800 */
[----:B------:R-:W0:Y:S01]  /*0010*/  S2UR UR6, SR_CTAID.Z ;  /* 0x00000000000679c3 */ /* 0x000e220000002700 */
[----:B------:R-:W1:Y:S01]  /*0020*/  S2R R61, SR_TID.X ;  /* 0x00000000003d7919 */ /* 0x000e620000002100 */
[----:B------:R-:W-:Y:S01]  /*0030*/  IMAD.MOV.U32 R0, RZ, RZ, RZ ;  /* 0x000000ffff007224 */ /* 0x000fe200078e00ff */
        /* <DEDUP_REMOVED lines=16> */
[----:B------:R-:W2:Y:S01]  /*0140*/  LDCU.64 UR10, c[0x0][0x358] ;  /* 0x00006b00ff0a77ac */ /* 0x000ea20008000a00 */
[----:B------:R-:W-:Y:S02]  /*0150*/  UPLOP3.LUT UP0, UPT, UPT, UPT, UPT, 0x80, 0x8 ;  /* 0x000000000008789c */ /* 0x000fe40003f0f070 */
[----:B0-----:R-:W-:-:S04]  /*0160*/  ULOP3.LUT UR4, UR6, 0xffff, URZ, 0xc0, !UPT ;  /* 0x0000ffff06047892 */ /* 0x001fc8000f8ec0ff */
[----:B------:R-:W-:-:S04]  /*0170*/  USHF.R.U32.HI UR4, URZ, 0x2, UR4 ;  /* 0x00000002ff047899 */ /* 0x000fc80008011604 */
[----:B------:R-:W-:-:S04]  /*0180*/  ULOP3.LUT UR4, UR4, 0xffff, URZ, 0xc0, !UPT ;  /* 0x0000ffff04047892 */ /* 0x000fc8000f8ec0ff */
[----:B------:R-:W-:-:S04]  /*0190*/  UIMAD UR4, UR4, 0x4925, URZ ;  /* 0x00004925040478a4 */ /* 0x000fc8000f8e02ff */
[----:B------:R-:W-:-:S04]  /*01a0*/  USHF.R.U32.HI UR4, URZ, 0x11, UR4 ;  /* 0x00000011ff047899 */ /* 0x000fc80008011604 */
[----:B------:R-:W-:-:S04]  /*01b0*/  UPRMT UR5, UR4, 0x9910, URZ ;  /* 0x0000991004057896 */ /* 0x000fc800080000ff */
[----:B------:R-:W-:-:S04]  /*01c0*/  UIMAD UR5, UR5, 0x1c, URZ ;  /* 0x0000001c050578a4 */ /* 0x000fc8000f8e02ff */
[----:B------:R-:W-:-:S04]  /*01d0*/  UIADD3 UR5, UPT, UPT, URZ, -UR5, URZ ;  /* 0x80000005ff057290 */ /* 0x000fc8000fffe0ff */
[----:B------:R-:W-:-:S04]  /*01e0*/  UPRMT UR5, UR5, 0x7710, URZ ;  /* 0x0000771005057896 */ /* 0x000fc800080000ff */
[----:B------:R-:W-:-:S04]  /*01f0*/  UIADD3 UR5, UPT, UPT, UR5, UR6, URZ ;  /* 0x0000000605057290 */ /* 0x000fc8000fffe0ff */
[----:B------:R-:W-:-:S04]  /*0200*/  USHF.L.U32 UR5, UR5, 0xa, URZ ;  /* 0x0000000a05057899 */ /* 0x000fc800080006ff */
[----:B-12---:R-:W-:-:S12]  /*0210*/  ULOP3.LUT UR5, UR5, 0xffff, URZ, 0xc0, !UPT ;  /* 0x0000ffff05057892 */ /* 0x006fd8000f8ec0ff */
.L_x_75:
[----:B------:R-:W-:Y:S01]  /*0220*/  IMAD R0, R0, 0x80, R61 ;  /* 0x0000008000007824 */ /* 0x000fe200078e023d */
[----:B------:R-:W0:Y:S01]  /*0230*/  LDCU.64 UR12, c[0x0][0x380] ;  /* 0x00007000ff0c77ac */ /* 0x000e220008000a00 */
[----:B------:R-:W-:Y:S01]  /*0240*/  IMAD.MOV.U32 R62, RZ, RZ, RZ ;  /* 0x000000ffff3e7224 */ /* 0x000fe200078e00ff */
[----:B------:R-:W1:Y:S01]  /*0250*/  LDCU.64 UR14, c[0x0][0x388] ;  /* 0x00007100ff0e77ac */ /* 0x000e620008000a00 */
[----:B------:R-:W-:-:S11]  /*0260*/  UPLOP3.LUT UP1, UPT, UPT, UPT, UP0, 0x80, 0x8 ;  /* 0x000000000008789c */ /* 0x000fd60003f2f000 */
.L_x_74:
[----:B------:R-:W-:-:S04]  /*0270*/  VIADD R3, R62, UR4 ;  /* 0x000000043e037c36 */ /* 0x000fc80008000000 */
[----:B------:R-:W-:-:S05]  /*0280*/  IMAD R3, R3, 0x1e00, R0 ;  /* 0x00001e0003037824 */ /* 0x000fca00078e0200 */
[----:B------:R-:W-:-:S04]  /*0290*/  LEA R4, R3, UR5, 0x2 ;  /* 0x0000000503047c11 */ /* 0x000fc8000f8e10ff */
[----:B0-----:R-:W-:-:S05]  /*02a0*/  IADD3 R6, P0, PT, R4, UR12, RZ ;  /* 0x0000000c04067c10 */ /* 0x001fca000ff1e0ff */
        /* <DEDUP_REMOVED lines=10> */
[----:B------:R-:W5:Y:S01]  /*0350*/  LDG.E.U8.CONSTANT R51, desc[UR10][R6.64+0x103] ;  /* 0x0001030a06337981 */ /* 0x000f62000c1e9100 */
[----:B------:R-:W-:-:S03]  /*0360*/  VIADD R2, R4, 0x400 ;  /* 0x0000040004027836 */ /* 0x000fc60000000000 */
[----:B------:R-:W5:Y:S02]  /*0370*/  LDG.E.U8.CONSTANT R54, desc[UR10][R6.64+0x100] ;  /* 0x0001000a06367981 */ /* 0x000f64000c1e9100 */
[----:B------:R-:W-:Y:S02]  /*0380*/  IADD3 R2, P0, PT, R2, UR12, RZ ;  /* 0x0000000c02027c10 */ /* 0x000fe4000ff1e0ff */
[----:B------:R-:W5:Y:S03]  /*0390*/  LDG.E.U8.CONSTANT R56, desc[UR10][R6.64+0x101] ;  /* 0x0001010a06387981 */ /* 0x000f66000c1e9100 */
[----:B------:R-:W-:Y:S01]  /*03a0*/  IMAD.X R3, RZ, RZ, UR13, P0 ;  /* 0x0000000dff037e24 */ /* 0x000fe200080e06ff */
        /* <DEDUP_REMOVED lines=8> */
[----:B------:R-:W0:Y:S01]  /*0430*/  S2UR UR7, SR_CgaCtaId ;  /* 0x00000000000779c3 */ /* 0x000e220000008800 */
[----:B------:R-:W1:Y:S01]  /*0440*/  S2R R61, SR_TID.X ;  /* 0x00000000003d7919 */ /* 0x000e620000002100 */
[----:B------:R-:W-:Y:S01]  /*0450*/  UMOV UR6, 0x400 ;  /* 0x0000040000067882 */ /* 0x000fe20000000000 */
[----:B------:R-:W-:Y:S01]  /*0460*/  VIADD R4, R4, 0x800 ;  /* 0x0000080004047836 */ /* 0x000fe20000000000 */
[----:B------:R-:W5:Y:S04]  /*0470*/  LDG.E.U8.CONSTANT R48, desc[UR10][R6.64+0x180] ;  /* 0x0001800a06307981 */ /* 0x000f68000c1e9100 */
[----:B------:R-:W-:Y:S01]  /*0480*/  IADD3 R4, P0, PT, R4, UR12, RZ ;  /* 0x0000000c04047c10 */ /* 0x000fe2000ff1e0ff */
[----:B------:R-:W5:Y:S04]  /*0490*/  LDG.E.U8.CONSTANT R50, desc[UR10][R6.64+0x181] ;  /* 0x0001810a06327981 */ /* 0x000f68000c1e9100 */
[----:B------:R-:W5:Y:S04]  /*04a0*/  LDG.E.U8.CONSTANT R46, desc[UR10][R2.64+0x3] ;  /* 0x0000030a022e7981 */ /* 0x000f68000c1e9100 */
[----:B------:R-:W5:Y:S01]  /*04b0*/  LDG.E.U8.CONSTANT R7, desc[UR10][R2.64+0x83] ;  /* 0x0000830a02077981 */ /* 0x000f62000c1e9100 */
[----:B0-----:R-:W-:-:S03]  /*04c0*/  ULEA UR8, UR7, UR6, 0x18 ;  /* 0x0000000607087291 */ /* 0x001fc6000f8ec0ff */
[----:B------:R-:W5:Y:S03]  /*04d0*/  LDG.E.U8.CONSTANT R6, desc[UR10][R2.64+0x102] ;  /* 0x0001020a02067981 */ /* 0x000f66000c1e9100 */
[----:B-1----:R-:W-:-:S05]  /*04e0*/  LEA R52, R61, UR8, 0x2 ;  /* 0x000000083d347c11 */ /* 0x002fca000f8e10ff */
[----:B--2---:R0:W-:Y:S04]  /*04f0*/  STS.U8 [R52+0x80], R5 ;  /* 0x0000800534007388 */ /* 0x0041e80000000000 */
[----:B---3--:R-:W-:Y:S01]  /*0500*/  STS.U8 [R52], R10 ;  /* 0x0000000a34007388 */ /* 0x008fe20000000000 */
[----:B0-----:R-:W-:-:S03]  /*0510*/  IMAD.X R5, RZ, RZ, UR13, P0 ;  /* 0x0000000dff057e24 */ /* 0x001fc600080e06ff */
[----:B----4-:R-:W-:Y:S04]  /*0520*/  STS.U8 [R52+0x1], R11 ;  /* 0x0000010b34007388 */ /* 0x010fe80000000000 */
[----:B-----5:R0:W-:Y:S04]  /*0530*/  STS.U8 [R52+0x2], R9 ;  /* 0x0000020934007388 */ /* 0x0201e80000000000 */
[----:B------:R1:W-:Y:S04]  /*0540*/  STS.U8 [R52+0x3], R8 ;  /* 0x0000030834007388 */ /* 0x0003e80000000000 */
[----:B------:R-:W-:Y:S04]  /*0550*/  STS.U8 [R52+0x81], R45 ;  /* 0x0000812d34007388 */ /* 0x000fe80000000000 */
[----:B------:R2:W-:Y:S04]  /*0560*/  STS.U8 [R52+0x82], R47 ;  /* 0x0000822f34007388 */ /* 0x0005e80000000000 */
[----:B------:R3:W-:Y:S04]  /*0570*/  STS.U8 [R52+0x83], R44 ;  /* 0x0000832c34007388 */ /* 0x0007e80000000000 */
[----:B------:R4:W-:Y:S04]  /*0580*/  STS.U8 [R52+0x102], R49 ;  /* 0x0001023134007388 */ /* 0x0009e80000000000 */
[----:B------:R5:W-:Y:S04]  /*0590*/  STS.U8 [R52+0x103], R51 ;  /* 0x0001033334007388 */ /* 0x000be80000000000 */
[----:B0-----:R-:W5:Y:S04]  /*05a0*/  LDG.E.U8.CONSTANT R9, desc[UR10][R2.64+0x100] ;  /* 0x0001000a02097981 */ /* 0x001f68000c1e9100 */
[----:B------:R-:W5:Y:S04]  /*05b0*/  LDG.E.U8.CONSTANT R11, desc[UR10][R2.64+0x101] ;  /* 0x0001010a020b7981 */ /* 0x000f68000c1e9100 */
[----:B-1----:R-:W5:Y:S04]  /*05c0*/  LDG.E.U8.CONSTANT R8, desc[UR10][R2.64+0x103] ;  /* 0x0001030a02087981 */ /* 0x002f68000c1e9100 */
[----:B------:R-:W5:Y:S04]  /*05d0*/  LDG.E.U8.CONSTANT R10, desc[UR10][R2.64+0x180] ;  /* 0x0001800a020a7981 */ /* 0x000f68000c1e9100 */
[----:B--2---:R-:W2:Y:S04]  /*05e0*/  LDG.E.U8.CONSTANT R47, desc[UR10][R2.64+0x181] ;  /* 0x0001810a022f7981 */ /* 0x004ea8000c1e9100 */
[----:B------:R-:W2:Y:S04]  /*05f0*/  LDG.E.U8.CONSTANT R45, desc[UR10][R2.64+0x182] ;  /* 0x0001820a022d7981 */ /* 0x000ea8000c1e9100 */
[----:B---3--:R0:W3:Y:S04]  /*0600*/  LDG.E.U8.CONSTANT R44, desc[UR10][R2.64+0x183] ;  /* 0x0001830a022c7981 */ /* 0x0080e8000c1e9100 */
[----:B----4-:R-:W4:Y:S04]  /*0610*/  LDG.E.U8.CONSTANT R49, desc[UR10][R4.64] ;  /* 0x0000000a04317981 */ /* 0x010f28000c1e9100 */
[----:B-----5:R-:W5:Y:S04]  /*0620*/  LDG.E.U8.CONSTANT R51, desc[UR10][R4.64+0x1] ;  /* 0x0000010a04337981 */ /* 0x020f68000c1e9100 */
[----:B------:R-:W5:Y:S04]  /*0630*/  LDG.E.U8.CONSTANT R60, desc[UR10][R4.64+0x2] ;  /* 0x0000020a043c7981 */ /* 0x000f68000c1e9100 */
[----:B------:R1:W-:Y:S04]  /*0640*/  STS.U8 [R52+0x100], R54 ;  /* 0x0001003634007388 */ /* 0x0003e80000000000 */
[----:B------:R0:W-:Y:S04]  /*0650*/  STS.U8 [R52+0x101], R56 ;  /* 0x0001013834007388 */ /* 0x0001e80000000000 */
[----:B------:R0:W-:Y:S04]  /*0660*/  STS.U8 [R52+0x182], R67 ;  /* 0x0001824334007388 */ /* 0x0001e80000000000 */
[----:B------:R0:W-:Y:S04]  /*0670*/  STS.U8 [R52+0x183], R69 ;  /* 0x0001834534007388 */ /* 0x0001e80000000000 */
[----:B------:R-:W-:Y:S04]  /*0680*/  STS.U8 [R52+0x200], R57 ;  /* 0x0002003934007388 */ /* 0x000fe80000000000 */
[----:B------:R0:W-:Y:S04]  /*0690*/  STS.U8 [R52+0x201], R63 ;  /* 0x0002013f34007388 */ /* 0x0001e80000000000 */
[----:B------:R-:W-:Y:S04]  /*06a0*/  STS.U8 [R52+0x202], R65 ;  /* 0x0002024134007388 */ /* 0x000fe80000000000 */
[----:B------:R0:W-:Y:S04]  /*06b0*/  STS.U8 [R52+0x280], R53 ;  /* 0x0002803534007388 */ /* 0x0001e80000000000 */
[----:B------:R0:W-:Y:S04]  /*06c0*/  STS.U8 [R52+0x281], R55 ;  /* 0x0002813734007388 */ /* 0x0001e80000000000 */
[----:B------:R0:W-:Y:S04]  /*06d0*/  STS.U8 [R52+0x282], R59 ;  /* 0x0002823b34007388 */ /* 0x0001e80000000000 */
[----:B------:R-:W5:Y:S04]  /*06e0*/  LDG.E.U8.CONSTANT R66, desc[UR10][R4.64+0x3] ;  /* 0x0000030a04427981 */ /* 0x000f68000c1e9100 */
[----:B-1----:R-:W5:Y:S04]  /*06f0*/  LDG.E.U8.CONSTANT R54, desc[UR10][R4.64+0x80] ;  /* 0x0000800a04367981 */ /* 0x002f68000c1e9100 */
[----:B0-----:R-:W5:Y:S04]  /*0700*/  LDG.E.U8.CONSTANT R56, desc[UR10][R4.64+0x81] ;  /* 0x0000810a04387981 */ /* 0x001f68000c1e9100 */
        /* <DEDUP_REMOVED lines=10> */
[----:B------:R-:W-:-:S04]  /*07b0*/  IMAD R2, R62, 0xc00, R0 ;  /* 0x00000c003e027824 */ /* 0x000fc800078e0200 */
[----:B------:R-:W-:-:S05]  /*07c0*/  IMAD.SHL.U32 R2, R2, 0x10, RZ ;  /* 0x0000001002027824 */ /* 0x000fca00078e00ff */
[----:B------:R-:W-:Y:S01]  /*07d0*/  IADD3 R2, P0, PT, R2, UR14, RZ ;  /* 0x0000000e02027c10 */ /* 0x000fe2000ff1e0ff */
[----:B------:R-:W-:Y:S04]  /*07e0*/  STS.U8 [R52+0x180], R48 ;  /* 0x0001803034007388 */ /* 0x000fe80000000000 */
[----:B------:R-:W-:Y:S01]  /*07f0*/  IMAD.X R3, RZ, RZ, UR15, P0 ;  /* 0x0000000fff037e24 */ /* 0x000fe200080e06ff */
[----:B------:R-:W-:Y:S04]  /*0800*/  STS.U8 [R52+0x181], R50 ;  /* 0x0001813234007388 */ /* 0x000fe80000000000 */
[----:B------:R-:W-:Y:S04]  /*0810*/  STS.U8 [R52+0x203], R46 ;  /* 0x0002032e34007388 */ /* 0x000fe80000000000 */
[----:B------:R-:W-:Y:S04]  /*0820*/  STS.U8 [R52+0x283], R7 ;  /* 0x0002830734007388 */ /* 0x000fe80000000000 */
[----:B------:R0:W-:Y:S04]  /*0830*/  STS.U8 [R52+0x302], R6 ;  /* 0x0003020634007388 */ /* 0x0001e80000000000 */
[----:B0-----:R-:W5:Y:S04]  /*0840*/  LDG.E.128.CONSTANT R4, desc[UR10][R2.64+0x1000] ;  /* 0x0010000a02047981 */ /* 0x001f68000c1e9d00 */
[----:B------:R-:W-:Y:S04]  /*0850*/  STS.U8 [R52+0x300], R9 ;  /* 0x0003000934007388 */ /* 0x000fe80000000000 */
[----:B------:R-:W-:Y:S04]  /*0860*/  STS.U8 [R52+0x301], R11 ;  /* 0x0003010b34007388 */ /* 0x000fe80000000000 */
[----:B------:R-:W-:Y:S04]  /*0870*/  STS.U8 [R52+0x303], R8 ;  /* 0x0003030834007388 */ /* 0x000fe80000000000 */
[----:B------:R0:W-:Y:S04]  /*0880*/  STS.U8 [R52+0x380], R10 ;  /* 0x0003800a34007388 */ /* 0x0001e80000000000 */
[----:B--2---:R-:W-:Y:S04]  /*0890*/  STS.U8 [R52+0x381], R47 ;  /* 0x0003812f34007388 */ /* 0x004fe80000000000 */
[----:B------:R-:W-:Y:S04]  /*08a0*/  STS.U8 [R52+0x382], R45 ;  /* 0x0003822d34007388 */ /* 0x000fe80000000000 */
[----:B---3--:R1:W-:Y:S04]  /*08b0*/  STS.U8 [R52+0x383], R44 ;  /* 0x0003832c34007388 */ /* 0x0083e80000000000 */
[----:B----4-:R-:W-:Y:S04]  /*08c0*/  STS.U8 [R52+0x400], R49 ;  /* 0x0004003134007388 */ /* 0x010fe80000000000 */
[----:B-----5:R2:W-:Y:S04]  /*08d0*/  STS.U8 [R52+0x401], R51 ;  /* 0x0004013334007388 */ /* 0x0205e80000000000 */
[----:B0-----:R-:W3:Y:S04]  /*08e0*/  LDG.E.128.CONSTANT R8, desc[UR10][R2.64] ;  /* 0x0000000a02087981 */ /* 0x001ee8000c1e9d00 */
[----:B-1----:R-:W4:Y:S04]  /*08f0*/  LDG.E.128.CONSTANT R44, desc[UR10][R2.64+0x2000] ;  /* 0x0020000a022c7981 */ /* 0x002f28000c1e9d00 */
[----:B--2---:R0:W2:Y:S04]  /*0900*/  LDG.E.128.CONSTANT R48, desc[UR10][R2.64+0x3000] ;  /* 0x0030000a02307981 */ /* 0x0040a8000c1e9d00 */
[----:B------:R1:W-:Y:S02]  /*0910*/  STS.U8 [R52+0x402], R60 ;  /* 0x0004023c34007388 */ /* 0x0003e40000000000 */
[----:B-1----:R-:W0:Y:S02]  /*0920*/  S2R R60, SR_LANEID ;  /* 0x00000000003c7919 */ /* 0x002e240000000000 */
[----:B------:R-:W-:Y:S04]  /*0930*/  STS.U8 [R52+0x403], R66 ;  /* 0x0004034234007388 */ /* 0x000fe80000000000 */
[----:B------:R-:W-:Y:S04]  /*0940*/  STS.U8 [R52+0x480], R54 ;  /* 0x0004803634007388 */ /* 0x000fe80000000000 */
[----:B------:R-:W-:Y:S04]  /*0950*/  STS.U8 [R52+0x481], R56 ;  /* 0x0004813834007388 */ /* 0x000fe80000000000 */
[----:B------:R-:W-:Y:S04]  /*0960*/  STS.U8 [R52+0x482], R58 ;  /* 0x0004823a34007388 */ /* 0x000fe80000000000 */
[----:B------:R-:W-:Y:S04]  /*0970*/  STS.U8 [R52+0x483], R64 ;  /* 0x0004834034007388 */ /* 0x000fe80000000000 */
[----:B------:R-:W-:Y:S04]  /*0980*/  STS.U8 [R52+0x500], R67 ;  /* 0x0005004334007388 */ /* 0x000fe80000000000 */
[----:B------:R-:W-:Y:S04]  /*0990*/  STS.U8 [R52+0x501], R69 ;  /* 0x0005014534007388 */ /* 0x000fe80000000000 */
[----:B------:R1:W-:Y:S04]  /*09a0*/  STS.U8 [R52+0x502], R63 ;  /* 0x0005023f34007388 */ /* 0x0003e80000000000 */
[----:B------:R-:W-:Y:S04]  /*09b0*/  STS.U8 [R52+0x503], R53 ;  /* 0x0005033534007388 */ /* 0x000fe80000000000 */
[----:B------:R-:W-:Y:S04]  /*09c0*/  STS.U8 [R52+0x580], R55 ;  /* 0x0005803734007388 */ /* 0x000fe80000000000 */
[----:B------:R-:W-:Y:S04]  /*09d0*/  STS.U8 [R52+0x581], R57 ;  /* 0x0005813934007388 */ /* 0x000fe80000000000 */
[----:B------:R-:W-:Y:S04]  /*09e0*/  STS.U8 [R52+0x582], R59 ;  /* 0x0005823b34007388 */ /* 0x000fe80000000000 */
[----:B------:R5:W-:Y:S01]  /*09f0*/  STS.U8 [R52+0x583], R65 ;  /* 0x0005834134007388 */ /* 0x000be20000000000 */
[----:B0-----:R-:W-:-:S04]  /*0a00*/  LOP3.LUT R2, R60, 0x7, RZ, 0xc0, !PT ;  /* 0x000000073c027812 */ /* 0x001fc800078ec0ff */
[----:B------:R-:W-:Y:S01]  /*0a10*/  LEA R2, R2, UR8, 0x4 ;  /* 0x0000000802027c11 */ /* 0x000fe2000f8e20ff */
[----:B------:R-:W-:Y:S01]  /*0a20*/  BAR.SYNC.DEFER_BLOCKING 0x0 ;  /* 0x0000000000007b1d */ /* 0x000fe20000010000 */
[----:B------:R-:W-:-:S04]  /*0a30*/  UIADD3 UR6, UPT, UPT, UR6, 0x600, URZ ;  /* 0x0000060006067890 */ /* 0x000fc8000fffe0ff */
[----:B------:R-:W-:Y:S01]  /*0a40*/  ULEA UR6, UR7, UR6, 0x18 ;  /* 0x0000000607067291 */ /* 0x000fe2000f8ec0ff */
[----:B------:R-:W-:Y:S05]  /*0a50*/  LDSM.16.M88 R56, [R2] ;  /* 0x000000000238783b */ /* 0x000fea0000000000 */
[----:B-1----:R-:W-:Y:S01]  /*0a60*/  LEA R63, R61, UR6, 0x4 ;  /* 0x000000063d3f7c11 */ /* 0x002fe2000f8e20ff */
[----:B------:R-:W-:Y:S01]  /*0a70*/  BAR.SYNC.DEFER_BLOCKING 0x0 ;  /* 0x0000000000007b1d */ /* 0x000fe20000010000 */
[----:B------:R-:W-:Y:S01]  /*0a80*/  LOP3.LUT R3, R60, 0xf, RZ, 0xc0, !PT ;  /* 0x0000000f3c037812 */ /* 0x000fe200078ec0ff */
[----:B------:R-:W-:-:S03]  /*0a90*/  IMAD R54, R62, 0xc00, R0 ;  /* 0x00000c003e367824 */ /* 0x000fc600078e0200 */
[----:B-----5:R-:W-:Y:S02]  /*0aa0*/  SHF.R.U32.HI R65, RZ, 0x3, R3 ;  /* 0x00000003ff417819 */ /* 0x020fe40000011603 */
[----:B------:R-:W-:Y:S01]  /*0ab0*/  LOP3.LUT R52, R3, 0x7, RZ, 0xc0, !PT ;  /* 0x0000000703347812 */ /* 0x000fe200078ec0ff */
[----:B------:R-:W-:Y:S01]  /*0ac0*/  IMAD.SHL.U32 R54, R54, 0x10, RZ ;  /* 0x0000001036367824 */ /* 0x000fe200078e00ff */
[----:B------:R-:W-:-:S03]  /*0ad0*/  UIADD3 UR7, UPT, UPT, UR6, 0x200, URZ ;  /* 0x0000020006077890 */ /* 0x000fc6000fffe0ff */
[----:B------:R-:W-:Y:S01]  /*0ae0*/  IMAD R65, R65, 0x8, R52 ;  /* 0x0000000841417824 */ /* 0x000fe200078e0234 */
[----:B------:R-:W-:Y:S01]  /*0af0*/  IADD3 R68, P0, PT, R54, UR14, RZ ;  /* 0x0000000e36447c10 */ /* 0x000fe2000ff1e0ff */
[----:B------:R0:W-:Y:S04]  /*0b00*/  STS.128 [R63+0x200], R4 ;  /* 0x000200043f007388 */ /* 0x0001e80000000c00 */
[----:B------:R-:W-:-:S05]  /*0b10*/  IMAD.X R69, RZ, RZ, UR15, P0 ;  /* 0x0000000fff457e24 */ /* 0x000fca00080e06ff */
[----:B0-----:R-:W5:Y:S01]  /*0b20*/  LDG.E.128.CONSTANT R4, desc[UR10][R68.64+0x5000] ;  /* 0x0050000a44047981 */ /* 0x001f62000c1e9d00 */
[----:B------:R-:W-:-:S03]  /*0b30*/  LEA R52, R65, UR6, 0x4 ;  /* 0x0000000641347c11 */ /* 0x000fc6000f8e20ff */
[----:B---3--:R0:W-:Y:S04]  /*0b40*/  STS.128 [R63], R8 ;  /* 0x000000083f007388 */ /* 0x0081e80000000c00 */
[----:B----4-:R-:W-:Y:S04]  /*0b50*/  STS.128 [R63+0x400], R44 ;  /* 0x0004002c3f007388 */ /* 0x010fe80000000c00 */
[----:B--2---:R1:W-:Y:S01]  /*0b60*/  STS.128 [R63+0x600], R48 ;  /* 0x000600303f007388 */ /* 0x0043e20000000c00 */
[----:B------:R-:W-:Y:S06]  /*0b70*/  BAR.SYNC.DEFER_BLOCKING 0x0 ;  /* 0x0000000000007b1d */ /* 0x000fec0000010000 */
[----:B0-----:R-:W2:Y:S01]  /*0b80*/  LDG.E.128.CONSTANT R8, desc[UR10][R68.64+0x4000] ;  /* 0x0040000a44087981 */ /* 0x001ea2000c1e9d00 */
[----:B-1----:R-:W-:Y:S01]  /*0b90*/  LEA R50, R65, UR7, 0x4 ;  /* 0x0000000741327c11 */ /* 0x002fe2000f8e20ff */
[----:B------:R-:W-:-:S06]  /*0ba0*/  UIADD3 UR7, UPT, UPT, UR6, 0x400, URZ ;  /* 0x0000040006077890 */ /* 0x000fcc000fffe0ff */
[----:B------:R-:W-:Y:S01]  /*0bb0*/  LEA R64, R65, UR7, 0x4 ;  /* 0x0000000741407c11 */ /* 0x000fe2000f8e20ff */
[----:B------:R-:W-:Y:S04]  /*0bc0*/  LDSM.16.M88.2 R2, [R50] ;  /* 0x000000003202783b */ /* 0x000fe80000000100 */
[----:B------:R-:W0:Y:S04]  /*0bd0*/  LDSM.16.M88.2 R50, [R50+0x100] ;  /* 0x000100003232783b */ /* 0x000e280000000100 */
[----:B------:R-:W1:Y:S04]  /*0be0*/  LDSM.16.M88.2 R48, [R64] ;  /* 0x000000004030783b */ /* 0x000e680000000100 */
[----:B------:R-:W3:Y:S04]  /*0bf0*/  LDSM.16.M88.2 R46, [R52] ;  /* 0x00000000342e783b */ /* 0x000ee80000000100 */
[----:B------:R4:W3:Y:S04]  /*0c00*/  LDSM.16.M88.2 R44, [R52+0x100] ;  /* 0x00010000342c783b */ /* 0x0008e80000000100 */
[----:B----4-:R-:W4:Y:S01]  /*0c10*/  LDG.E.128.CONSTANT R52, desc[UR10][R68.64+0x7000] ;  /* 0x0070000a44347981 */ /* 0x010f22000c1e9d00 */
[-C--:B0-----:R-:W-:Y:S08]  /*0c20*/  IMMA.16816.S8.S8 R36, R50.ROW, R56.reuse.COL, R36 ;  /* 0x0000003832247237 */ /* 0x081ff00000405424 */
[----:B-1----:R-:W-:Y:S01]  /*0c30*/  IMMA.16816.S8.S8 R32, R48.ROW, R56.COL, R32 ;  /* 0x0000003830207237 */ /* 0x002fe20000405420 */
[----:B------:R-:W4:Y:S01]  /*0c40*/  LDG.E.128.CONSTANT R48, desc[UR10][R68.64+0x6000] ;  /* 0x0060000a44307981 */ /* 0x000f22000c1e9d00 */
[----:B------:R-:W0:Y:S01]  /*0c50*/  S2UR UR8, SR_CgaCtaId ;  /* 0x00000000000879c3 */ /* 0x000e220000008800 */
[----:B------:R-:W-:Y:S01]  /*0c60*/  UMOV UR9, 0x400 ;  /* 0x0000040000097882 */ /* 0x000fe20000000000 */
[----:B------:R-:W-:Y:S01]  /*0c70*/  UIADD3 UR6, UPT, UPT, UR6, 0x600, URZ ;  /* 0x0000060006067890 */ /* 0x000fe2000fffe0ff */
[----:B------:R-:W-:-:S05]  /*0c80*/  LOP3.LUT R58, R60, 0x7, RZ, 0xc0, !PT ;  /* 0x000000073c3a7812 */ /* 0x000fca00078ec0ff */
[----:B------:R-:W-:Y:S01]  /*0c90*/  LEA R65, R65, UR6, 0x4 ;  /* 0x0000000641417c11 */ /* 0x000fe2000f8e20ff */
[----:B---3--:R-:W-:Y:S01]  /*0ca0*/  IMMA.16816.S8.S8 R20, R46.ROW, R56.COL, R20 ;  /* 0x000000382e147237 */ /* 0x008fe20000405414 */
[----:B------:R-:W1:Y:S01]  /*0cb0*/  LDSM.16.M88.2 R46, [R64+0x100] ;  /* 0x00010000402e783b */ /* 0x000e620000000100 */
[----:B0-----:R-:W-:-:S04]  /*0cc0*/  ULEA UR7, UR8, UR9, 0x18 ;  /* 0x0000000908077291 */ /* 0x001fc8000f8ec0ff */
[----:B------:R-:W-:Y:S02]  /*0cd0*/  UIADD3 UR7, UPT, UPT, UR7, 0x200, URZ ;  /* 0x0000020007077890 */ /* 0x000fe4000fffe0ff */
[----:B------:R-:W-:Y:S01]  /*0ce0*/  IMMA.16816.S8.S8 R24, R44.ROW, R56.COL, R24 ;  /* 0x000000382c187237 */ /* 0x000fe20000405418 */
[----:B------:R-:W0:Y:S03]  /*0cf0*/  LDSM.16.M88.2 R44, [R65] ;  /* 0x00000000412c783b */ /* 0x000e260000000100 */
[----:B------:R-:W-:-:S04]  /*0d00*/  LEA R58, R58, UR7, 0x4 ;  /* 0x000000073a3a7c11 */ /* 0x000fc8000f8e20ff */
[-C--:B------:R-:W-:Y:S01]  /*0d10*/  IMMA.16816.S8.S8 R40, R2.ROW, R56.reuse.COL, R40 ;  /* 0x0000003802287237 */ /* 0x080fe20000405428 */
[----:B------:R-:W3:Y:S04]  /*0d20*/  LDSM.16.M88.2 R2, [R65+0x100] ;  /* 0x000100004102783b */ /* 0x000ee80000000100 */
[----:B------:R-:W-:Y:S01]  /*0d30*/  LDSM.16.M88 R58, [R58] ;  /* 0x000000003a3a783b */ /* 0x000fe20000000000 */
[----:B------:R-:W-:Y:S06]  /*0d40*/  BAR.SYNC.DEFER_BLOCKING 0x0 ;  /* 0x0000000000007b1d */ /* 0x000fec0000010000 */
[----:B-----5:R5:W-:Y:S04]  /*0d50*/  STS.128 [R63+0x200], R4 ;  /* 0x000200043f007388 */ /* 0x020be80000000c00 */
[----:B-----5:R-:W5:Y:S01]  /*0d60*/  LDG.E.128.CONSTANT R4, desc[UR10][R68.64+0x8000] ;  /* 0x0080000a44047981 */ /* 0x020f62000c1e9d00 */
[----:B-1----:R-:W-:Y:S01]  /*0d70*/  IMMA.16816.S8.S8 R28, R46.ROW, R56.COL, R28 ;  /* 0x000000382e1c7237 */ /* 0x002fe2000040541c */
[----:B------:R-:W-:Y:S01]  /*0d80*/  LOP3.LUT R46, R60, 0xf, RZ, 0xc0, !PT ;  /* 0x0000000f3c2e7812 */ /* 0x000fe200078ec0ff */
[----:B------:R-:W-:-:S03]  /*0d90*/  UIADD3 UR9, UPT, UPT, UR9, 0x600, URZ ;  /* 0x0000060009097890 */ /* 0x000fc6000fffe0ff */
[----:B------:R-:W-:Y:S01]  /*0da0*/  SHF.R.U32.HI R67, RZ, 0x3, R46 ;  /* 0x00000003ff437819 */ /* 0x000fe2000001162e */
[----:B--2---:R1:W-:Y:S04]  /*0db0*/  STS.128 [R63], R8 ;  /* 0x000000083f007388 */ /* 0x0043e80000000c00 */
[----:B-1----:R-:W2:Y:S04]  /*0dc0*/  LDG.E.128.CONSTANT R8, desc[UR10][R68.64+0x9000] ;  /* 0x0090000a44087981 */ /* 0x002ea8000c1e9d00 */
[----:B----4-:R1:W-:Y:S04]  /*0dd0*/  STS.128 [R63+0x400], R48 ;  /* 0x000400303f007388 */ /* 0x0103e80000000c00 */
[----:B-1----:R-:W4:Y:S04]  /*0de0*/  LDG.E.128.CONSTANT R48, desc[UR10][R68.64+0xa000] ;  /* 0x00a0000a44307981 */ /* 0x002f28000c1e9d00 */
[----:B------:R1:W-:Y:S04]  /*0df0*/  STS.128 [R63+0x600], R52 ;  /* 0x000600343f007388 */ /* 0x0003e80000000c00 */
[----:B-1----:R1:W4:Y:S01]  /*0e00*/  LDG.E.128.CONSTANT R52, desc[UR10][R68.64+0xb000] ;  /* 0x00b0000a44347981 */ /* 0x002322000c1e9d00 */
[----:B------:R-:W-:Y:S01]  /*0e10*/  BAR.SYNC.DEFER_BLOCKING 0x0 ;  /* 0x0000000000007b1d */ /* 0x000fe20000010000 */
[----:B------:R-:W-:Y:S01]  /*0e20*/  LOP3.LUT R46, R46, 0x7, RZ, 0xc0, !PT ;  /* 0x000000072e2e7812 */ /* 0x000fe200078ec0ff */
[----:B------:R-:W-:-:S04]  /*0e30*/  ULEA UR9, UR8, UR9, 0x18 ;  /* 0x0000000908097291 */ /* 0x000fc8000f8ec0ff */
[----:B------:R-:W-:Y:S01]  /*0e40*/  IMAD R67, R67, 0x8, R46 ;  /* 0x0000000843437824 */ /* 0x000fe200078e022e */
[----:B0-----:R-:W-:Y:S04]  /*0e50*/  IMMA.16816.S8.S8 R12, R44.ROW, R56.COL, R12 ;  /* 0x000000382c0c7237 */ /* 0x001fe8000040540c */
[----:B------:R-:W-:-:S05]  /*0e60*/  LEA R66, R67, UR9, 0x4 ;  /* 0x0000000943427c11 */ /* 0x000fca000f8e20ff */
[----:B------:R-:W0:Y:S01]  /*0e70*/  LDSM.16.M88.2 R44, [R66] ;  /* 0x00000000422c783b */ /* 0x000e220000000100 */
[----:B------:R-:W-:Y:S01]  /*0e80*/  UIADD3 UR9, UPT, UPT, UR9, 0x200, URZ ;  /* 0x0000020009097890 */ /* 0x000fe2000fffe0ff */
[----:B---3--:R-:W-:Y:S01]  /*0e90*/  IMMA.16816.S8.S8 R16, R2.ROW, R56.COL, R16 ;  /* 0x0000003802107237 */ /* 0x008fe20000405410 */
[----:B------:R-:W3:Y:S01]  /*0ea0*/  S2UR UR6, SR_CgaCtaId ;  /* 0x00000000000679c3 */ /* 0x000ee20000008800 */
[----:B------:R-:W1:Y:S03]  /*0eb0*/  LDSM.16.M88.2 R46, [R66+0x100] ;  /* 0x00010000422e783b */ /* 0x000e660000000100 */
[----:B------:R-:W-:Y:S01]  /*0ec0*/  LEA R67, R67, UR9, 0x4 ;  /* 0x0000000943437c11 */ /* 0x000fe2000f8e20ff */
[----:B------:R-:W-:Y:S01]  /*0ed0*/  UMOV UR7, 0x400 ;  /* 0x0000040000077882 */ /* 0x000fe20000000000 */
[----:B------:R-:W-:Y:S01]  /*0ee0*/  LOP3.LUT R59, R60, 0x7, RZ, 0xc0, !PT ;  /* 0x000000073c3b7812 */ /* 0x000fe200078ec0ff */
[----:B------:R-:W-:Y:S04]  /*0ef0*/  LDSM.16.M88.2 R56, [R64] ;  /* 0x000000004038783b */ /* 0x000fe80000000100 */
[----:B------:R-:W5:Y:S01]  /*0f00*/  LDSM.16.M88.2 R2, [R67] ;  /* 0x000000004302783b */ /* 0x000f620000000100 */
[----:B0-----:R-:W-:Y:S03]  /*0f10*/  IMMA.16816.S8.S8 R20, R44.ROW, R58.COL, R20 ;  /* 0x0000003a2c147237 */ /* 0x001fe60000405414 */
[----:B------:R-:W0:Y:S01]  /*0f20*/  LDSM.16.M88.2 R44, [R67+0x100] ;  /* 0x00010000432c783b */ /* 0x000e220000000100 */
[----:B---3--:R-:W-:-:S04]  /*0f30*/  ULEA UR6, UR6, UR7, 0x18 ;  /* 0x0000000706067291 */ /* 0x008fc8000f8ec0ff */
[----:B------:R-:W-:-:S06]  /*0f40*/  UIADD3 UR6, UPT, UPT, UR6, 0x400, URZ ;  /* 0x0000040006067890 */ /* 0x000fcc000fffe0ff */
[----:B------:R-:W-:Y:S01]  /*0f50*/  LEA R59, R59, UR6, 0x4 ;  /* 0x000000063b3b7c11 */ /* 0x000fe2000f8e20ff */
[-C--:B-1----:R-:W-:Y:S01]  /*0f60*/  IMMA.16816.S8.S8 R24, R46.ROW, R58.reuse.COL, R24 ;  /* 0x0000003a2e187237 */ /* 0x082fe20000405418 */
[----:B------:R-:W-:Y:S04]  /*0f70*/  LDSM.16.M88.2 R46, [R64+0x100] ;  /* 0x00010000402e783b */ /* 0x000fe80000000100 */
[----:B------:R-:W-:Y:S03]  /*0f80*/  LDSM.16.M88 R59, [R59] ;  /* 0x000000003b3b783b */ /* 0x000fe60000000000 */
[-C--:B-----5:R-:W-:Y:S01]  /*0f90*/  IMMA.16816.S8.S8 R40, R2.ROW, R58.reuse.COL, R40 ;  /* 0x0000003a02287237 */ /* 0x0a0fe20000405428 */
[----:B------:R-:W-:Y:S07]  /*0fa0*/  LDSM.16.M88.2 R2, [R65+0x100] ;  /* 0x000100004102783b */ /* 0x000fee0000000100 */
[----:B0-----:R-:W-:Y:S01]  /*0fb0*/  IMMA.16816.S8.S8 R36, R44.ROW, R58.COL, R36 ;  /* 0x0000003a2c247237 */ /* 0x001fe20000405424 */
[----:B------:R-:W0:Y:S01]  /*0fc0*/  LDSM.16.M88.2 R44, [R65] ;  /* 0x00000000412c783b */ /* 0x000e220000000100 */
[----:B------:R-:W-:Y:S06]  /*0fd0*/  BAR.SYNC.DEFER_BLOCKING 0x0 ;  /* 0x0000000000007b1d */ /* 0x000fec0000010000 */
[----:B------:R1:W-:Y:S02]  /*0fe0*/  STS.128 [R63], R4 ;  /* 0x000000043f007388 */ /* 0x0003e40000000c00 */
[----:B-1----:R-:W-:-:S04]  /*0ff0*/  IMAD R4, R62, 0xc00, R0 ;  /* 0x00000c003e047824 */ /* 0x002fc800078e0200 */
[----:B------:R-:W-:-:S04]  /*1000*/  IMAD.SHL.U32 R4, R4, 0x10, RZ ;  /* 0x0000001004047824 */ /* 0x000fc800078e00ff */
[----:B------:R-:W-:-:S05]  /*1010*/  VIADD R4, R4, 0x200 ;  /* 0x0000020004047836 */ /* 0x000fca0000000000 */
[----:B------:R-:W-:-:S05]  /*1020*/  IADD3 R68, P0, PT, R4, UR14, RZ ;  /* 0x0000000e04447c10 */ /* 0x000fca000ff1e0ff */
[----:B------:R-:W-:-:S05]  /*1030*/  IMAD.X R69, RZ, RZ, UR15, P0 ;  /* 0x0000000fff457e24 */ /* 0x000fca00080e06ff */
[----:B------:R-:W3:Y:S04]  /*1040*/  LDG.E.128.CONSTANT R4, desc[UR10][R68.64] ;  /* 0x0000000a44047981 */ /* 0x000ee8000c1e9d00 */
[----:B--2---:R1:W-:Y:S04]  /*1050*/  STS.128 [R63+0x200], R8 ;  /* 0x000200083f007388 */ /* 0x0043e80000000c00 */
[----:B-1----:R-:W2:Y:S04]  /*1060*/  LDG.E.128.CONSTANT R8, desc[UR10][R68.64+0x1000] ;  /* 0x0010000a44087981 */ /* 0x002ea8000c1e9d00 */
[----:B----4-:R1:W-:Y:S04]  /*1070*/  STS.128 [R63+0x400], R48 ;  /* 0x000400303f007388 */ /* 0x0103e80000000c00 */
[----:B-1----:R-:W4:Y:S04]  /*1080*/  LDG.E.128.CONSTANT R48, desc[UR10][R68.64+0x2000] ;  /* 0x0020000a44307981 */ /* 0x002f28000c1e9d00 */
[----:B------:R1:W-:Y:S04]  /*1090*/  STS.128 [R63+0x600], R52 ;  /* 0x000600343f007388 */ /* 0x0003e80000000c00 */
[----:B-1----:R1:W5:Y:S01]  /*10a0*/  LDG.E.128.CONSTANT R52, desc[UR10][R68.64+0x3000] ;  /* 0x0030000a44347981 */ /* 0x002362000c1e9d00 */
[----:B------:R-:W-:Y:S01]  /*10b0*/  BAR.SYNC.DEFER_BLOCKING 0x0 ;  /* 0x0000000000007b1d */ /* 0x000fe20000010000 */
[-C--:B0-----:R-:W-:Y:S05]  /*10c0*/  IMMA.16816.S8.S8 R12, R44.ROW, R58.reuse.COL, R12 ;  /* 0x0000003a2c0c7237 */ /* 0x081fea000040540c */
[----:B------:R-:W0:Y:S03]  /*10d0*/  LDSM.16.M88.2 R44, [R66] ;  /* 0x00000000422c783b */ /* 0x000e260000000100 */
[-C--:B------:R-:W-:Y:S01]  /*10e0*/  IMMA.16816.S8.S8 R28, R46.ROW, R58.reuse.COL, R28 ;  /* 0x0000003a2e1c7237 */ /* 0x080fe2000040541c */
[----:B------:R-:W1:Y:S01]  /*10f0*/  S2UR UR6, SR_CgaCtaId ;  /* 0x00000000000679c3 */ /* 0x000e620000008800 */
[----:B------:R-:W1:Y:S06]  /*1100*/  LDSM.16.M88.2 R46, [R66+0x100] ;  /* 0x00010000422e783b */ /* 0x000e6c0000000100 */
[----:B------:R-:W-:Y:S01]  /*1110*/  IMMA.16816.S8.S8 R16, R2.ROW, R58.COL, R16 ;  /* 0x0000003a02107237 */ /* 0x000fe20000405410 */
[----:B------:R-:W1:Y:S07]  /*1120*/  LDSM.16.M88.2 R2, [R67] ;  /* 0x000000004302783b */ /* 0x000e6e0000000100 */
[----:B0-----:R-:W-:Y:S01]  /*1130*/  IMMA.16816.S8.S8 R20, R44.ROW, R59.COL, R20 ;  /* 0x0000003b2c147237 */ /* 0x001fe20000405414 */
[----:B------:R-:W0:Y:S01]  /*1140*/  LDSM.16.M88.2 R44, [R67+0x100] ;  /* 0x00010000432c783b */ /* 0x000e220000000100 */
[----:B-1----:R-:W-:-:S04]  /*1150*/  ULEA UR6, UR6, UR7, 0x18 ;  /* 0x0000000706067291 */ /* 0x002fc8000f8ec0ff */
[----:B------:R-:W-:Y:S02]  /*1160*/  UIADD3 UR6, UPT, UPT, UR6, 0x80, URZ ;  /* 0x0000008006067890 */ /* 0x000fe4000fffe0ff */
[----:B------:R-:W-:Y:S01]  /*1170*/  IMMA.16816.S8.S8 R32, R56.ROW, R58.COL, R32 ;  /* 0x0000003a38207237 */ /* 0x000fe20000405420 */
[----:B------:R-:W-:Y:S01]  /*1180*/  LOP3.LUT R58, R60, 0x7, RZ, 0xc0, !PT ;  /* 0x000000073c3a7812 */ /* 0x000fe200078ec0ff */
[----:B------:R-:W-:Y:S03]  /*1190*/  LDSM.16.M88.2 R56, [R64] ;  /* 0x000000004038783b */ /* 0x000fe60000000100 */
[----:B------:R-:W-:-:S03]  /*11a0*/  LEA R58, R58, UR6, 0x4 ;  /* 0x000000063a3a7c11 */ /* 0x000fc6000f8e20ff */
[-C--:B------:R-:W-:Y:S01]  /*11b0*/  IMMA.16816.S8.S8 R24, R46.ROW, R59.reuse.COL, R24 ;  /* 0x0000003b2e187237 */ /* 0x080fe20000405418 */
[----:B------:R-:W-:Y:S04]  /*11c0*/  LDSM.16.M88.2 R46, [R64+0x100] ;  /* 0x00010000402e783b */ /* 0x000fe80000000100 */
[----:B------:R-:W-:Y:S03]  /*11d0*/  LDSM.16.M88 R58, [R58] ;  /* 0x000000003a3a783b */ /* 0x000fe60000000000 */
[-C--:B------:R-:W-:Y:S01]  /*11e0*/  IMMA.16816.S8.S8 R40, R2.ROW, R59.reuse.COL, R40 ;  /* 0x0000003b02287237 */ /* 0x080fe20000405428 */
[----:B------:R-:W-:Y:S07]  /*11f0*/  LDSM.16.M88.2 R2, [R65+0x100] ;  /* 0x000100004102783b */ /* 0x000fee0000000100 */
[----:B0-----:R-:W-:Y:S01]  /*1200*/  IMMA.16816.S8.S8 R36, R44.ROW, R59.COL, R36 ;  /* 0x0000003b2c247237 */ /* 0x001fe20000405424 */
[----:B------:R-:W0:Y:S01]  /*1210*/  LDSM.16.M88.2 R44, [R65] ;  /* 0x00000000412c783b */ /* 0x000e220000000100 */
[----:B------:R-:W-:Y:S06]  /*1220*/  BAR.SYNC.DEFER_BLOCKING 0x0 ;  /* 0x0000000000007b1d */ /* 0x000fec0000010000 */
[----:B---3--:R1:W-:Y:S02]  /*1230*/  STS.128 [R63], R4 ;  /* 0x000000043f007388 */ /* 0x0083e40000000c00 */
        /* <DEDUP_REMOVED lines=10> */
[----:B-----5:R1:W-:Y:S04]  /*12e0*/  STS.128 [R63+0x600], R52 ;  /* 0x000600343f007388 */ /* 0x0203e80000000c00 */
[----:B-1----:R-:W5:Y:S01]  /*12f0*/  LDG.E.128.CONSTANT R52, desc[UR10][R68.64+0x7000] ;  /* 0x0070000a44347981 */ /* 0x002f62000c1e9d00 */
        /* <DEDUP_REMOVED lines=17> */
[----:B------:R-:W1:Y:S04]  /*1410*/  LDSM.16.M88.2 R46, [R64+0x100] ;  /* 0x00010000402e783b */ /* 0x000e680000000100 */
[----:B------:R-:W-:Y:S03]  /*1420*/  LDSM.16.M88 R59, [R59] ;  /* 0x000000003b3b783b */ /* 0x000fe60000000000 */
[-C--:B------:R-:W-:Y:S01]  /*1430*/  IMMA.16816.S8.S8 R40, R2.ROW, R58.reuse.COL, R40 ;  /* 0x0000003a02287237 */ /* 0x080fe20000405428 */
[----:B------:R-:W-:Y:S07]  /*1440*/  LDSM.16.M88.2 R2, [R65+0x100] ;  /* 0x000100004102783b */ /* 0x000fee0000000100 */
[-C--:B0-----:R-:W-:Y:S01]  /*1450*/  IMMA.16816.S8.S8 R36, R44.ROW, R58.reuse.COL, R36 ;  /* 0x0000003a2c247237 */ /* 0x081fe20000405424 */
[----:B------:R-:W0:Y:S01]  /*1460*/  LDSM.16.M88.2 R44, [R65] ;  /* 0x00000000412c783b */ /* 0x000e220000000100 */
[----:B------:R-:W-:Y:S06]  /*1470*/  BAR.SYNC.DEFER_BLOCKING 0x0 ;  /* 0x0000000000007b1d */ /* 0x000fec0000010000 */
[----:B---3--:R3:W-:Y:S04]  /*1480*/  STS.128 [R63], R4 ;  /* 0x000000043f007388 */ /* 0x0087e80000000c00 */
[----:B---3--:R-:W3:Y:S04]  /*1490*/  LDG.E.128.CONSTANT R4, desc[UR10][R68.64+0x9000] ;  /* 0x0090000a44047981 */ /* 0x008ee8000c1e9d00 */
[----:B--2---:R2:W-:Y:S04]  /*14a0*/  STS.128 [R63+0x200], R8 ;  /* 0x000200083f007388 */ /* 0x0045e80000000c00 */
[----:B--2---:R-:W2:Y:S04]  /*14b0*/  LDG.E.128.CONSTANT R8, desc[UR10][R68.64+0x8000] ;  /* 0x0080000a44087981 */ /* 0x004ea8000c1e9d00 */
[----:B----4-:R4:W-:Y:S04]  /*14c0*/  STS.128 [R63+0x400], R48 ;  /* 0x000400303f007388 */ /* 0x0109e80000000c00 */
[----:B----4-:R-:W4:Y:S04]  /*14d0*/  LDG.E.128.CONSTANT R48, desc[UR10][R68.64+0xa000] ;  /* 0x00a0000a44307981 */ /* 0x010f28000c1e9d00 */
[----:B-----5:R-:W-:Y:S01]  /*14e0*/  STS.128 [R63+0x600], R52 ;  /* 0x000600343f007388 */ /* 0x020fe20000000c00 */
[----:B------:R-:W-:Y:S01]  /*14f0*/  BAR.SYNC.DEFER_BLOCKING 0x0 ;  /* 0x0000000000007b1d */ /* 0x000fe20000010000 */
[-C--:B-1----:R-:W-:Y:S08]  /*1500*/  IMMA.16816.S8.S8 R28, R46.ROW, R58.reuse.COL, R28 ;  /* 0x0000003a2e1c7237 */ /* 0x082ff0000040541c */
[-C--:B0-----:R-:W-:Y:S01]  /*1510*/  IMMA.16816.S8.S8 R12, R44.ROW, R58.reuse.COL, R12 ;  /* 0x0000003a2c0c7237 */ /* 0x081fe2000040540c */
[----:B------:R-:W0:Y:S04]  /*1520*/  LDSM.16.M88.2 R46, [R66] ;  /* 0x00000000422e783b */ /* 0x000e280000000100 */
[----:B------:R-:W1:Y:S03]  /*1530*/  LDSM.16.M88.2 R44, [R66+0x100] ;  /* 0x00010000422c783b */ /* 0x000e660000000100 */
[----:B------:R-:W-:Y:S01]  /*1540*/  IMMA.16816.S8.S8 R32, R56.ROW, R58.COL, R32 ;  /* 0x0000003a38207237 */ /* 0x000fe20000405420 */
[----:B------:R-:W5:Y:S01]  /*1550*/  S2UR UR7, SR_CgaCtaId ;  /* 0x00000000000779c3 */ /* 0x000f620000008800 */
[----:B------:R-:W-:Y:S01]  /*1560*/  LDSM.16.M88.2 R54, [R64+0x100] ;  /* 0x000100004036783b */ /* 0x000fe20000000100 */
[----:B------:R-:W-:-:S03]  /*1570*/  UMOV UR6, 0x400 ;  /* 0x0000040000067882 */ /* 0x000fc60000000000 */
[----:B------:R-:W-:Y:S02]  /*1580*/  LDSM.16.M88.2 R52, [R65] ;  /* 0x000000004134783b */ /* 0x000fe40000000100 */
[-C--:B0-----:R-:W-:Y:S02]  /*1590*/  IMMA.16816.S8.S8 R20, R46.ROW, R59.reuse.COL, R20 ;  /* 0x0000003b2e147237 */ /* 0x081fe40000405414 */
[----:B------:R-:W0:Y:S06]  /*15a0*/  LDSM.16.M88.2 R46, [R67] ;  /* 0x00000000432e783b */ /* 0x000e2c0000000100 */
[-C--:B-1----:R-:W-:Y:S01]  /*15b0*/  IMMA.16816.S8.S8 R24, R44.ROW, R59.reuse.COL, R24 ;  /* 0x0000003b2c187237 */ /* 0x082fe20000405418 */
[----:B------:R-:W1:Y:S07]  /*15c0*/  LDSM.16.M88.2 R44, [R64] ;  /* 0x00000000402c783b */ /* 0x000e6e0000000100 */
[-C--:B0-----:R-:W-:Y:S08]  /*15d0*/  IMMA.16816.S8.S8 R40, R46.ROW, R59.reuse.COL, R40 ;  /* 0x0000003b2e287237 */ /* 0x081ff00000405428 */
[----:B-1----:R-:W-:Y:S01]  /*15e0*/  IMMA.16816.S8.S8 R32, R44.ROW, R59.COL, R32 ;  /* 0x0000003b2c207237 */ /* 0x002fe20000405420 */
[----:B------:R-:W4:Y:S07]  /*15f0*/  LDG.E.128.CONSTANT R44, desc[UR10][R68.64+0xb000] ;  /* 0x00b0000a442c7981 */ /* 0x000f2e000c1e9d00 */
[----:B------:R-:W-:Y:S01]  /*1600*/  IMMA.16816.S8.S8 R16, R2.ROW, R58.COL, R16 ;  /* 0x0000003a02107237 */ /* 0x000fe20000405410 */
[----:B------:R-:W0:Y:S01]  /*1610*/  LDSM.16.M88.2 R2, [R67+0x100] ;  /* 0x000100004302783b */ /* 0x000e220000000100 */
[----:B-----5:R-:W-:Y:S01]  /*1620*/  ULEA UR6, UR7, UR6, 0x18 ;  /* 0x0000000607067291 */ /* 0x020fe2000f8ec0ff */
[----:B------:R-:W-:-:S03]  /*1630*/  LOP3.LUT R58, R60, 0x7, RZ, 0xc0, !PT ;  /* 0x000000073c3a7812 */ /* 0x000fc600078ec0ff */
[----:B------:R-:W-:-:S06]  /*1640*/  UIADD3 UR6, UPT, UPT, UR6, 0x480, URZ ;  /* 0x0000048006067890 */ /* 0x000fcc000fffe0ff */
[----:B------:R-:W-:Y:S01]  /*1650*/  LEA R58, R58, UR6, 0x4 ;  /* 0x000000063a3a7c11 */ /* 0x000fe2000f8e20ff */
[----:B------:R-:W-:Y:S01]  /*1660*/  IMMA.16816.S8.S8 R28, R54.ROW, R59.COL, R28 ;  /* 0x0000003b361c7237 */ /* 0x000fe2000040541c */
[----:B------:R-:W-:-:S04]  /*1670*/  IMAD R54, R62, 0xc00, R0 ;  /* 0x00000c003e367824 */ /* 0x000fc800078e0200 */
[----:B------:R-:W-:Y:S01]  /*1680*/  LDSM.16.M88 R58, [R58] ;  /* 0x000000003a3a783b */ /* 0x000fe20000000000 */
[----:B------:R-:W-:-:S04]  /*1690*/  IMAD.SHL.U32 R54, R54, 0x10, RZ ;  /* 0x0000001036367824 */ /* 0x000fc800078e00ff */
[----:B------:R-:W-:Y:S01]  /*16a0*/  VIADD R54, R54, 0x400 ;  /* 0x0000040036367836 */ /* 0x000fe20000000000 */
[----:B0-----:R-:W-:Y:S01]  /*16b0*/  IMMA.16816.S8.S8 R36, R2.ROW, R59.COL, R36 ;  /* 0x0000003b02247237 */ /* 0x001fe20000405424 */
[----:B------:R-:W0:Y:S01]  /*16c0*/  LDSM.16.M88.2 R2, [R65+0x100] ;  /* 0x000100004102783b */ /* 0x000e220000000100 */
[----:B------:R-:W-:Y:S02]  /*16d0*/  BAR.SYNC.DEFER_BLOCKING 0x0 ;  /* 0x0000000000007b1d */ /* 0x000fe40000010000 */
[----:B------:R-:W-:-:S05]  /*16e0*/  IADD3 R54, P0, PT, R54, UR14, RZ ;  /* 0x0000000e36367c10 */ /* 0x000fca000ff1e0ff */
[----:B------:R-:W-:Y:S01]  /*16f0*/  IMAD.X R55, RZ, RZ, UR15, P0 ;  /* 0x0000000fff377e24 */ /* 0x000fe200080e06ff */
[-C--:B------:R-:W-:Y:S01]  /*1700*/  IMMA.16816.S8.S8 R12, R52.ROW, R59.reuse.COL, R12 ;  /* 0x0000003b340c7237 */ /* 0x080fe2000040540c */
[----:B---3--:R1:W-:Y:S04]  /*1710*/  STS.128 [R63+0x200], R4 ;  /* 0x000200043f007388 */ /* 0x0083e80000000c00 */
[----:B-1----:R-:W3:Y:S04]  /*1720*/  LDG.E.128.CONSTANT R4, desc[UR10][R54.64] ;  /* 0x0000000a36047981 */ /* 0x002ee8000c1e9d00 */
[----:B--2---:R1:W-:Y:S04]  /*1730*/  STS.128 [R63], R8 ;  /* 0x000000083f007388 */ /* 0x0043e80000000c00 */
[----:B-1----:R-:W2:Y:S04]  /*1740*/  LDG.E.128.CONSTANT R8, desc[UR10][R54.64+0x1000] ;  /* 0x0010000a36087981 */ /* 0x002ea8000c1e9d00 */
[----:B----4-:R1:W-:Y:S04]  /*1750*/  STS.128 [R63+0x400], R48 ;  /* 0x000400303f007388 */ /* 0x0103e80000000c00 */
[----:B-1----:R-:W4:Y:S04]  /*1760*/  LDG.E.128.CONSTANT R48, desc[UR10][R54.64+0x2000] ;  /* 0x0020000a36307981 */ /* 0x002f28000c1e9d00 */
[----:B------:R-:W5:Y:S01]  /*1770*/  LDG.E.128.CONSTANT R52, desc[UR10][R54.64+0x3000] ;  /* 0x0030000a36347981 */ /* 0x000f62000c1e9d00 */
[----:B0-----:R-:W-:Y:S01]  /*1780*/  IMMA.16816.S8.S8 R16, R2.ROW, R59.COL, R16 ;  /* 0x0000003b02107237 */ /* 0x001fe20000405410 */
[----:B------:R-:W-:-:S02]  /*1790*/  UMOV UR6, 0x400 ;  /* 0x0000040000067882 */ /* 0x000fc40000000000 */
[----:B------:R-:W-:Y:S01]  /*17a0*/  ULEA UR6, UR7, UR6, 0x18 ;  /* 0x0000000607067291 */ /* 0x000fe2000f8ec0ff */
[----:B------:R-:W-:Y:S01]  /*17b0*/  STS.128 [R63+0x600], R44 ;  /* 0x0006002c3f007388 */ /* 0x000fe20000000c00 */
[----:B------:R-:W-:Y:S06]  /*17c0*/  BAR.SYNC.DEFER_BLOCKING 0x0 ;  /* 0x0000000000007b1d */ /* 0x000fec0000010000 */
[----:B------:R-:W0:Y:S04]  /*17d0*/  LDSM.16.M88.2 R44, [R66] ;  /* 0x00000000422c783b */ /* 0x000e280000000100 */
[----:B------:R-:W1:Y:S04]  /*17e0*/  LDSM.16.M88.2 R46, [R66+0x100] ;  /* 0x00010000422e783b */ /* 0x000e680000000100 */
[----:B------:R-:W1:Y:S01]  /*17f0*/  LDSM.16.M88.2 R2, [R67] ;  /* 0x000000004302783b */ /* 0x000e620000000100 */
[----:B------:R-:W-:Y:S01]  /*1800*/  UIADD3 UR6, UPT, UPT, UR6, 0x100, URZ ;  /* 0x0000010006067890 */ /* 0x000fe2000fffe0ff */
[----:B------:R-:W-:-:S02]  /*1810*/  LOP3.LUT R59, R60, 0x7, RZ, 0xc0, !PT ;  /* 0x000000073c3b7812 */ /* 0x000fc400078ec0ff */
[----:B------:R-:W-:Y:S01]  /*1820*/  LDSM.16.M88.2 R56, [R64] ;  /* 0x000000004038783b */ /* 0x000fe20000000100 */
[----:B0-----:R-:W-:Y:S03]  /*1830*/  IMMA.16816.S8.S8 R20, R44.ROW, R58.COL, R20 ;  /* 0x0000003a2c147237 */ /* 0x001fe60000405414 */
[----:B------:R-:W0:Y:S01]  /*1840*/  LDSM.16.M88.2 R44, [R67+0x100] ;  /* 0x00010000432c783b */ /* 0x000e220000000100 */
[----:B------:R-:W-:-:S04]  /*1850*/  LEA R59, R59, UR6, 0x4 ;  /* 0x000000063b3b7c11 */ /* 0x000fc8000f8e20ff */
[-C--:B-1----:R-:W-:Y:S02]  /*1860*/  IMMA.16816.S8.S8 R24, R46.ROW, R58.reuse.COL, R24 ;  /* 0x0000003a2e187237 */ /* 0x082fe40000405418 */
[----:B------:R-:W-:Y:S04]  /*1870*/  LDSM.16.M88 R59, [R59] ;  /* 0x000000003b3b783b */ /* 0x000fe80000000000 */
[----:B------:R-:W1:Y:S02]  /*1880*/  LDSM.16.M88.2 R46, [R64+0x100] ;  /* 0x00010000402e783b */ /* 0x000e640000000100 */
[----:B------:R-:W-:Y:S02]  /*1890*/  IMMA.16816.S8.S8 R40, R2.ROW, R58.COL, R40 ;  /* 0x0000003a02287237 */ /* 0x000fe40000405428 */
[----:B------:R-:W-:Y:S01]  /*18a0*/  LDSM.16.M88.2 R2, [R65+0x100] ;  /* 0x000100004102783b */ /* 0x000fe20000000100 */
[----:B------:R-:W-:-:S04]  /*18b0*/  IMAD R68, R62, 0xc00, R0 ;  /* 0x00000c003e447824 */ /* 0x000fc800078e0200 */
[----:B------:R-:W-:-:S04]  /*18c0*/  IMAD.SHL.U32 R68, R68, 0x10, RZ ;  /* 0x0000001044447824 */ /* 0x000fc800078e00ff */
[----:B------:R-:W-:Y:S01]  /*18d0*/  VIADD R68, R68, 0x400 ;  /* 0x0000040044447836 */ /* 0x000fe20000000000 */
[----:B0-----:R-:W-:Y:S01]  /*18e0*/  IMMA.16816.S8.S8 R36, R44.ROW, R58.COL, R36 ;  /* 0x0000003a2c247237 */ /* 0x001fe20000405424 */
[----:B------:R-:W0:Y:S01]  /*18f0*/  LDSM.16.M88.2 R44, [R65] ;  /* 0x00000000412c783b */ /* 0x000e220000000100 */
[----:B------:R-:W-:Y:S02]  /*1900*/  BAR.SYNC.DEFER_BLOCKING 0x0 ;  /* 0x0000000000007b1d */ /* 0x000fe40000010000 */
[----:B------:R-:W-:-:S05]  /*1910*/  IADD3 R68, P0, PT, R68, UR14, RZ ;  /* 0x0000000e44447c10 */ /* 0x000fca000ff1e0ff */
[----:B------:R-:W-:Y:S01]  /*1920*/  IMAD.X R69, RZ, RZ, UR15, P0 ;  /* 0x0000000fff457e24 */ /* 0x000fe200080e06ff */
[----:B---3--:R3:W-:Y:S04]  /*1930*/  STS.128 [R63], R4 ;  /* 0x000000043f007388 */ /* 0x0087e80000000c00 */
[----:B--2---:R2:W-:Y:S01]  /*1940*/  STS.128 [R63+0x200], R8 ;  /* 0x000200083f007388 */ /* 0x0045e20000000c00 */
[-C--:B-1----:R-:W-:Y:S08]  /*1950*/  IMMA.16816.S8.S8 R28, R46.ROW, R58.reuse.COL, R28 ;  /* 0x0000003a2e1c7237 */ /* 0x082ff0000040541c */
[-C--:B0-----:R-:W-:Y:S01]  /*1960*/  IMMA.16816.S8.S8 R12, R44.ROW, R58.reuse.COL, R12 ;  /* 0x0000003a2c0c7237 */ /* 0x081fe2000040540c */
[----:B---3--:R-:W3:Y:S04]  /*1970*/  LDG.E.128.CONSTANT R4, desc[UR10][R68.64+0x4000] ;  /* 0x0040000a44047981 */ /* 0x008ee8000c1e9d00 */
[----:B--2---:R-:W2:Y:S04]  /*1980*/  LDG.E.128.CONSTANT R8, desc[UR10][R68.64+0x5000] ;  /* 0x0050000a44087981 */ /* 0x004ea8000c1e9d00 */
[----:B----4-:R-:W-:Y:S04]  /*1990*/  STS.128 [R63+0x400], R48 ;  /* 0x000400303f007388 */ /* 0x010fe80000000c00 */
[----:B-----5:R-:W-:Y:S01]  /*19a0*/  STS.128 [R63+0x600], R52 ;  /* 0x000600343f007388 */ /* 0x020fe20000000c00 */
[----:B------:R-:W-:Y:S06]  /*19b0*/  BAR.SYNC.DEFER_BLOCKING 0x0 ;  /* 0x0000000000007b1d */ /* 0x000fec0000010000 */
[----:B------:R-:W0:Y:S04]  /*19c0*/  LDSM.16.M88.2 R46, [R66] ;  /* 0x00000000422e783b */ /* 0x000e280000000100 */
[----:B------:R-:W1:Y:S04]  /*19d0*/  LDSM.16.M88.2 R48, [R66+0x100] ;  /* 0x000100004230783b */ /* 0x000e680000000100 */
[----:B------:R-:W4:Y:S01]  /*19e0*/  LDSM.16.M88.2 R44, [R67] ;  /* 0x00000000432c783b */ /* 0x000f220000000100 */
[-C--:B------:R-:W-:Y:S03]  /*19f0*/  IMMA.16816.S8.S8 R16, R2.ROW, R58.reuse.COL, R16 ;  /* 0x0000003a02107237 */ /* 0x080fe60000405410 */
[----:B------:R-:W5:Y:S05]  /*1a00*/  LDSM.16.M88.2 R2, [R67+0x100] ;  /* 0x000100004302783b */ /* 0x000f6a0000000100 */
[----:B------:R-:W-:Y:S01]  /*1a10*/  IMMA.16816.S8.S8 R32, R56.ROW, R58.COL, R32 ;  /* 0x0000003a38207237 */ /* 0x000fe20000405420 */
[----:B------:R-:W-:Y:S01]  /*1a20*/  UMOV UR6, 0x400 ;  /* 0x0000040000067882 */ /* 0x000fe20000000000 */
[----:B------:R-:W-:Y:S06]  /*1a30*/  LDSM.16.M88.2 R52, [R65] ;  /* 0x000000004134783b */ /* 0x000fec0000000100 */
[-C--:B0-----:R-:W-:Y:S08]  /*1a40*/  IMMA.16816.S8.S8 R20, R46.ROW, R59.reuse.COL, R20 ;  /* 0x0000003b2e147237 */ /* 0x081ff00000405414 */
[-C--:B-1----:R-:W-:Y:S01]  /*1a50*/  IMMA.16816.S8.S8 R24, R48.ROW, R59.reuse.COL, R24 ;  /* 0x0000003b30187237 */ /* 0x082fe20000405418 */
[----:B------:R-:W3:Y:S07]  /*1a60*/  LDG.E.128.CONSTANT R48, desc[UR10][R68.64+0x7000] ;  /* 0x0070000a44307981 */ /* 0x000eee000c1e9d00 */
[-C--:B----4-:R-:W-:Y:S01]  /*1a70*/  IMMA.16816.S8.S8 R40, R44.ROW, R59.reuse.COL, R40 ;  /* 0x0000003b2c287237 */ /* 0x090fe20000405428 */
[----:B------:R-:W4:Y:S07]  /*1a80*/  LDG.E.128.CONSTANT R44, desc[UR10][R68.64+0x6000] ;  /* 0x0060000a442c7981 */ /* 0x000f2e000c1e9d00 */
[----:B-----5:R-:W-:Y:S01]  /*1a90*/  IMMA.16816.S8.S8 R36, R2.ROW, R59.COL, R36 ;  /* 0x0000003b02247237 */ /* 0x020fe20000405424 */
[----:B------:R-:W0:Y:S01]  /*1aa0*/  LDSM.16.M88.2 R2, [R64] ;  /* 0x000000004002783b */ /* 0x000e220000000100 */
[----:B------:R-:W-:Y:S01]  /*1ab0*/  ULEA UR6, UR7, UR6, 0x18 ;  /* 0x0000000607067291 */ /* 0x000fe2000f8ec0ff */
[----:B------:R-:W-:-:S03]  /*1ac0*/  LOP3.LUT R57, R60, 0x7, RZ, 0xc0, !PT ;  /* 0x000000073c397812 */ /* 0x000fc600078ec0ff */
[----:B------:R-:W-:Y:S02]  /*1ad0*/  UIADD3 UR6, UPT, UPT, UR6, 0x300, URZ ;  /* 0x0000030006067890 */ /* 0x000fe4000fffe0ff */
[----:B0-----:R-:W-:Y:S01]  /*1ae0*/  IMMA.16816.S8.S8 R32, R2.ROW, R59.COL, R32 ;  /* 0x0000003b02207237 */ /* 0x001fe20000405420 */
[----:B------:R-:W0:Y:S03]  /*1af0*/  LDSM.16.M88.2 R2, [R64+0x100] ;  /* 0x000100004002783b */ /* 0x000e260000000100 */
[----:B------:R-:W-:-:S06]  /*1b00*/  LEA R57, R57, UR6, 0x4 ;  /* 0x0000000639397c11 */ /* 0x000fcc000f8e20ff */
[----:B------:R-:W-:Y:S01]  /*1b10*/  LDSM.16.M88 R57, [R57] ;  /* 0x000000003939783b */ /* 0x000fe20000000000 */
[-C--:B0-----:R-:W-:Y:S03]  /*1b20*/  IMMA.16816.S8.S8 R28, R2.ROW, R59.reuse.COL, R28 ;  /* 0x0000003b021c7237 */ /* 0x081fe6000040541c */
[----:B------:R-:W0:Y:S01]  /*1b30*/  LDSM.16.M88.2 R2, [R65+0x100] ;  /* 0x000100004102783b */ /* 0x000e220000000100 */
[----:B------:R-:W-:Y:S06]  /*1b40*/  BAR.SYNC.DEFER_BLOCKING 0x0 ;  /* 0x0000000000007b1d */ /* 0x000fec0000010000 */
[----:B--2---:R1:W-:Y:S04]  /*1b50*/  STS.128 [R63+0x200], R8 ;  /* 0x000200083f007388 */ /* 0x0043e80000000c00 */
[----:B-1----:R-:W2:Y:S04]  /*1b60*/  LDG.E.128.CONSTANT R8, desc[UR10][R68.64+0x9000] ;  /* 0x0090000a44087981 */ /* 0x002ea8000c1e9d00 */
[----:B---3--:R1:W-:Y:S04]  /*1b70*/  STS.128 [R63], R4 ;  /* 0x000000043f007388 */ /* 0x0083e80000000c00 */
[----:B-1----:R-:W3:Y:S04]  /*1b80*/  LDG.E.128.CONSTANT R4, desc[UR10][R68.64+0x8000] ;  /* 0x0080000a44047981 */ /* 0x002ee8000c1e9d00 */
[----:B------:R1:W-:Y:S04]  /*1b90*/  STS.128 [R63+0x600], R48 ;  /* 0x000600303f007388 */ /* 0x0003e80000000c00 */
[----:B----4-:R-:W-:Y:S01]  /*1ba0*/  STS.128 [R63+0x400], R44 ;  /* 0x0004002c3f007388 */ /* 0x010fe20000000c00 */
[----:B------:R-:W-:Y:S06]  /*1bb0*/  BAR.SYNC.DEFER_BLOCKING 0x0 ;  /* 0x0000000000007b1d */ /* 0x000fec0000010000 */
[----:B-1----:R-:W4:Y:S04]  /*1bc0*/  LDG.E.128.CONSTANT R48, desc[UR10][R68.64+0xb000] ;  /* 0x00b0000a44307981 */ /* 0x002f28000c1e9d00 */
[----:B------:R-:W1:Y:S04]  /*1bd0*/  LDSM.16.M88.2 R46, [R66] ;  /* 0x00000000422e783b */ /* 0x000e680000000100 */
[----:B------:R-:W5:Y:S01]  /*1be0*/  LDSM.16.M88.2 R44, [R66+0x100] ;  /* 0x00010000422c783b */ /* 0x000f620000000100 */
[----:B0-----:R-:W-:Y:S01]  /*1bf0*/  IMMA.16816.S8.S8 R16, R2.ROW, R59.COL, R16 ;  /* 0x0000003b02107237 */ /* 0x001fe20000405410 */
[----:B------:R-:W0:Y:S02]  /*1c00*/  S2UR UR6, SR_CgaCtaId ;  /* 0x00000000000679c3 */ /* 0x000e240000008800 */
[----:B------:R-:W-:Y:S04]  /*1c10*/  LDSM.16.M88.2 R2, [R67+0x100] ;  /* 0x000100004302783b */ /* 0x000fe80000000100 */
[----:B------:R-:W-:Y:S01]  /*1c20*/  LDSM.16.M88.2 R54, [R64+0x100] ;  /* 0x000100004036783b */ /* 0x000fe20000000100 */
[-C--:B-1----:R-:W-:Y:S03]  /*1c30*/  IMMA.16816.S8.S8 R20, R46.ROW, R57.reuse.COL, R20 ;  /* 0x000000392e147237 */ /* 0x082fe60000405414 */
[----:B------:R-:W1:Y:S05]  /*1c40*/  LDSM.16.M88.2 R46, [R67] ;  /* 0x00000000432e783b */ /* 0x000e6a0000000100 */
[-C--:B-----5:R-:W-:Y:S01]  /*1c50*/  IMMA.16816.S8.S8 R24, R44.ROW, R57.reuse.COL, R24 ;  /* 0x000000392c187237 */ /* 0x0a0fe20000405418 */
[----:B------:R-:W5:Y:S07]  /*1c60*/  LDSM.16.M88.2 R44, [R64] ;  /* 0x00000000402c783b */ /* 0x000f6e0000000100 */
[-C--:B-1----:R-:W-:Y:S08]  /*1c70*/  IMMA.16816.S8.S8 R40, R46.ROW, R57.reuse.COL, R40 ;  /* 0x000000392e287237 */ /* 0x082ff00000405428 */
[----:B-----5:R-:W-:Y:S01]  /*1c80*/  IMMA.16816.S8.S8 R32, R44.ROW, R57.COL, R32 ;  /* 0x000000392c207237 */ /* 0x020fe20000405420 */
[----:B------:R-:W5:Y:S01]  /*1c90*/  LDG.E.128.CONSTANT R44, desc[UR10][R68.64+0xa000] ;  /* 0x00a0000a442c7981 */ /* 0x000f62000c1e9d00 */
[----:B------:R-:W-:-:S02]  /*1ca0*/  UMOV UR7, 0x400 ;  /* 0x0000040000077882 */ /* 0x000fc40000000000 */
[----:B0-----:R-:W-:Y:S01]  /*1cb0*/  ULEA UR6, UR6, UR7, 0x18 ;  /* 0x0000000706067291 */ /* 0x001fe2000f8ec0ff */
[----:B------:R-:W-:-:S03]  /*1cc0*/  LOP3.LUT R56, R60, 0x7, RZ, 0xc0, !PT ;  /* 0x000000073c387812 */ /* 0x000fc600078ec0ff */
[----:B------:R-:W-:Y:S01]  /*1cd0*/  UIADD3 UR6, UPT, UPT, UR6, 0x500, URZ ;  /* 0x0000050006067890 */ /* 0x000fe2000fffe0ff */
[----:B------:R-:W-:Y:S01]  /*1ce0*/  IMMA.16816.S8.S8 R12, R52.ROW, R59.COL, R12 ;  /* 0x0000003b340c7237 */ /* 0x000fe2000040540c */
[----:B------:R-:W-:Y:S04]  /*1cf0*/  LDSM.16.M88.2 R52, [R65] ;  /* 0x000000004134783b */ /* 0x000fe80000000100 */
[----:B------:R-:W-:-:S03]  /*1d00*/  LEA R56, R56, UR6, 0x4 ;  /* 0x0000000638387c11 */ /* 0x000fc6000f8e20ff */
[-C--:B------:R-:W-:Y:S01]  /*1d10*/  IMMA.16816.S8.S8 R36, R2.ROW, R57.reuse.COL, R36 ;  /* 0x0000003902247237 */ /* 0x080fe20000405424 */
[----:B------:R-:W0:Y:S04]  /*1d20*/  LDSM.16.M88.2 R2, [R65+0x100] ;  /* 0x000100004102783b */ /* 0x000e280000000100 */
[----:B------:R-:W-:Y:S03]  /*1d30*/  LDSM.16.M88 R56, [R56] ;  /* 0x000000003838783b */ /* 0x000fe60000000000 */
[----:B------:R-:W-:Y:S01]  /*1d40*/  IMMA.16816.S8.S8 R28, R54.ROW, R57.COL, R28 ;  /* 0x00000039361c7237 */ /* 0x000fe2000040541c */
[----:B------:R-:W-:Y:S01]  /*1d50*/  BAR.SYNC.DEFER_BLOCKING 0x0 ;  /* 0x0000000000007b1d */ /* 0x000fe20000010000 */
[----:B------:R-:W-:-:S04]  /*1d60*/  IMAD R54, R62, 0xc00, R0 ;  /* 0x00000c003e367824 */ /* 0x000fc800078e0200 */
[----:B------:R-:W-:-:S04]  /*1d70*/  IMAD.SHL.U32 R54, R54, 0x10, RZ ;  /* 0x0000001036367824 */ /* 0x000fc800078e00ff */
[----:B------:R-:W-:-:S05]  /*1d80*/  VIADD R58, R54, 0x600 ;  /* 0x00000600363a7836 */ /* 0x000fca0000000000 */
[----:B------:R-:W-:-:S05]  /*1d90*/  IADD3 R58, P0, PT, R58, UR14, RZ ;  /* 0x0000000e3a3a7c10 */ /* 0x000fca000ff1e0ff */
[----:B------:R-:W-:Y:S01]  /*1da0*/  IMAD.X R59, RZ, RZ, UR15, P0 ;  /* 0x0000000fff3b7e24 */ /* 0x000fe200080e06ff */
[----:B--2---:R1:W-:Y:S04]  /*1db0*/  STS.128 [R63+0x200], R8 ;  /* 0x000200083f007388 */ /* 0x0043e80000000c00 */
[----:B-1----:R-:W2:Y:S04]  /*1dc0*/  LDG.E.128.CONSTANT R8, desc[UR10][R58.64+0x1000] ;  /* 0x0010000a3a087981 */ /* 0x002ea8000c1e9d00 */
[----:B---3--:R1:W-:Y:S01]  /*1dd0*/  STS.128 [R63], R4 ;  /* 0x000000043f007388 */ /* 0x0083e20000000c00 */
[----:B0-----:R-:W-:Y:S01]  /*1de0*/  IMMA.16816.S8.S8 R16, R2.ROW, R57.COL, R16 ;  /* 0x0000003902107237 */ /* 0x001fe20000405410 */
[----:B------:R-:W0:Y:S01]  /*1df0*/  S2UR UR6, SR_CgaCtaId ;  /* 0x00000000000679c3 */ /* 0x000e220000008800 */
[----:B------:R-:W-:-:S06]  /*1e00*/  LOP3.LUT R54, R60, 0x7, RZ, 0xc0, !PT ;  /* 0x000000073c367812 */ /* 0x000fcc00078ec0ff */
[----:B------:R-:W-:Y:S01]  /*1e10*/  IMMA.16816.S8.S8 R12, R52.ROW, R57.COL, R12 ;  /* 0x00000039340c7237 */ /* 0x000fe2000040540c */
[----:B-1----:R-:W3:Y:S04]  /*1e20*/  LDG.E.128.CONSTANT R4, desc[UR10][R58.64] ;  /* 0x0000000a3a047981 */ /* 0x002ee8000c1e9d00 */
[----:B----4-:R1:W-:Y:S01]  /*1e30*/  STS.128 [R63+0x600], R48 ;  /* 0x000600303f007388 */ /* 0x0103e20000000c00 */
[----:B0-----:R-:W-:-:S04]  /*1e40*/  ULEA UR6, UR6, UR7, 0x18 ;  /* 0x0000000706067291 */ /* 0x001fc8000f8ec0ff */
[----:B------:R-:W-:Y:S01]  /*1e50*/  UIADD3 UR6, UPT, UPT, UR6, 0x180, URZ ;  /* 0x0000018006067890 */ /* 0x000fe2000fffe0ff */
[----:B-----5:R-:W-:Y:S01]  /*1e60*/  STS.128 [R63+0x400], R44 ;  /* 0x0004002c3f007388 */ /* 0x020fe20000000c00 */
[----:B------:R-:W-:Y:S06]  /*1e70*/  BAR.SYNC.DEFER_BLOCKING 0x0 ;  /* 0x0000000000007b1d */ /* 0x000fec0000010000 */
[----:B-1----:R-:W4:Y:S04]  /*1e80*/  LDG.E.128.CONSTANT R48, desc[UR10][R58.64+0x2000] ;  /* 0x0020000a3a307981 */ /* 0x002f28000c1e9d00 */
[----:B------:R-:W0:Y:S04]  /*1e90*/  LDSM.16.M88.2 R44, [R66] ;  /* 0x00000000422c783b */ /* 0x000e280000000100 */
[----:B------:R-:W1:Y:S04]  /*1ea0*/  LDSM.16.M88.2 R46, [R66+0x100] ;  /* 0x00010000422e783b */ /* 0x000e680000000100 */
[----:B------:R-:W5:Y:S01]  /*1eb0*/  LDSM.16.M88.2 R2, [R67] ;  /* 0x000000004302783b */ /* 0x000f620000000100 */
[----:B------:R-:W-:-:S03]  /*1ec0*/  LEA R54, R54, UR6, 0x4 ;  /* 0x0000000636367c11 */ /* 0x000fc6000f8e20ff */
[----:B------:R-:W-:Y:S04]  /*1ed0*/  LDSM.16.M88.2 R52, [R64] ;  /* 0x000000004034783b */ /* 0x000fe80000000100 */
[----:B------:R-:W-:Y:S01]  /*1ee0*/  LDSM.16.M88 R54, [R54] ;  /* 0x000000003636783b */ /* 0x000fe20000000000 */
[-C--:B0-----:R-:W-:Y:S03]  /*1ef0*/  IMMA.16816.S8.S8 R20, R44.ROW, R56.reuse.COL, R20 ;  /* 0x000000382c147237 */ /* 0x081fe60000405414 */
[----:B------:R-:W0:Y:S05]  /*1f00*/  LDSM.16.M88.2 R44, [R67+0x100] ;  /* 0x00010000432c783b */ /* 0x000e2a0000000100 */
[-C--:B-1----:R-:W-:Y:S01]  /*1f10*/  IMMA.16816.S8.S8 R24, R46.ROW, R56.reuse.COL, R24 ;  /* 0x000000382e187237 */ /* 0x082fe20000405418 */
[----:B------:R-:W1:Y:S07]  /*1f20*/  LDSM.16.M88.2 R46, [R64+0x100] ;  /* 0x00010000402e783b */ /* 0x000e6e0000000100 */
[-C--:B-----5:R-:W-:Y:S01]  /*1f30*/  IMMA.16816.S8.S8 R40, R2.ROW, R56.reuse.COL, R40 ;  /* 0x0000003802287237 */ /* 0x0a0fe20000405428 */
[----:B------:R-:W-:Y:S07]  /*1f40*/  LDSM.16.M88.2 R2, [R65+0x100] ;  /* 0x000100004102783b */ /* 0x000fee0000000100 */
[-C--:B0-----:R-:W-:Y:S01]  /*1f50*/  IMMA.16816.S8.S8 R36, R44.ROW, R56.reuse.COL, R36 ;  /* 0x000000382c247237 */ /* 0x081fe20000405424 */
[----:B------:R-:W0:Y:S01]  /*1f60*/  LDSM.16.M88.2 R44, [R65] ;  /* 0x00000000412c783b */ /* 0x000e220000000100 */
[----:B------:R-:W-:Y:S06]  /*1f70*/  BAR.SYNC.DEFER_BLOCKING 0x0 ;  /* 0x0000000000007b1d */ /* 0x000fec0000010000 */
[----:B--2---:R2:W-:Y:S04]  /*1f80*/  STS.128 [R63+0x200], R8 ;  /* 0x000200083f007388 */ /* 0x0045e80000000c00 */
[----:B--2---:R-:W2:Y:S04]  /*1f90*/  LDG.E.128.CONSTANT R8, desc[UR10][R58.64+0x3000] ;  /* 0x0030000a3a087981 */ /* 0x004ea8000c1e9d00 */
[----:B---3--:R3:W-:Y:S04]  /*1fa0*/  STS.128 [R63], R4 ;  /* 0x000000043f007388 */ /* 0x0087e80000000c00 */
[----:B---3--:R-:W3:Y:S01]  /*1fb0*/  LDG.E.128.CONSTANT R4, desc[UR10][R58.64+0x4000] ;  /* 0x0040000a3a047981 */ /* 0x008ee2000c1e9d00 */
[-C--:B-1----:R-:W-:Y:S01]  /*1fc0*/  IMMA.16816.S8.S8 R28, R46.ROW, R56.reuse.COL, R28 ;  /* 0x000000382e1c7237 */ /* 0x082fe2000040541c */
[----:B------:R-:W1:Y:S07]  /*1fd0*/  S2UR UR6, SR_CgaCtaId ;  /* 0x00000000000679c3 */ /* 0x000e6e0000008800 */
[-C--:B0-----:R-:W-:Y:S08]  /*1fe0*/  IMMA.16816.S8.S8 R12, R44.ROW, R56.reuse.COL, R12 ;  /* 0x000000382c0c7237 */ /* 0x081ff0000040540c */
[----:B------:R-:W-:Y:S01]  /*1ff0*/  IMMA.16816.S8.S8 R16, R2.ROW, R56.COL, R16 ;  /* 0x0000003802107237 */ /* 0x000fe20000405410 */
[----:B--2---:R0:W-:Y:S04]  /*2000*/  STS.128 [R63+0x600], R8 ;  /* 0x000600083f007388 */ /* 0x0041e80000000c00 */
[----:B0-----:R-:W2:Y:S04]  /*2010*/  LDG.E.128.CONSTANT R8, desc[UR10][R58.64+0x5000] ;  /* 0x0050000a3a087981 */ /* 0x001ea8000c1e9d00 */
[----:B----4-:R-:W-:Y:S01]  /*2020*/  STS.128 [R63+0x400], R48 ;  /* 0x000400303f007388 */ /* 0x010fe20000000c00 */
[----:B------:R-:W-:Y:S06]  /*2030*/  BAR.SYNC.DEFER_BLOCKING 0x0 ;  /* 0x0000000000007b1d */ /* 0x000fec0000010000 */
[----:B------:R-:W0:Y:S04]  /*2040*/  LDSM.16.M88.2 R46, [R66+0x100] ;  /* 0x00010000422e783b */ /* 0x000e280000000100 */
[----:B------:R-:W4:Y:S04]  /*2050*/  LDSM.16.M88.2 R2, [R67] ;  /* 0x000000004302783b */ /* 0x000f280000000100 */
[----:B------:R-:W5:Y:S01]  /*2060*/  LDSM.16.M88.2 R44, [R67+0x100] ;  /* 0x00010000432c783b */ /* 0x000f620000000100 */
[----:B-1----:R-:W-:-:S03]  /*2070*/  ULEA UR6, UR6, UR7, 0x18 ;  /* 0x0000000706067291 */ /* 0x002fc6000f8ec0ff */
[----:B------:R-:W1:Y:S01]  /*2080*/  LDSM.16.M88.2 R48, [R66] ;  /* 0x000000004230783b */ /* 0x000e620000000100 */
[----:B------:R-:W-:Y:S01]  /*2090*/  UIADD3 UR6, UPT, UPT, UR6, 0x380, URZ ;  /* 0x0000038006067890 */ /* 0x000fe2000fffe0ff */
[----:B------:R-:W-:-:S05]  /*20a0*/  LOP3.LUT R68, R60, 0x7, RZ, 0xc0, !PT ;  /* 0x000000073c447812 */ /* 0x000fca00078ec0ff */
[----:B------:R-:W-:Y:S01]  /*20b0*/  LEA R68, R68, UR6, 0x4 ;  /* 0x0000000644447c11 */ /* 0x000fe2000f8e20ff */
[----:B------:R-:W-:Y:S01]  /*20c0*/  IMMA.16816.S8.S8 R32, R52.ROW, R56.COL, R32 ;  /* 0x0000003834207237 */ /* 0x000fe20000405420 */
[----:B------:R-:W-:Y:S04]  /*20d0*/  LDSM.16.M88.2 R52, [R64] ;  /* 0x000000004034783b */ /* 0x000fe80000000100 */
[----:B------:R-:W-:Y:S03]  /*20e0*/  LDSM.16.M88 R68, [R68] ;  /* 0x000000004444783b */ /* 0x000fe60000000000 */
[-C--:B0-----:R-:W-:Y:S01]  /*20f0*/  IMMA.16816.S8.S8 R24, R46.ROW, R54.reuse.COL, R24 ;  /* 0x000000362e187237 */ /* 0x081fe20000405418 */
[----:B------:R-:W0:Y:S07]  /*2100*/  LDSM.16.M88.2 R46, [R64+0x100] ;  /* 0x00010000402e783b */ /* 0x000e2e0000000100 */
[-C--:B----4-:R-:W-:Y:S01]  /*2110*/  IMMA.16816.S8.S8 R40, R2.ROW, R54.reuse.COL, R40 ;  /* 0x0000003602287237 */ /* 0x090fe20000405428 */
[----:B------:R-:W-:Y:S07]  /*2120*/  LDSM.16.M88.2 R2, [R65+0x100] ;  /* 0x000100004102783b */ /* 0x000fee0000000100 */
[-C--:B-----5:R-:W-:Y:S01]  /*2130*/  IMMA.16816.S8.S8 R36, R44.ROW, R54.reuse.COL, R36 ;  /* 0x000000362c247237 */ /* 0x0a0fe20000405424 */
[----:B------:R-:W4:Y:S01]  /*2140*/  LDSM.16.M88.2 R44, [R65] ;  /* 0x00000000412c783b */ /* 0x000f220000000100 */
[----:B------:R-:W-:Y:S06]  /*2150*/  BAR.SYNC.DEFER_BLOCKING 0x0 ;  /* 0x0000000000007b1d */ /* 0x000fec0000010000 */
[-C--:B-1----:R-:W-:Y:S01]  /*2160*/  IMMA.16816.S8.S8 R20, R48.ROW, R54.reuse.COL, R20 ;  /* 0x0000003630147237 */ /* 0x082fe20000405414 */
[----:B------:R-:W5:Y:S04]  /*2170*/  LDG.E.128.CONSTANT R48, desc[UR10][R58.64+0x6000] ;  /* 0x0060000a3a307981 */ /* 0x000f68000c1e9d00 */
[----:B---3--:R1:W-:Y:S04]  /*2180*/  STS.128 [R63], R4 ;  /* 0x000000043f007388 */ /* 0x0083e80000000c00 */
[----:B-1----:R-:W3:Y:S04]  /*2190*/  LDG.E.128.CONSTANT R4, desc[UR10][R58.64+0x8000] ;  /* 0x0080000a3a047981 */ /* 0x002ee8000c1e9d00 */
[----:B--2---:R1:W-:Y:S04]  /*21a0*/  STS.128 [R63+0x200], R8 ;  /* 0x000200083f007388 */ /* 0x0043e80000000c00 */
[----:B-1----:R-:W2:Y:S01]  /*21b0*/  LDG.E.128.CONSTANT R8, desc[UR10][R58.64+0x7000] ;  /* 0x0070000a3a087981 */ /* 0x002ea2000c1e9d00 */
[----:B0-----:R-:W-:Y:S01]  /*21c0*/  IMMA.16816.S8.S8 R28, R46.ROW, R54.COL, R28 ;  /* 0x000000362e1c7237 */ /* 0x001fe2000040541c */
[----:B------:R-:W0:Y:S01]  /*21d0*/  S2UR UR7, SR_CgaCtaId ;  /* 0x00000000000779c3 */ /* 0x000e220000008800 */
[----:B------:R-:W-:Y:S01]  /*21e0*/  UMOV UR8, 0x400 ;  /* 0x0000040000087882 */ /* 0x000fe20000000000 */
[----:B------:R-:W-:-:S05]  /*21f0*/  LOP3.LUT R69, R60, 0x7, RZ, 0xc0, !PT ;  /* 0x000000073c457812 */ /* 0x000fca00078ec0ff */
[----:B----4-:R-:W-:Y:S01]  /*2200*/  IMMA.16816.S8.S8 R12, R44.ROW, R54.COL, R12 ;  /* 0x000000362c0c7237 */ /* 0x010fe2000040540c */
[----:B0-----:R-:W-:-:S04]  /*2210*/  ULEA UR6, UR7, UR8, 0x18 ;  /* 0x0000000807067291 */ /* 0x001fc8000f8ec0ff */
[----:B------:R-:W-:Y:S01]  /*2220*/  UIADD3 UR6, UPT, UPT, UR6, 0x580, URZ ;  /* 0x0000058006067890 */ /* 0x000fe2000fffe0ff */
[----:B-----5:R-:W-:Y:S05]  /*2230*/  STS.128 [R63+0x400], R48 ;  /* 0x000400303f007388 */ /* 0x020fea0000000c00 */
[----:B------:R-:W-:Y:S01]  /*2240*/  LEA R69, R69, UR6, 0x4 ;  /* 0x0000000645457c11 */ /* 0x000fe2000f8e20ff */
[-C--:B------:R-:W-:Y:S08]  /*2250*/  IMMA.16816.S8.S8 R16, R2.ROW, R54.reuse.COL, R16 ;  /* 0x0000003602107237 */ /* 0x080ff00000405410 */
[----:B------:R-:W-:Y:S01]  /*2260*/  IMMA.16816.S8.S8 R32, R52.ROW, R54.COL, R32 ;  /* 0x0000003634207237 */ /* 0x000fe20000405420 */
[----:B------:R-:W4:Y:S04]  /*2270*/  LDG.E.128.CONSTANT R52, desc[UR10][R58.64+0xa000] ;  /* 0x00a0000a3a347981 */ /* 0x000f28000c1e9d00 */
[----:B--2---:R-:W-:Y:S01]  /*2280*/  STS.128 [R63+0x600], R8 ;  /* 0x000600083f007388 */ /* 0x004fe20000000c00 */
[----:B------:R-:W-:Y:S06]  /*2290*/  BAR.SYNC.DEFER_BLOCKING 0x0 ;  /* 0x0000000000007b1d */ /* 0x000fec0000010000 */
[----:B------:R-:W0:Y:S04]  /*22a0*/  LDSM.16.M88.2 R46, [R66] ;  /* 0x00000000422e783b */ /* 0x000e280000000100 */
[----:B------:R-:W1:Y:S04]  /*22b0*/  LDSM.16.M88.2 R8, [R66+0x100] ;  /* 0x000100004208783b */ /* 0x000e680000000100 */
[----:B------:R-:W2:Y:S04]  /*22c0*/  LDSM.16.M88.2 R10, [R67] ;  /* 0x00000000430a783b */ /* 0x000ea80000000100 */
[----:B------:R-:W5:Y:S04]  /*22d0*/  LDSM.16.M88.2 R44, [R67+0x100] ;  /* 0x00010000432c783b */ /* 0x000f680000000100 */
[----:B------:R-:W5:Y:S04]  /*22e0*/  LDSM.16.M88.2 R2, [R64] ;  /* 0x000000004002783b */ /* 0x000f680000000100 */
[----:B------:R-:W-:Y:S04]  /*22f0*/  LDSM.16.M88 R69, [R69] ;  /* 0x000000004545783b */ /* 0x000fe80000000000 */
[----:B------:R-:W-:Y:S01]  /*2300*/  LDSM.16.M88.2 R50, [R65] ;  /* 0x000000004132783b */ /* 0x000fe20000000100 */
[-C--:B0-----:R-:W-:Y:S03]  /*2310*/  IMMA.16816.S8.S8 R20, R46.ROW, R68.reuse.COL, R20 ;  /* 0x000000442e147237 */ /* 0x081fe60000405414 */
[----:B------:R-:W-:Y:S05]  /*2320*/  LDSM.16.M88.2 R46, [R65+0x100] ;  /* 0x00010000412e783b */ /* 0x000fea0000000100 */
[-C--:B-1----:R-:W-:Y:S01]  /*2330*/  IMMA.16816.S8.S8 R24, R8.ROW, R68.reuse.COL, R24 ;  /* 0x0000004408187237 */ /* 0x082fe20000405418 */
[----:B------:R-:W0:Y:S01]  /*2340*/  LDSM.16.M88.2 R8, [R64+0x100] ;  /* 0x000100004008783b */ /* 0x000e220000000100 */
[----:B------:R-:W-:Y:S06]  /*2350*/  BAR.SYNC.DEFER_BLOCKING 0x0 ;  /* 0x0000000000007b1d */ /* 0x000fec0000010000 */
[----:B---3--:R1:W-:Y:S04]  /*2360*/  STS.128 [R63], R4 ;  /* 0x000000043f007388 */ /* 0x0083e80000000c00 */
[----:B-1----:R-:W3:Y:S04]  /*2370*/  LDG.E.128.CONSTANT R4, desc[UR10][R58.64+0x9000] ;  /* 0x0090000a3a047981 */ /* 0x002ee8000c1e9d00 */
[----:B------:R-:W3:Y:S04]  /*2380*/  LDG.E.128.CONSTANT R56, desc[UR10][R58.64+0xb000] ;  /* 0x00b0000a3a387981 */ /* 0x000ee8000c1e9d00 */
[----:B----4-:R-:W-:Y:S01]  /*2390*/  STS.128 [R63+0x400], R52 ;  /* 0x000400343f007388 */ /* 0x010fe20000000c00 */
[-C--:B--2---:R-:W-:Y:S08]  /*23a0*/  IMMA.16816.S8.S8 R40, R10.ROW, R68.reuse.COL, R40 ;  /* 0x000000440a287237 */ /* 0x084ff00000405428 */
[-C--:B-----5:R-:W-:Y:S08]  /*23b0*/  IMMA.16816.S8.S8 R36, R44.ROW, R68.reuse.COL, R36 ;  /* 0x000000442c247237 */ /* 0x0a0ff00000405424 */
[-C--:B------:R-:W-:Y:S08]  /*23c0*/  IMMA.16816.S8.S8 R32, R2.ROW, R68.reuse.COL, R32 ;  /* 0x0000004402207237 */ /* 0x080ff00000405420 */
[----:B0-----:R-:W-:Y:S01]  /*23d0*/  IMMA.16816.S8.S8 R28, R8.ROW, R68.COL, R28 ;  /* 0x00000044081c7237 */ /* 0x001fe2000040541c */
[----:B------:R-:W-:-:S07]  /*23e0*/  VIADD R62, R62, 0x1 ;  /* 0x000000013e3e7836 */ /* 0x000fce0000000000 */
[-C--:B------:R-:W-:Y:S08]  /*23f0*/  IMMA.16816.S8.S8 R12, R50.ROW, R68.reuse.COL, R12 ;  /* 0x00000044320c7237 */ /* 0x080ff0000040540c */
[----:B------:R-:W-:Y:S01]  /*2400*/  IMMA.16816.S8.S8 R16, R46.ROW, R68.COL, R16 ;  /* 0x000000442e107237 */ /* 0x000fe20000405410 */
[----:B------:R-:W-:Y:S01]  /*2410*/  ISETP.NE.AND P0, PT, R62, 0x3, PT ;  /* 0x000000033e00780c */ /* 0x000fe20003f05270 */
[----:B---3--:R-:W-:Y:S04]  /*2420*/  STS.128 [R63+0x200], R4 ;  /* 0x000200043f007388 */ /* 0x008fe80000000c00 */
        /* <DEDUP_REMOVED lines=18> */
[----:B------:R-:W-:-:S04]  /*2550*/  NOP ;  /* 0x0000000000007918 */ /* 0x000fc80000000000 */
[----:B------:R-:W-:-:S15]  /*2560*/  @P0 BRA `(.L_x_74) ;  /* 0xffffffdc00400947 */ /* 0x000fde000383ffff */
[----:B------:R-:W-:Y:S01]  /*2570*/  IMAD.MOV.U32 R0, RZ, RZ, 0x1 ;  /* 0x00000001ff007424 */ /* 0x000fe200078e00ff */
[----:B------:R-:W-:Y:S01]  /*2580*/  UPLOP3.LUT UP0, UPT, UPT, UPT, UPT, 0x40, 0x4 ;  /* 0x000000000004789c */ /* 0x000fe20003f0e870 */
[----:B------:R-:W-:Y:S10]  /*2590*/  BRA.U UP1, `(.L_x_75) ;  /* 0xffffffdd01207547 */ /* 0x000ff4000b83ffff */
[----:B------:R-:W-:Y:S01]  /*25a0*/  IMAD.SHL.U32 R3, R60, 0x2, RZ ;  /* 0x000000023c037824 */ /* 0x000fe200078e00ff */
[----:B------:R-:W-:Y:S01]  /*25b0*/  UIADD3 UR4, UPT, UPT, UR8, 0xe00, URZ ;  /* 0x00000e0008047890 */ /* 0x000fe2000fffe0ff */
[----:B------:R-:W-:Y:S01]  /*25c0*/  SHF.R.U32.HI R60, RZ, 0x2, R60 ;  /* 0x00000002ff3c7819 */ /* 0x000fe2000001163c */
[----:B------:R-:W0:Y:S01]  /*25d0*/  S2R R8, SR_CTAID.Z ;  /* 0x0000000000087919 */ /* 0x000e220000002700 */
[----:B------:R-:W1:Y:S01]  /*25e0*/  LDC.64 R6, c[0x0][0x398] ;  /* 0x0000e600ff067b82 */ /* 0x000e620000000a00 */
[----:B------:R-:W-:Y:S01]  /*25f0*/  LOP3.LUT R3, R3, 0x6, RZ, 0xe2, !PT ;  /* 0x0000000603037812 */ /* 0x000fe200078ee2ff */
[----:B------:R-:W-:Y:S01]  /*2600*/  ULEA UR4, UR7, UR4, 0x18 ;  /* 0x0000000407047291 */ /* 0x000fe2000f8ec0ff */
[----:B------:R-:W2:Y:S03]  /*2610*/  LDCU.64 UR6, c[0x0][0x390] ;  /* 0x00007200ff0677ac */ /* 0x000ea60008000a00 */
        /* <DEDUP_REMOVED lines=9> */
[----:B------:R-:W-:Y:S01]  /*26b0*/  STS [R4+0x20], R22 ;  /* 0x0000201604007388 */ /* 0x000fe20000000800 */
[----:B-1----:R-:W-:-:S03]  /*26c0*/  IMAD.WIDE.U32 R6, R61, 0x4, R6 ;  /* 0x000000043d067825 */ /* 0x002fc600078e0006 */
[----:B------:R-:W-:Y:S01]  /*26d0*/  LEA R3, R3, UR5, 0x2 ;  /* 0x0000000503037c11 */ /* 0x000fe2000f8e10ff */
        /* <DEDUP_REMOVED lines=15> */
[----:B0-----:R-:W-:Y:S01]  /*27d0*/  IMAD R0, R8, 0x80, R61 ;  /* 0x0000008008007824 */ /* 0x001fe200078e023d */
[----:B------:R-:W-:-:S02]  /*27e0*/  LEA R61, R61, UR4, 0x2 ;  /* 0x000000043d3d7c11 */ /* 0x000fc4000f8e10ff */
[----:B------:R-:W-:Y:S01]  /*27f0*/  STS [R2+0x20], R34 ;  /* 0x0000202202007388 */ /* 0x000fe20000000800 */
[----:B------:R-:W-:Y:S01]  /*2800*/  UMOV UR4, 0x200 ;  /* 0x0000020000047882 */ /* 0x000fe20000000000 */
[----:B--2---:R-:W-:Y:S02]  /*2810*/  IADD3 R0, P0, PT, R0, UR6, RZ ;  /* 0x0000000600007c10 */ /* 0x004fe4000ff1e0ff */
[----:B------:R-:W-:Y:S04]  /*2820*/  STS [R2+0xa0], R35 ;  /* 0x0000a02302007388 */ /* 0x000fe80000000800 */
[----:B------:R-:W-:Y:S04]  /*2830*/  STS [R2+0x40], R28 ;  /* 0x0000401c02007388 */ /* 0x000fe80000000800 */
[----:B------:R-:W-:Y:S04]  /*2840*/  STS [R2+0xc0], R29 ;  /* 0x0000c01d02007388 */ /* 0x000fe80000000800 */
[----:B------:R-:W-:Y:S04]  /*2850*/  STS [R2+0x60], R30 ;  /* 0x0000601e02007388 */ /* 0x000fe80000000800 */
[----:B------:R-:W-:Y:S04]  /*2860*/  STS [R2+0xe0], R31 ;  /* 0x0000e01f02007388 */ /* 0x000fe80000000800 */
[----:B------:R0:W-:Y:S04]  /*2870*/  STS [R3], R12 ;  /* 0x0000000c03007388 */ /* 0x0001e80000000800 */
[----:B------:R1:W-:Y:S04]  /*2880*/  STS [R3+0x80], R13 ;  /* 0x0000800d03007388 */ /* 0x0003e80000000800 */
[----:B------:R1:W-:Y:S01]  /*2890*/  STS [R3+0x20], R14 ;  /* 0x0000200e03007388 */ /* 0x0003e20000000800 */
[----:B0-----:R-:W-:Y:S01]  /*28a0*/  IADD3 R12, P1, PT, R0, 0x62000, RZ ;  /* 0x00062000000c7810 */ /* 0x001fe20007f3e0ff */
[----:B------:R-:W-:-:S02]  /*28b0*/  IMAD.MOV.U32 R0, RZ, RZ, R6 ;  /* 0x000000ffff007224 */ /* 0x000fc400078e0006 */
[----:B------:R1:W-:Y:S01]  /*28c0*/  STS [R3+0xa0], R15 ;  /* 0x0000a00f03007388 */ /* 0x0003e20000000800 */
[----:B------:R-:W-:-:S03]  /*28d0*/  IADD3.X R31, PT, PT, RZ, UR7, RZ, P1, P0 ;  /* 0x00000007ff1f7c10 */ /* 0x000fc60008fe04ff */
[----:B------:R1:W-:Y:S04]  /*28e0*/  STS [R3+0x40], R16 ;  /* 0x0000401003007388 */ /* 0x0003e80000000800 */
[----:B------:R1:W-:Y:S04]  /*28f0*/  STS [R3+0xc0], R17 ;  /* 0x0000c01103007388 */ /* 0x0003e80000000800 */
[----:B------:R1:W-:Y:S04]  /*2900*/  STS [R3+0x60], R18 ;  /* 0x0000601203007388 */ /* 0x0003e80000000800 */
[----:B------:R1:W-:Y:S01]  /*2910*/  STS [R3+0xe0], R19 ;  /* 0x0000e01303007388 */ /* 0x0003e20000000800 */
[----:B------:R-:W-:Y:S06]  /*2920*/  BAR.SYNC.DEFER_BLOCKING 0x0 ;  /* 0x0000000000007b1d */ /* 0x000fec0000010000 */
.L_x_76:
[----:B------:R-:W-:Y:S01]  /*2930*/  IMAD.MOV.U32 R6, RZ, RZ, R0 ;  /* 0x000000ffff067224 */ /* 0x000fe200078e0000 */
[----:B--2---:R-:W0:Y:S04]  /*2940*/  LDS R5, [R61+UR4+-0x200] ;  /* 0xfffe00043d057984 */ /* 0x004e280008000800 */
[----:B------:R-:W2:Y:S04]  /*2950*/  LDS R9, [R61+UR4+-0x180] ;  /* 0xfffe80043d097984 */ /* 0x000ea80008000800 */
[----:B------:R3:W0:Y:S01]  /*2960*/  LDG.E.CONSTANT R6, desc[UR10][R6.64] ;  /* 0x0000000a06067981 */ /* 0x000622000c1e9900 */
[----:B------:R-:W-:Y:S01]  /*2970*/  IMAD.MOV.U32 R2, RZ, RZ, 0x40000000 ;  /* 0x40000000ff027424 */ /* 0x000fe200078e00ff */
[----:B------:R-:W-:Y:S01]  /*2980*/  IADD3 R0, P0, PT, R0, 0x80, RZ ;  /* 0x0000008000007810 */ /* 0x000fe20007f1e0ff */
[----:B-1----:R-:W-:Y:S01]  /*2990*/  IMAD.MOV.U32 R3, RZ, RZ, 0x0 ;  /* 0x00000000ff037424 */ /* 0x002fe200078e00ff */
[----:B------:R-:W1:Y:S04]  /*29a0*/  LDS R11, [R61+UR4+-0x100] ;  /* 0xffff00043d0b7984 */ /* 0x000e680008000800 */
[----:B------:R-:W4:Y:S01]  /*29b0*/  LDS R21, [R61+UR4+-0x80] ;  /* 0xffff80043d157984 */ /* 0x000f220008000800 */
[----:B---3--:R-:W-:-:S03]  /*29c0*/  IMAD.X R7, RZ, RZ, R7, P0 ;  /* 0x000000ffff077224 */ /* 0x008fc600000e0607 */
[----:B------:R-:W3:Y:S04]  /*29d0*/  LDS R23, [R61+UR4] ;  /* 0x000000043d177984 */ /* 0x000ee80008000800 */
        /* <DEDUP_REMOVED lines=9> */
[C---:B----4-:R-:W-:Y:S02]  /*2a70*/  VIADDMNMX R21, R6.reuse, R21, RZ, !PT ;  /* 0x0000001506157246 */ /* 0x050fe400078001ff */
[C---:B---3--:R-:W-:Y:S01]  /*2a80*/  VIADDMNMX R23, R6.reuse, R23, RZ, !PT ;  /* 0x0000001706177246 */ /* 0x048fe200078001ff */
[----:B------:R-:W-:Y:S01]  /*2a90*/  IMAD.WIDE.U32 R8, R15, -0x60000000, R2 ;  /* 0xa00000000f087825 */ /* 0x000fe200078e0002 */
[----:B-----5:R-:W-:-:S02]  /*2aa0*/  VIADDMNMX R25, R6, R25, RZ, !PT ;  /* 0x0000001906197246 */ /* 0x020fc400078001ff */
[C---:B------:R-:W-:Y:S01]  /*2ab0*/  VIADDMNMX R27, R6.reuse, R27, RZ, !PT ;  /* 0x0000001b061b7246 */ /* 0x040fe200078001ff */
[----:B------:R-:W-:Y:S01]  /*2ac0*/  IMAD.U32 R13, R13, 0x4, R5 ;  /* 0x000000040d0d7824 */ /* 0x000fe200078e0005 */
[----:B------:R-:W-:Y:S01]  /*2ad0*/  VIADDMNMX R29, R6, R29, RZ, !PT ;  /* 0x0000001d061d7246 */ /* 0x000fe200078001ff */
[----:B------:R-:W-:Y:S02]  /*2ae0*/  IMAD.U32 R5, R15, 0x4, R9 ;  /* 0x000000040f057824 */ /* 0x000fe400078e0009 */
[C---:B------:R-:W-:Y:S01]  /*2af0*/  IMAD.WIDE.U32 R10, R17.reuse, -0x60000000, R2 ;  /* 0xa0000000110a7825 */ /* 0x040fe200078e0002 */
[----:B------:R-:W-:Y:S02]  /*2b00*/  SHF.R.U64 R4, R4, 0x1f, R13 ;  /* 0x0000001f04047819 */ /* 0x000fe4000000120d */
[----:B------:R-:W-:Y:S01]  /*2b10*/  SHF.R.U64 R5, R8, 0x1f, R5 ;  /* 0x0000001f08057819 */ /* 0x000fe20000001205 */
[----:B------:R-:W-:Y:S01]  /*2b20*/  IMAD.U32 R17, R17, 0x4, R11 ;  /* 0x0000000411117824 */ /* 0x000fe200078e000b */
[----:B------:R-:W-:-:S02]  /*2b30*/  VIMNMX R4, PT, PT, R4, 0x7f, PT ;  /* 0x0000007f04047848 */ /* 0x000fc40003fe0100 */
[----:B------:R-:W-:Y:S02]  /*2b40*/  VIMNMX R5, PT, PT, R5, 0x7f, PT ;  /* 0x0000007f05057848 */ /* 0x000fe40003fe0100 */
[----:B------:R-:W-:Y:S01]  /*2b50*/  SHF.R.U64 R8, R10, 0x1f, R17 ;  /* 0x0000001f0a087819 */ /* 0x000fe20000001211 */
[----:B------:R-:W-:Y:S01]  /*2b60*/  IMAD.WIDE.U32 R10, R23, -0x60000000, R2 ;  /* 0xa0000000170a7825 */ /* 0x000fe200078e0002 */
[----:B------:R-:W-:Y:S02]  /*2b70*/  VIMNMX R15, PT, PT, R4, -0x80, !PT ;  /* 0xffffff80040f7848 */ /* 0x000fe40007fe0100 */
[----:B------:R-:W-:Y:S01]  /*2b80*/  VIMNMX R17, PT, PT, R5, -0x80, !PT ;  /* 0xffffff8005117848 */ /* 0x000fe20007fe0100 */
[----:B------:R-:W-:Y:S01]  /*2b90*/  IMAD.MOV.U32 R4, RZ, RZ, R12 ;  /* 0x000000ffff047224 */ /* 0x000fe200078e000c */
[----:B------:R-:W-:Y:S01]  /*2ba0*/  VIMNMX R8, PT, PT, R8, 0x7f, PT ;  /* 0x0000007f08087848 */ /* 0x000fe20003fe0100 */
[----:B------:R-:W-:Y:S02]  /*2bb0*/  IMAD.MOV.U32 R5, RZ, RZ, R31 ;  /* 0x000000ffff057224 */ /* 0x000fe400078e001f */
[----:B------:R-:W-:Y:S01]  /*2bc0*/  IMAD.WIDE.U32 R12, R25, -0x60000000, R2 ;  /* 0xa0000000190c7825 */ /* 0x000fe200078e0002 */
[----:B------:R-:W-:-:S02]  /*2bd0*/  VIMNMX R19, PT, PT, R8, -0x80, !PT ;  /* 0xffffff8008137848 */ /* 0x000fc40007fe0100 */
[----:B------:R0:W-:Y:S01]  /*2be0*/  STG.E.U8 desc[UR10][R4.64+-0x62000], R15 ;  /* 0xf9e0000f04007986 */ /* 0x0001e2000c10110a */
[----:B------:R-:W-:-:S03]  /*2bf0*/  IMAD.WIDE.U32 R8, R21, -0x60000000, R2 ;  /* 0xa000000015087825 */ /* 0x000fc600078e0002 */
[----:B------:R2:W-:Y:S01]  /*2c00*/  STG.E.U8 desc[UR10][R4.64+-0x49800], R17 ;  /* 0xfb68001104007986 */ /* 0x0005e2000c10110a */
[----:B------:R-:W-:Y:S02]  /*2c10*/  IMAD.U32 R9, R21, 0x4, R9 ;  /* 0x0000000415097824 */ /* 0x000fe400078e0009 */
[----:B------:R-:W-:Y:S01]  /*2c20*/  IMAD.U32 R23, R23, 0x4, R11 ;  /* 0x0000000417177824 */ /* 0x000fe200078e000b */
[----:B------:R2:W-:Y:S01]  /*2c30*/  STG.E.U8 desc[UR10][R4.64+-0x31000], R19 ;  /* 0xfcf0001304007986 */ /* 0x0005e2000c10110a */
[----:B------:R-:W-:Y:S01]  /*2c40*/  IMAD.U32 R25, R25, 0x4, R13 ;  /* 0x0000000419197824 */ /* 0x000fe200078e000d */
[----:B------:R-:W-:Y:S01]  /*2c50*/  SHF.R.U64 R9, R8, 0x1f, R9 ;  /* 0x0000001f08097819 */ /* 0x000fe20000001209 */
[----:B0-----:R-:W-:Y:S01]  /*2c60*/  IMAD.WIDE.U32 R14, R27, -0x60000000, R2 ;  /* 0xa00000001b0e7825 */ /* 0x001fe200078e0002 */
[----:B------:R-:W-:Y:S02]  /*2c70*/  SHF.R.U64 R6, R10, 0x1f, R23 ;  /* 0x0000001f0a067819 */ /* 0x000fe40000001217 */
[----:B------:R-:W-:Y:S01]  /*2c80*/  SHF.R.U64 R8, R12, 0x1f, R25 ;  /* 0x0000001f0c087819 */ /* 0x000fe20000001219 */
[----:B------:R-:W-:Y:S01]  /*2c90*/  IMAD.WIDE.U32 R2, R29, -0x60000000, R2 ;  /* 0xa00000001d027825 */ /* 0x000fe200078e0002 */
[----:B------:R-:W-:-:S02]  /*2ca0*/  VIMNMX R6, PT, PT, R6, 0x7f, PT ;  /* 0x0000007f06067848 */ /* 0x000fc40003fe0100 */
[----:B------:R-:W-:Y:S01]  /*2cb0*/  VIMNMX R8, PT, PT, R8, 0x7f, PT ;  /* 0x0000007f08087848 */ /* 0x000fe20003fe0100 */
[----:B------:R-:W-:Y:S02]  /*2cc0*/  IMAD.U32 R27, R27, 0x4, R15 ;  /* 0x000000041b1b7824 */ /* 0x000fe400078e000f */
[----:B------:R-:W-:Y:S01]  /*2cd0*/  IMAD.U32 R29, R29, 0x4, R3 ;  /* 0x000000041d1d7824 */ /* 0x000fe200078e0003 */
[----:B------:R-:W-:Y:S02]  /*2ce0*/  VIMNMX R11, PT, PT, R8, -0x80, !PT ;  /* 0xffffff80080b7848 */ /* 0x000fe40007fe0100 */
[----:B------:R-:W-:Y:S02]  /*2cf0*/  SHF.R.U64 R10, R14, 0x1f, R27 ;  /* 0x0000001f0e0a7819 */ /* 0x000fe4000000121b */
[----:B------:R-:W-:Y:S01]  /*2d00*/  SHF.R.U64 R12, R2, 0x1f, R29 ;  /* 0x0000001f020c7819 */ /* 0x000fe2000000121d */
[----:B------:R2:W-:Y:S01]  /*2d10*/  STG.E.U8 desc[UR10][R4.64+0x18800], R11 ;  /* 0x0188000b04007986 */ /* 0x0005e2000c10110a */
        /* <DEDUP_REMOVED lines=15> */
.L_x_77:
        /* <DEDUP_REMOVED lines=15> */
.L_x_212:


//--------------------- .text.fused_nn_conv2d_add_cast_add_clip_cast_nn_relu_kernel0 --------------------------
	.section	.text.fused_nn_conv2d_add_cast_add_clip_cast_nn_relu_kernel0,"ax",@progbits
	.align	128
        .global         fused_nn_conv2d_add_cast_add_clip_cast_nn_relu_kernel0
        .type           fused_nn_conv2d_add_cast_add_clip_cast_nn_relu_kernel0,@function
        .size           fused_nn_conv2d_add_cast_add_clip_cast_nn_relu_kernel0,(.L_x_213 - fused_nn_conv2d_add_cast_add_clip_cast_nn_relu_kernel0)
        .other          fused_nn_conv2d_add_cast_add_clip_cast_nn_relu_kernel0,@"STO_CUDA_ENTRY STV_DEFAULT"
fused_nn_conv2d_add_cast_add_clip_cast_nn_relu_kernel0:
.text.fused_nn_conv2d_add_cast_add_clip_cast_nn_relu_kernel0:
[----:B------:R-:W-:Y:S01]  /*0000*/  LDC R1, c[0x0][0x37c] ;  /* 0x0000df00ff017b82 */ /* 0x000fe20000000800 */
[----:B------:R-:W0:Y:S01]  /*0010*/  S2R R5, SR_TID.X ;  /* 0x0000000000057919 */ /* 0x000e220000002100 */
[----:B------:R-:W1:Y:S01]  /*0020*/  LDCU.128 UR8, c[0x0][0x380] ;  /* 0x00007000ff0877ac */ /* 0x000e620008000c00 */
[----:B------:R-:W2:Y:S01]  /*0030*/  S2R R4, SR_CTAID.X ;  /* 0x0000000000047919 */ /* 0x000ea20000002500 */
[----:B------:R-:W3:Y:S01]  /*0040*/  LDCU.64 UR4, c[0x0][0x358] ;  /* 0x00006b00ff0477ac */ /* 0x000ee20008000a00 */
[--C-:B0-----:R-:W-:Y:S02]  /*0050*/  SHF.R.U32.HI R2, RZ, 0x3, R5.reuse ;  /* 0x00000003ff027819 */ /* 0x101fe40000011605 */
[----:B------:R-:W-:Y:S02]  /*0060*/  LOP3.LUT R3, R5, 0xf, RZ, 0xc0, !PT ;  /* 0x0000000f05037812 */ /* 0x000fe400078ec0ff */
[----:B------:R-:W-:Y:S02]  /*0070*/  SHF.R.U32.HI R0, RZ, 0x4, R5 ;  /* 0x00000004ff007819 */ /* 0x000fe40000011605 */
[----:B------:R-:W-:Y:S01]  /*0080*/  LOP3.LUT R2, R2, 0x70, RZ, 0xc0, !PT ;  /* 0x0000007002027812 */ /* 0x000fe200078ec0ff */
[----:B--2---:R-:W-:Y:S01]  /*0090*/  IMAD R3, R4, 0x80, R3 ;  /* 0x0000008004037824 */ /* 0x004fe200078e0203 */
[----:B------:R-:W-:-:S03]  /*00a0*/  LOP3.LUT R0, R0, 0x7, RZ, 0xc0, !PT ;  /* 0x0000000700007812 */ /* 0x000fc600078ec0ff */
[----:B------:R-:W-:-:S04]  /*00b0*/  IMAD.IADD R3, R2, 0x1, R3 ;  /* 0x0000000102037824 */ /* 0x000fc800078e0203 */
[----:B------:R-:W-:-:S05]  /*00c0*/  IMAD R3, R0, 0x6200, R3 ;  /* 0x0000620000037824 */ /* 0x000fca00078e0203 */
[----:B-1----:R-:W-:-:S05]  /*00d0*/  IADD3 R2, P0, PT, R3, UR10, RZ ;  /* 0x0000000a03027c10 */ /* 0x002fca000ff1e0ff */
[----:B------:R-:W-:-:S06]  /*00e0*/  IMAD.X R3, RZ, RZ, UR11, P0 ;  /* 0x0000000bff037e24 */ /* 0x000fcc00080e06ff */
[----:B---3--:R-:W2:Y:S01]  /*00f0*/  LDG.E.U8.CONSTANT R3, desc[UR4][R2.64] ;  /* 0x0000000402037981 */ /* 0x008ea2000c1e9100 */
[----:B------:R-:W-:-:S05]  /*0100*/  IMAD.SHL.U32 R0, R4, 0x400, RZ ;  /* 0x0000040004007824 */ /* 0x000fca00078e00ff */
[----:B------:R-:W-:-:S04]  /*0110*/  LOP3.LUT R0, R0, R5, RZ, 0xfc, !PT ;  /* 0x0000000500007212 */ /* 0x000fc800078efcff */
[----:B------:R-:W-:-:S05]  /*0120*/  IADD3 R4, P0, PT, R0, UR8, RZ ;  /* 0x0000000800047c10 */ /* 0x000fca000ff1e0ff */
[----:B------:R-:W-:-:S05]  /*0130*/  IMAD.X R5, RZ, RZ, UR9, P0 ;  /* 0x00000009ff057e24 */ /* 0x000fca00080e06ff */
[----:B--2---:R-:W-:Y:S01]  /*0140*/  STG.E.U8 desc[UR4][R4.64], R3 ;  /* 0x0000000304007986 */ /* 0x004fe2000c101104 */
[----:B------:R-:W-:Y:S05]  /*0150*/  EXIT ;  /* 0x000000000000794d */ /* 0x000fea0003800000 */
.L_x_78:
        /* <DEDUP_REMOVED lines=10> */
.L_x_213:


//--------------------- .text.fused_nn_conv2d_add_cast_add_clip_cast_nn_relu_3_kernel0 --------------------------
	.section	.text.fused_nn_conv2d_add_cast_add_clip_cast_nn_relu_3_kernel0,"ax",@progbits
	.align	128
        .global         fused_nn_conv2d_add_cast_add_clip_cast_nn_relu_3_kernel0
        .type           fused_nn_conv2d_add_cast_add_clip_cast_nn_relu_3_kernel0,@function
        .size           fused_nn_conv2d_add_cast_add_clip_cast_nn_relu_3_kernel0,(.L_x_214 - fused_nn_conv2d_add_cast_add_clip_cast_nn_relu_3_kernel0)
        .other          fused_nn_conv2d_add_cast_add_clip_cast_nn_relu_3_kernel0,@"STO_CUDA_ENTRY STV_DEFAULT"
fused_nn_conv2d_add_cast_add_clip_cast_nn_relu_3_kernel0:
.text.fused_nn_conv2d_add_cast_add_clip_cast_nn_relu_3_kernel0:
[----:B------:R-:W-:Y:S01]  /*0000*/  LDC R1, c[0x0][0x37c] ;  /* 0x0000df00ff017b82 */ /* 0x000fe20000000800 */
[----:B------:R-:W0:Y:S01]  /*0010*/  S2R R8, SR_TID.X ;  /* 0x0000000000087919 */ /* 0x000e220000002100 */
[----:B------:R-:W1:Y:S01]  /*0020*/  LDCU.64 UR4, c[0x0][0x380] ;  /* 0x00007000ff0477ac */ /* 0x000e620008000a00 */
[----:B------:R-:W2:Y:S01]  /*0030*/  S2R R64, SR_CTAID.Z ;  /* 0x0000000000407919 */ /* 0x000ea20000002700 */
[----:B------:R-:W3:Y:S01]  /*0040*/  LDCU.64 UR10, c[0x0][0x358] ;  /* 0x00006b00ff0a77ac */ /* 0x000ee20008000a00 */
[----:B------:R-:W4:Y:S01]  /*0050*/  LDCU.64 UR6, c[0x0][0x388] ;  /* 0x00007100ff0677ac */ /* 0x000f220008000a00 */
[----:B0-----:R-:W-:Y:S01]  /*0060*/  IMAD.SHL.U32 R2, R8, 0x4, RZ ;  /* 0x0000000408027824 */ /* 0x001fe200078e00ff */
[----:B------:R-:W-:-:S04]  /*0070*/  SHF.R.U32.HI R0, RZ, 0x2, R8 ;  /* 0x00000002ff007819 */ /* 0x000fc80000011608 */
[----:B------:R-:W-:-:S05]  /*0080*/  LOP3.LUT R3, R2, 0xc, RZ, 0xc0, !PT ;  /* 0x0000000c02037812 */ /* 0x000fca00078ec0ff */
[----:B--2---:R-:W-:-:S04]  /*0090*/  IMAD R3, R64, 0x40, R3 ;  /* 0x0000004040037824 */ /* 0x004fc800078e0203 */
[----:B------:R-:W-:-:S04]  /*00a0*/  IMAD R3, R0, 0x31000, R3 ;  /* 0x0003100000037824 */ /* 0x000fc800078e0203 */
[C---:B------:R-:W-:Y:S01]  /*00b0*/  VIADD R20, R3.reuse, 0x3 ;  /* 0x0000000303147836 */ /* 0x040fe20000000000 */
[----:B-1----:R-:W-:-:S04]  /*00c0*/  IADD3 R4, P0, PT, R3, UR4, RZ ;  /* 0x0000000403047c10 */ /* 0x002fc8000ff1e0ff */
[----:B------:R-:W-:Y:S01]  /*00d0*/  IADD3 R20, P1, PT, R20, UR4, RZ ;  /* 0x0000000414147c10 */ /* 0x000fe2000ff3e0ff */
[----:B------:R-:W-:-:S04]  /*00e0*/  IMAD.X R5, RZ, RZ, UR5, P0 ;  /* 0x00000005ff057e24 */ /* 0x000fc800080e06ff */
[----:B------:R-:W-:Y:S01]  /*00f0*/  IMAD.X R21, RZ, RZ, UR5, P1 ;  /* 0x00000005ff157e24 */ /* 0x000fe200088e06ff */
[----:B---3--:R-:W2:Y:S04]  /*0100*/  LDG.E.U8.CONSTANT R53, desc[UR10][R4.64+0x20] ;  /* 0x0000200a04357981 */ /* 0x008ea8000c1e9100 */
[----:B------:R-:W3:Y:S04]  /*0110*/  LDG.E.U8.CONSTANT R55, desc[UR10][R4.64+0x30] ;  /* 0x0000300a04377981 */ /* 0x000ee8000c1e9100 */
[----:B------:R-:W5:Y:S04]  /*0120*/  LDG.E.U8.CONSTANT R49, desc[UR10][R20.64] ;  /* 0x0000000a14317981 */ /* 0x000f68000c1e9100 */
[----:B------:R-:W5:Y:S01]  /*0130*/  LDG.E.U8.CONSTANT R51, desc[UR10][R20.64+0x10] ;  /* 0x0000100a14337981 */ /* 0x000f62000c1e9100 */
[----:B------:R-:W-:-:S02]  /*0140*/  VIADD R6, R3, 0x1 ;  /* 0x0000000103067836 */ /* 0x000fc40000000000 */
[----:B------:R-:W-:Y:S01]  /*0150*/  VIADD R16, R3, 0x2 ;  /* 0x0000000203107836 */ /* 0x000fe20000000000 */
[----:B------:R-:W5:Y:S02]  /*0160*/  LDG.E.U8.CONSTANT R73, desc[UR10][R4.64] ;  /* 0x0000000a04497981 */ /* 0x000f64000c1e9100 */
[----:B------:R-:W-:Y:S02]  /*0170*/  IADD3 R6, P0, PT, R6, UR4, RZ ;  /* 0x0000000406067c10 */ /* 0x000fe4000ff1e0ff */
[----:B------:R-:W5:Y:S03]  /*0180*/  LDG.E.U8.CONSTANT R77, desc[UR10][R4.64+0x10] ;  /* 0x0000100a044d7981 */ /* 0x000f66000c1e9100 */
[----:B------:R-:W-:Y:S01]  /*0190*/  IMAD.X R7, RZ, RZ, UR5, P0 ;  /* 0x00000005ff077e24 */ /* 0x000fe200080e06ff */
        /* <DEDUP_REMOVED lines=12> */
[----:B------:R-:W0:Y:S01]  /*0260*/  S2R R0, SR_CTAID.Y ;  /* 0x0000000000007919 */ /* 0x000e220000002600 */
[----:B------:R-:W-:-:S04]  /*0270*/  IMAD.SHL.U32 R3, R8, 0x10, RZ ;  /* 0x0000001008037824 */ /* 0x000fc800078e00ff */
[----:B0-----:R-:W-:-:S05]  /*0280*/  IMAD R74, R0, 0x2000, R3 ;  /* 0x00002000004a7824 */ /* 0x001fca00078e0203 */
[----:B----4-:R-:W-:-:S05]  /*0290*/  IADD3 R74, P0, PT, R74, UR6, RZ ;  /* 0x000000064a4a7c10 */ /* 0x010fca000ff1e0ff */
[----:B------:R-:W-:-:S05]  /*02a0*/  IMAD.X R75, RZ, RZ, UR7, P0 ;  /* 0x00000007ff4b7e24 */ /* 0x000fca00080e06ff */
[----:B------:R-:W4:Y:S04]  /*02b0*/  LDG.E.128.CONSTANT R8, desc[UR10][R74.64] ;  /* 0x0000000a4a087981 */ /* 0x000f28000c1e9d00 */
[----:B------:R-:W4:Y:S04]  /*02c0*/  LDG.E.128.CONSTANT R12, desc[UR10][R74.64+0x800] ;  /* 0x0008000a4a0c7981 */ /* 0x000f28000c1e9d00 */
[----:B------:R-:W4:Y:S04]  /*02d0*/  LDG.E.128.CONSTANT R36, desc[UR10][R74.64+0x1000] ;  /* 0x0010000a4a247981 */ /* 0x000f28000c1e9d00 */
[----:B------:R-:W4:Y:S04]  /*02e0*/  LDG.E.128.CONSTANT R40, desc[UR10][R74.64+0x1800] ;  /* 0x0018000a4a287981 */ /* 0x000f28000c1e9d00 */
[----:B------:R-:W4:Y:S04]  /*02f0*/  LDG.E.128.CONSTANT R32, desc[UR10][R74.64+0x200] ;  /* 0x0002000a4a207981 */ /* 0x000f28000c1e9d00 */
[----:B------:R-:W4:Y:S04]  /*0300*/  LDG.E.128.CONSTANT R4, desc[UR10][R74.64+0xa00] ;  /* 0x000a000a4a047981 */ /* 0x000f28000c1e9d00 */
[----:B------:R-:W4:Y:S04]  /*0310*/  LDG.E.128.CONSTANT R16, desc[UR10][R74.64+0x1200] ;  /* 0x0012000a4a107981 */ /* 0x000f28000c1e9d00 */
[----:B------:R-:W4:Y:S01]  /*0320*/  LDG.E.128.CONSTANT R20, desc[UR10][R74.64+0x1a00] ;  /* 0x001a000a4a147981 */ /* 0x000f22000c1e9d00 */
[----:B------:R-:W0:Y:S01]  /*0330*/  S2R R24, SR_LANEID ;  /* 0x0000000000187919 */ /* 0x000e220000000000 */
[----:B------:R-:W1:Y:S01]  /*0340*/  S2UR UR6, SR_CgaCtaId ;  /* 0x00000000000679c3 */ /* 0x000e620000008800 */
[----:B------:R-:W-:Y:S01]  /*0350*/  UMOV UR4, 0x400 ;  /* 0x0000040000047882 */ /* 0x000fe20000000000 */
[----:B------:R-:W4:Y:S01]  /*0360*/  LDG.E.128.CONSTANT R60, desc[UR10][R74.64+0xc00] ;  /* 0x000c000a4a3c7981 */ /* 0x000f22000c1e9d00 */
[----:B-1----:R-:W-:Y:S01]  /*0370*/  ULEA UR5, UR6, UR4, 0x18 ;  /* 0x0000000406057291 */ /* 0x002fe2000f8ec0ff */
[----:B0-----:R-:W-:-:S04]  /*0380*/  LOP3.LUT R28, R24, 0xf, RZ, 0xc0, !PT ;  /* 0x0000000f181c7812 */ /* 0x001fc800078ec0ff */
[----:B------:R-:W-:Y:S02]  /*0390*/  SHF.R.U32.HI R65, RZ, 0x3, R28 ;  /* 0x00000003ff417819 */ /* 0x000fe4000001161c */
[----:B------:R-:W-:-:S05]  /*03a0*/  LOP3.LUT R28, R28, 0x7, RZ, 0xc0, !PT ;  /* 0x000000071c1c7812 */ /* 0x000fca00078ec0ff */
[----:B------:R-:W-:Y:S02]  /*03b0*/  IMAD R65, R65, 0x8, R28 ;  /* 0x0000000841417824 */ /* 0x000fe400078e021c */
[----:B------:R-:W4:Y:S04]  /*03c0*/  LDG.E.128.CONSTANT R28, desc[UR10][R74.64+0x400] ;  /* 0x0004000a4a1c7981 */ /* 0x000f28000c1e9d00 */
[----:B--2---:R-:W-:Y:S04]  /*03d0*/  STS.U8 [R2+UR5+0x100], R53 ;  /* 0x0001003502007988 */ /* 0x004fe80008000005 */
[----:B---3--:R0:W-:Y:S04]  /*03e0*/  STS.U8 [R2+UR5+0x180], R55 ;  /* 0x0001803702007988 */ /* 0x0081e80008000005 */
[----:B-----5:R-:W-:Y:S04]  /*03f0*/  STS.U8 [R2+UR5+0x3], R49 ;  /* 0x0000033102007988 */ /* 0x020fe80008000005 */
[----:B------:R1:W-:Y:S04]  /*0400*/  STS.U8 [R2+UR5+0x83], R51 ;  /* 0x0000833302007988 */ /* 0x0003e80008000005 */
[----:B0-----:R-:W2:Y:S04]  /*0410*/  LDG.E.128.CONSTANT R52, desc[UR10][R74.64+0x1400] ;  /* 0x0014000a4a347981 */ /* 0x001ea8000c1e9d00 */
[----:B-1----:R-:W3:Y:S04]  /*0420*/  LDG.E.128.CONSTANT R48, desc[UR10][R74.64+0x1c00] ;  /* 0x001c000a4a307981 */ /* 0x002ee8000c1e9d00 */
[----:B------:R-:W-:Y:S04]  /*0430*/  STS.U8 [R2+UR5], R73 ;  /* 0x0000004902007988 */ /* 0x000fe80008000005 */
[----:B------:R-:W-:Y:S04]  /*0440*/  STS.U8 [R2+UR5+0x80], R77 ;  /* 0x0000804d02007988 */ /* 0x000fe80008000005 */
        /* <DEDUP_REMOVED lines=8> */
[----:B------:R-:W-:Y:S04]  /*04d0*/  STS.U8 [R2+UR5+0x103], R57 ;  /* 0x0001033902007988 */ /* 0x000fe80008000005 */
[----:B------:R1:W-:Y:S01]  /*04e0*/  STS.U8 [R2+UR5+0x183], R59 ;  /* 0x0001833b02007988 */ /* 0x0003e20008000005 */
[----:B------:R-:W-:-:S04]  /*04f0*/  LOP3.LUT R24, R24, 0x7, RZ, 0xc0, !PT ;  /* 0x0000000718187812 */ /* 0x000fc800078ec0ff */
[----:B------:R-:W-:Y:S01]  /*0500*/  LEA R70, R24, UR5, 0x4 ;  /* 0x0000000518467c11 */ /* 0x000fe2000f8e20ff */
[----:B------:R-:W-:Y:S01]  /*0510*/  BAR.SYNC.DEFER_BLOCKING 0x0 ;  /* 0x0000000000007b1d */ /* 0x000fe20000010000 */
[----:B------:R-:W-:-:S04]  /*0520*/  UIADD3 UR4, UPT, UPT, UR4, 0x200, URZ ;  /* 0x0000020004047890 */ /* 0x000fc8000fffe0ff */
[----:B------:R-:W-:Y:S01]  /*0530*/  ULEA UR4, UR6, UR4, 0x18 ;  /* 0x0000000406047291 */ /* 0x000fe2000f8ec0ff */
[----:B------:R-:W5:Y:S01]  /*0540*/  S2R R72, SR_LANEID ;  /* 0x0000000000487919 */ /* 0x000f620000000000 */
[----:B0-----:R-:W0:Y:S01]  /*0550*/  S2R R71, SR_TID.X ;  /* 0x0000000000477919 */ /* 0x001e220000002100 */
[----:B-1----:R-:W3:Y:S04]  /*0560*/  LDG.E.128.CONSTANT R56, desc[UR10][R74.64+0x600] ;  /* 0x0006000a4a387981 */ /* 0x002ee8000c1e9d00 */
[----:B------:R-:W-:Y:S01]  /*0570*/  LDSM.16.M88 R70, [R70] ;  /* 0x000000004646783b */ /* 0x000fe20000000000 */
[----:B------:R-:W-:Y:S01]  /*0580*/  BAR.SYNC.DEFER_BLOCKING 0x0 ;  /* 0x0000000000007b1d */ /* 0x000fe20000010000 */
[----:B------:R-:W-:Y:S02]  /*0590*/  UIADD3 UR5, UPT, UPT, UR5, 0x80, URZ ;  /* 0x0000008005057890 */ /* 0x000fe4000fffe0ff */
[----:B------:R-:W-:-:S02]  /*05a0*/  UIADD3 UR6, UPT, UPT, UR4, 0x200, URZ ;  /* 0x0000020004067890 */ /* 0x000fc4000fffe0ff */
[----:B------:R-:W-:Y:S02]  /*05b0*/  UIADD3 UR7, UPT, UPT, UR4, 0x400, URZ ;  /* 0x0000040004077890 */ /* 0x000fe4000fffe0ff */
[----:B------:R-:W-:Y:S02]  /*05c0*/  UIADD3 UR8, UPT, UPT, UR4, 0x600, URZ ;  /* 0x0000060004087890 */ /* 0x000fe4000fffe0ff */
[----:B----4-:R-:W-:Y:S04]  /*05d0*/  STS.128 [R3+UR4], R8 ;  /* 0x0000000803007988 */ /* 0x010fe80008000c04 */
[----:B------:R-:W-:Y:S04]  /*05e0*/  STS.128 [R3+UR4+0x200], R12 ;  /* 0x0002000c03007988 */ /* 0x000fe80008000c04 */
[----:B------:R-:W-:Y:S04]  /*05f0*/  STS.128 [R3+UR4+0x400], R36 ;  /* 0x0004002403007988 */ /* 0x000fe80008000c04 */
[----:B------:R-:W-:Y:S01]  /*0600*/  STS.128 [R3+UR4+0x600], R40 ;  /* 0x0006002803007988 */ /* 0x000fe20008000c04 */
[----:B------:R-:W-:Y:S01]  /*0610*/  LEA R69, R24, UR5, 0x4 ;  /* 0x0000000518457c11 */ /* 0x000fe2000f8e20ff */
[----:B------:R-:W-:Y:S01]  /*0620*/  BAR.SYNC.DEFER_BLOCKING 0x0 ;  /* 0x0000000000007b1d */ /* 0x000fe20000010000 */
[----:B------:R-:W-:-:S02]  /*0630*/  LEA R46, R65, UR4, 0x4 ;  /* 0x00000004412e7c11 */ /* 0x000fc4000f8e20ff */
[C---:B------:R-:W-:Y:S02]  /*0640*/  LEA R68, R65.reuse, UR6, 0x4 ;  /* 0x0000000641447c11 */ /* 0x040fe4000f8e20ff */
[C---:B------:R-:W-:Y:S02]  /*0650*/  LEA R66, R65.reuse, UR7, 0x4 ;  /* 0x0000000741427c11 */ /* 0x040fe4000f8e20ff */
[----:B------:R-:W-:Y:S01]  /*0660*/  LEA R65, R65, UR8, 0x4 ;  /* 0x0000000841417c11 */ /* 0x000fe2000f8e20ff */
[----:B------:R-:W1:Y:S01]  /*0670*/  S2UR UR6, SR_CgaCtaId ;  /* 0x00000000000679c3 */ /* 0x000e620000008800 */
[----:B------:R-:W-:Y:S04]  /*0680*/  LDSM.16.M88 R69, [R69] ;  /* 0x000000004545783b */ /* 0x000fe80000000000 */
[----:B------:R-:W-:Y:S04]  /*0690*/  LDSM.16.M88.2 R26, [R46] ;  /* 0x000000002e1a783b */ /* 0x000fe80000000100 */
[----:B------:R-:W-:Y:S04]  /*06a0*/  LDSM.16.M88.2 R24, [R46+0x100] ;  /* 0x000100002e18783b */ /* 0x000fe80000000100 */
[----:B------:R-:W4:Y:S04]  /*06b0*/  LDSM.16.M88.2 R14, [R68] ;  /* 0x00000000440e783b */ /* 0x000f280000000100 */
[----:B------:R-:W-:Y:S04]  /*06c0*/  LDSM.16.M88.2 R12, [R68+0x100] ;  /* 0x00010000440c783b */ /* 0x000fe80000000100 */
[----:B------:R-:W-:Y:S04]  /*06d0*/  LDSM.16.M88.2 R8, [R66] ;  /* 0x000000004208783b */ /* 0x000fe80000000100 */
[----:B------:R-:W-:Y:S04]  /*06e0*/  LDSM.16.M88.2 R36, [R66+0x100] ;  /* 0x000100004224783b */ /* 0x000fe80000000100 */
[----:B------:R-:W-:Y:S04]  /*06f0*/  LDSM.16.M88.2 R40, [R65] ;  /* 0x000000004128783b */ /* 0x000fe80000000100 */
[----:B------:R-:W-:Y:S01]  /*0700*/  LDSM.16.M88.2 R44, [R65+0x100] ;  /* 0x00010000412c783b */ /* 0x000fe20000000100 */
[----:B------:R-:W-:Y:S06]  /*0710*/  BAR.SYNC.DEFER_BLOCKING 0x0 ;  /* 0x0000000000007b1d */ /* 0x000fec0000010000 */
[----:B------:R-:W-:-:S02]  /*0720*/  UMOV UR7, 0x400 ;  /* 0x0000040000077882 */ /* 0x000fc40000000000 */
[----:B-1----:R-:W-:Y:S01]  /*0730*/  ULEA UR5, UR6, UR7, 0x18 ;  /* 0x0000000706057291 */ /* 0x002fe2000f8ec0ff */
[----:B-----5:R-:W-:Y:S01]  /*0740*/  LOP3.LUT R67, R72, 0x7, RZ, 0xc0, !PT ;  /* 0x0000000748437812 */ /* 0x020fe200078ec0ff */
[----:B------:R-:W-:Y:S04]  /*0750*/  STS.128 [R3+UR4], R32 ;  /* 0x0000002003007988 */ /* 0x000fe80008000c04 */
[----:B------:R-:W-:Y:S04]  /*0760*/  STS.128 [R3+UR4+0x200], R4 ;  /* 0x0002000403007988 */ /* 0x000fe80008000c04 */
[----:B------:R1:W-:Y:S04]  /*0770*/  STS.128 [R3+UR4+0x400], R16 ;  /* 0x0004001003007988 */ /* 0x0003e80008000c04 */
[----:B------:R-:W-:Y:S01]  /*0780*/  STS.128 [R3+UR4+0x600], R20 ;  /* 0x0006001403007988 */ /* 0x000fe20008000c04 */
[----:B------:R-:W-:Y:S01]  /*0790*/  BAR.SYNC.DEFER_BLOCKING 0x0 ;  /* 0x0000000000007b1d */ /* 0x000fe20000010000 */
[----:B------:R-:W-:-:S06]  /*07a0*/  UIADD3 UR5, UPT, UPT, UR5, 0x100, URZ ;  /* 0x0000010005057890 */ /* 0x000fcc000fffe0ff */
[----:B------:R-:W-:Y:S01]  /*07b0*/  LEA R67, R67, UR5, 0x4 ;  /* 0x0000000543437c11 */ /* 0x000fe2000f8e20ff */
[----:B------:R-:W-:-:S05]  /*07c0*/  UIADD3 UR8, UPT, UPT, UR7, 0x200, URZ ;  /* 0x0000020007087890 */ /* 0x000fca000fffe0ff */
[----:B------:R-:W-:Y:S04]  /*07d0*/  LDSM.16.M88 R67, [R67] ;  /* 0x000000004343783b */ /* 0x000fe80000000000 */
[----:B------:R-:W-:Y:S04]  /*07e0*/  LDSM.16.M88.2 R34, [R46] ;  /* 0x000000002e22783b */ /* 0x000fe80000000100 */
[----:B------:R-:W-:Y:S04]  /*07f0*/  LDSM.16.M88.2 R10, [R46+0x100] ;  /* 0x000100002e0a783b */ /* 0x000fe80000000100 */
[----:B------:R-:W5:Y:S04]  /*0800*/  LDSM.16.M88.2 R6, [R68] ;  /* 0x000000004406783b */ /* 0x000f680000000100 */
[----:B------:R-:W5:Y:S04]  /*0810*/  LDSM.16.M88.2 R16, [R68+0x100] ;  /* 0x000100004410783b */ /* 0x000f680000000100 */
[----:B------:R-:W5:Y:S04]  /*0820*/  LDSM.16.M88.2 R32, [R66] ;  /* 0x000000004220783b */ /* 0x000f680000000100 */
[----:B------:R-:W-:Y:S04]  /*0830*/  LDSM.16.M88.2 R42, [R66+0x100] ;  /* 0x00010000422a783b */ /* 0x000fe80000000100 */
[----:B------:R-:W-:Y:S04]  /*0840*/  LDSM.16.M88.2 R2, [R65] ;  /* 0x000000004102783b */ /* 0x000fe80000000100 */
[----:B------:R-:W-:Y:S01]  /*0850*/  LDSM.16.M88.2 R4, [R65+0x100] ;  /* 0x000100004104783b */ /* 0x000fe20000000100 */
[----:B------:R-:W-:Y:S01]  /*0860*/  ULEA UR8, UR6, UR8, 0x18 ;  /* 0x0000000806087291 */ /* 0x000fe2000f8ec0ff */
[----:B0-----:R-:W-:Y:S01]  /*0870*/  IMAD.SHL.U32 R71, R71, 0x10, RZ ;  /* 0x0000001047477824 */ /* 0x001fe200078e00ff */
[----:B------:R-:W-:Y:S01]  /*0880*/  BAR.SYNC.DEFER_BLOCKING 0x0 ;  /* 0x0000000000007b1d */ /* 0x000fe20000010000 */
[----:B-1----:R-:W-:-:S04]  /*0890*/  LOP3.LUT R18, R72, 0xf, RZ, 0xc0, !PT ;  /* 0x0000000f48127812 */ /* 0x002fc800078ec0ff */
[----:B------:R-:W-:Y:S02]  /*08a0*/  SHF.R.U32.HI R19, RZ, 0x3, R18 ;  /* 0x00000003ff137819 */ /* 0x000fe40000011612 */
[----:B------:R-:W-:Y:S01]  /*08b0*/  LOP3.LUT R18, R18, 0x7, RZ, 0xc0, !PT ;  /* 0x0000000712127812 */ /* 0x000fe200078ec0ff */
[----:B------:R-:W-:Y:S04]  /*08c0*/  STS.128 [R71+UR8], R28 ;  /* 0x0000001c47007988 */ /* 0x000fe80008000c08 */
[----:B------:R0:W-:Y:S04]  /*08d0*/  STS.128 [R71+UR8+0x200], R60 ;  /* 0x0002003c47007988 */ /* 0x0001e80008000c08 */
[----:B--2---:R1:W-:Y:S04]  /*08e0*/  STS.128 [R71+UR8+0x400], R52 ;  /* 0x0004003447007988 */ /* 0x0043e80008000c08 */
[----:B---3--:R2:W-:Y:S01]  /*08f0*/  STS.128 [R71+UR8+0x600], R48 ;  /* 0x0006003047007988 */ /* 0x0085e20008000c08 */
[----:B------:R-:W-:-:S05]  /*0900*/  IMAD R18, R19, 0x8, R18 ;  /* 0x0000000813127824 */ /* 0x000fca00078e0212 */
[----:B0-----:R-:W-:Y:S01]  /*0910*/  LEA R60, R18, UR8, 0x4 ;  /* 0x00000008123c7c11 */ /* 0x001fe2000f8e20ff */
[----:B------:R-:W-:Y:S06]  /*0920*/  BAR.SYNC.DEFER_BLOCKING 0x0 ;  /* 0x0000000000007b1d */ /* 0x000fec0000010000 */
[----:B-1----:R-:W3:Y:S04]  /*0930*/  LDG.E.128.CONSTANT R52, desc[UR10][R74.64+0x1600] ;  /* 0x0016000a4a347981 */ /* 0x002ee8000c1e9d00 */
[----:B--2---:R-:W2:Y:S04]  /*0940*/  LDG.E.128.CONSTANT R48, desc[UR10][R74.64+0x1e00] ;  /* 0x001e000a4a307981 */ /* 0x004ea8000c1e9d00 */
[----:B------:R-:W-:Y:S04]  /*0950*/  LDSM.16.M88.2 R38, [R60] ;  /* 0x000000003c26783b */ /* 0x000fe80000000100 */
[----:B------:R0:W-:Y:S04]  /*0960*/  LDSM.16.M88.2 R46, [R60+0x100] ;  /* 0x000100003c2e783b */ /* 0x0001e80000000100 */
[----:B0-----:R-:W2:Y:S01]  /*0970*/  LDG.E.128.CONSTANT R60, desc[UR10][R74.64+0xe00] ;  /* 0x000e000a4a3c7981 */ /* 0x001ea2000c1e9d00 */
[-C--:B----4-:R-:W-:Y:S08]  /*0980*/  IMMA.16816.S8.S8 R28, R14.ROW, R70.reuse.COL, RZ ;  /* 0x000000460e1c7237 */ /* 0x090ff000004054ff */
[-C--:B------:R-:W-:Y:S08]  /*0990*/  IMMA.16816.S8.S8 R20, R26.ROW, R70.reuse.COL, RZ ;  /* 0x000000461a147237 */ /* 0x080ff000004054ff */
[----:B------:R-:W-:Y:S08]  /*09a0*/  IMMA.16816.S8.S8 R24, R24.ROW, R70.COL, RZ ;  /* 0x0000004618187237 */ /* 0x000ff000004054ff */
[----:B-----5:R-:W-:Y:S01]  /*09b0*/  IMMA.16816.S8.S8 R28, R6.ROW, R69.COL, R28 ;  /* 0x00000045061c7237 */ /* 0x020fe2000040541c */
[----:B------:R-:W0:Y:S01]  /*09c0*/  LDSM.16.M88.2 R6, [R68] ;  /* 0x000000004406783b */ /* 0x000e220000000100 */
[----:B------:R-:W-:-:S06]  /*09d0*/  ULEA UR4, UR6, UR7, 0x18 ;  /* 0x0000000706047291 */ /* 0x000fcc000f8ec0ff */
[----:B------:R-:W-:Y:S08]  /*09e0*/  IMMA.16816.S8.S8 R12, R12.ROW, R70.COL, RZ ;  /* 0x000000460c0c7237 */ /* 0x000ff000004054ff */
[----:B------:R-:W-:Y:S08]  /*09f0*/  IMMA.16816.S8.S8 R24, R10.ROW, R69.COL, R24 ;  /* 0x000000450a187237 */ /* 0x000ff00000405418 */
[----:B------:R-:W-:Y:S01]  /*0a00*/  IMMA.16816.S8.S8 R8, R8.ROW, R70.COL, RZ ;  /* 0x0000004608087237 */ /* 0x000fe200004054ff */
[----:B------:R-:W-:Y:S01]  /*0a10*/  UIADD3 UR4, UPT, UPT, UR4, 0x180, URZ ;  /* 0x0000018004047890 */ /* 0x000fe2000fffe0ff */
[----:B------:R-:W-:-:S06]  /*0a20*/  LOP3.LUT R72, R72, 0x7, RZ, 0xc0, !PT ;  /* 0x0000000748487812 */ /* 0x000fcc00078ec0ff */
[----:B------:R-:W-:Y:S01]  /*0a30*/  IMMA.16816.S8.S8 R20, R34.ROW, R69.COL, R20 ;  /* 0x0000004522147237 */ /* 0x000fe20000405414 */
[----:B------:R-:W-:-:S06]  /*0a40*/  LEA R72, R72, UR4, 0x4 ;  /* 0x0000000448487c11 */ /* 0x000fcc000f8e20ff */
[----:B------:R-:W-:Y:S01]  /*0a50*/  LDSM.16.M88 R72, [R72] ;  /* 0x000000004848783b */ /* 0x000fe20000000000 */
[-C--:B------:R-:W-:Y:S03]  /*0a60*/  IMMA.16816.S8.S8 R16, R16.ROW, R69.reuse.COL, R12 ;  /* 0x0000004510107237 */ /* 0x080fe6000040540c */
[----:B------:R-:W-:Y:S04]  /*0a70*/  LDSM.16.M88.2 R12, [R65] ;  /* 0x00000000410c783b */ /* 0x000fe80000000100 */
[----:B------:R-:W-:Y:S01]  /*0a80*/  LDSM.16.M88.2 R14, [R65+0x100] ;  /* 0x00010000410e783b */ /* 0x000fe20000000100 */
[----:B------:R-:W-:Y:S03]  /*0a90*/  IMMA.16816.S8.S8 R32, R32.ROW, R69.COL, R8 ;  /* 0x0000004520207237 */ /* 0x000fe60000405408 */
[----:B------:R-:W-:Y:S04]  /*0aa0*/  LDSM.16.M88.2 R8, [R66] ;  /* 0x000000004208783b */ /* 0x000fe80000000100 */
[----:B------:R-:W-:Y:S01]  /*0ab0*/  LDSM.16.M88.2 R10, [R66+0x100] ;  /* 0x00010000420a783b */ /* 0x000fe20000000100 */
[-C--:B0-----:R-:W-:Y:S03]  /*0ac0*/  IMMA.16816.S8.S8 R28, R6.ROW, R67.reuse.COL, R28 ;  /* 0x00000043061c7237 */ /* 0x081fe6000040541c */
[----:B------:R-:W0:Y:S01]  /*0ad0*/  LDSM.16.M88.2 R6, [R68+0x100] ;  /* 0x000100004406783b */ /* 0x000e220000000100 */
[----:B------:R-:W-:Y:S04]  /*0ae0*/  BAR.SYNC.DEFER_BLOCKING 0x0 ;  /* 0x0000000000007b1d */ /* 0x000fe80000010000 */
[----:B------:R-:W-:Y:S08]  /*0af0*/  IMMA.16816.S8.S8 R20, R38.ROW, R67.COL, R20 ;  /* 0x0000004326147237 */ /* 0x000ff00000405414 */
[----:B------:R-:W-:Y:S01]  /*0b00*/  IMMA.16816.S8.S8 R36, R36.ROW, R70.COL, RZ ;  /* 0x0000004624247237 */ /* 0x000fe200004054ff */
[----:B------:R-:W1:Y:S01]  /*0b10*/  S2R R73, SR_LANEID ;  /* 0x0000000000497919 */ /* 0x000e620000000000 */
[----:B------:R-:W-:-:S15]  /*0b20*/  STS.128 [R71+UR8], R56 ;  /* 0x0000003847007988 */ /* 0x000fde0008000c08 */
[----:B------:R-:W-:-:S03]  /*0b30*/  NOP ;  /* 0x0000000000007918 */ /* 0x000fc60000000000 */
[----:B------:R-:W-:Y:S08]  /*0b40*/  IMMA.16816.S8.S8 R36, R42.ROW, R69.COL, R36 ;  /* 0x000000452a247237 */ /* 0x000ff00000405424 */
[----:B------:R-:W-:Y:S01]  /*0b50*/  IMMA.16816.S8.S8 R40, R40.ROW, R70.COL, RZ ;  /* 0x0000004628287237 */ /* 0x000fe200004054ff */
[----:B------:R-:W4:Y:S07]  /*0b60*/  S2UR UR5, SR_CgaCtaId ;  /* 0x00000000000579c3 */ /* 0x000f2e0000008800 */
[----:B------:R-:W-:Y:S08]  /*0b70*/  IMMA.16816.S8.S8 R24, R46.ROW, R67.COL, R24 ;  /* 0x000000432e187237 */ /* 0x000ff00000405418 */
[----:B------:R-:W-:Y:S08]  /*0b80*/  IMMA.16816.S8.S8 R44, R44.ROW, R70.COL, RZ ;  /* 0x000000462c2c7237 */ /* 0x000ff000004054ff */
[----:B------:R-:W-:Y:S01]  /*0b90*/  IMMA.16816.S8.S8 R40, R2.ROW, R69.COL, R40 ;  /* 0x0000004502287237 */ /* 0x000fe20000405428 */
[----:B------:R-:W-:-:S02]  /*0ba0*/  UMOV UR4, 0x400 ;  /* 0x0000040000047882 */ /* 0x000fc40000000000 */
[----:B------:R-:W-:-:S09]  /*0bb0*/  UIADD3 UR6, UPT, UPT, UR4, 0x200, URZ ;  /* 0x0000020004067890 */ /* 0x000fd2000fffe0ff */
[----:B------:R-:W-:Y:S01]  /*0bc0*/  IMMA.16816.S8.S8 R44, R4.ROW, R69.COL, R44 ;  /* 0x00000045042c7237 */ /* 0x000fe2000040542c */
[----:B-1----:R-:W-:-:S04]  /*0bd0*/  LOP3.LUT R4, R73, 0xf, RZ, 0xc0, !PT ;  /* 0x0000000f49047812 */ /* 0x002fc800078ec0ff */
[----:B------:R-:W-:Y:S02]  /*0be0*/  SHF.R.U32.HI R5, RZ, 0x3, R4 ;  /* 0x00000003ff057819 */ /* 0x000fe40000011604 */
[----:B------:R-:W-:Y:S01]  /*0bf0*/  LOP3.LUT R4, R4, 0x7, RZ, 0xc0, !PT ;  /* 0x0000000704047812 */ /* 0x000fe200078ec0ff */
[----:B----4-:R-:W-:-:S04]  /*0c00*/  ULEA UR6, UR5, UR6, 0x18 ;  /* 0x0000000605067291 */ /* 0x010fc8000f8ec0ff */
[----:B------:R-:W-:Y:S01]  /*0c10*/  IMAD R4, R5, 0x8, R4 ;  /* 0x0000000805047824 */ /* 0x000fe200078e0204 */
[-C--:B0-----:R-:W-:Y:S08]  /*0c20*/  IMMA.16816.S8.S8 R16, R6.ROW, R67.reuse.COL, R16 ;  /* 0x0000004306107237 */ /* 0x081ff00000405410 */
[-C--:B------:R-:W-:Y:S08]  /*0c30*/  IMMA.16816.S8.S8 R32, R8.ROW, R67.reuse.COL, R32 ;  /* 0x0000004308207237 */ /* 0x080ff00000405420 */
[----:B------:R-:W-:Y:S01]  /*0c40*/  IMMA.16816.S8.S8 R44, R14.ROW, R67.COL, R44 ;  /* 0x000000430e2c7237 */ /* 0x000fe2000040542c */
[----:B------:R-:W0:Y:S01]  /*0c50*/  LDC.64 R14, c[0x0][0x3a0] ;  /* 0x0000e800ff0e7b82 */ /* 0x000e220000000a00 */
[----:B---3--:R-:W-:Y:S04]  /*0c60*/  STS.128 [R71+UR8+0x400], R52 ;  /* 0x0004003447007988 */ /* 0x008fe80008000c08 */
[----:B--2---:R1:W-:Y:S04]  /*0c70*/  STS.128 [R71+UR8+0x600], R48 ;  /* 0x0006003047007988 */ /* 0x0043e80008000c08 */
[----:B------:R-:W-:Y:S01]  /*0c80*/  STS.128 [R71+UR8+0x200], R60 ;  /* 0x0002003c47007988 */ /* 0x000fe20008000c08 */
[----:B-1----:R-:W-:Y:S01]  /*0c90*/  LEA R48, R4, UR6, 0x4 ;  /* 0x0000000604307c11 */ /* 0x002fe2000f8e20ff */
[----:B------:R-:W1:Y:S08]  /*0ca0*/  LDC.64 R50, c[0x0][0x398] ;  /* 0x0000e600ff327b82 */ /* 0x000e700000000a00 */
[----:B------:R-:W-:Y:S06]  /*0cb0*/  BAR.SYNC.DEFER_BLOCKING 0x0 ;  /* 0x0000000000007b1d */ /* 0x000fec0000010000 */
[----:B------:R-:W2:Y:S04]  /*0cc0*/  LDSM.16.M88.2 R2, [R68] ;  /* 0x000000004402783b */ /* 0x000ea80000000100 */
[----:B------:R-:W3:Y:S04]  /*0cd0*/  LDSM.16.M88.2 R6, [R48] ;  /* 0x000000003006783b */ /* 0x000ee80000000100 */
[----:B------:R-:W4:Y:S01]  /*0ce0*/  LDSM.16.M88.2 R8, [R48+0x100] ;  /* 0x000100003008783b */ /* 0x000f220000000100 */
[----:B------:R-:W5:Y:S03]  /*0cf0*/  S2R R49, SR_TID.X ;  /* 0x0000000000317919 */ /* 0x000f660000002100 */
[----:B------:R-:W0:Y:S01]  /*0d00*/  LDSM.16.M88.2 R4, [R68+0x100] ;  /* 0x000100004404783b */ /* 0x000e220000000100 */
[-C--:B--2---:R-:W-:Y:S03]  /*0d10*/  IMMA.16816.S8.S8 R28, R2.ROW, R72.reuse.COL, R28 ;  /* 0x00000048021c7237 */ /* 0x084fe6000040541c */
[----:B------:R-:W2:Y:S05]  /*0d20*/  LDSM.16.M88.2 R2, [R66] ;  /* 0x000000004202783b */ /* 0x000eaa0000000100 */
[----:B---3--:R-:W-:Y:S01]  /*0d30*/  IMMA.16816.S8.S8 R20, R6.ROW, R72.COL, R20 ;  /* 0x0000004806147237 */ /* 0x008fe20000405414 */
[----:B-----5:R-:W-:-:S04]  /*0d40*/  IMAD R7, R0, 0x80, R49 ;  /* 0x0000008000077824 */ /* 0x020fc800078e0231 */
[----:B------:R-:W-:-:S03]  /*0d50*/  IMAD R64, R64, 0x100, R7 ;  /* 0x0000010040407824 */ /* 0x000fc600078e0207 */
[----:B------:R-:W-:Y:S01]  /*0d60*/  IMMA.16816.S8.S8 R36, R10.ROW, R67.COL, R36 ;  /* 0x000000430a247237 */ /* 0x000fe20000405424 */
[----:B------:R-:W3:Y:S07]  /*0d70*/  LDSM.16.M88.2 R10, [R66+0x100] ;  /* 0x00010000420a783b */ /* 0x000eee0000000100 */
[----:B----4-:R-:W-:Y:S01]  /*0d80*/  IMMA.16816.S8.S8 R24, R8.ROW, R72.COL, R24 ;  /* 0x0000004808187237 */ /* 0x010fe20000405418 */
[----:B-1----:R-:W-:-:S04]  /*0d90*/  IMAD.WIDE.U32 R8, R7, 0x4, R50 ;  /* 0x0000000407087825 */ /* 0x002fc800078e0032 */
[----:B0-----:R-:W-:-:S03]  /*0da0*/  IMAD.WIDE.U32 R6, R64, 0x4, R14 ;  /* 0x0000000440067825 */ /* 0x001fc600078e000e */
[----:B------:R-:W-:Y:S01]  /*0db0*/  IMMA.16816.S8.S8 R16, R4.ROW, R72.COL, R16 ;  /* 0x0000004804107237 */ /* 0x000fe20000405410 */
[----:B------:R-:W0:Y:S01]  /*0dc0*/  LDSM.16.M88.2 R4, [R65] ;  /* 0x000000004104783b */ /* 0x000e220000000100 */
[----:B------:R-:W-:-:S03]  /*0dd0*/  IADD3 R14, P1, PT, R6, 0x1000000, RZ ;  /* 0x01000000060e7810 */ /* 0x000fc60007f3e0ff */
[----:B------:R-:W4:Y:S03]  /*0de0*/  LDG.E.CONSTANT R0, desc[UR10][R6.64] ;  /* 0x0000000a06007981 */ /* 0x000f26000c1e9900 */
[----:B------:R-:W-:Y:S01]  /*0df0*/  IMMA.16816.S8.S8 R40, R12.ROW, R67.COL, R40 ;  /* 0x000000430c287237 */ /* 0x000fe20000405428 */
[----:B------:R-:W1:Y:S01]  /*0e00*/  LDSM.16.M88.2 R12, [R65+0x100] ;  /* 0x00010000410c783b */ /* 0x000e620000000100 */
[----:B------:R-:W-:-:S03]  /*0e10*/  IMAD.X R15, RZ, RZ, R7, P1 ;  /* 0x000000ffff0f7224 */ /* 0x000fc600008e0607 */
[----:B------:R-:W5:Y:S03]  /*0e20*/  LDG.E.CONSTANT R48, desc[UR10][R6.64+0x620000] ;  /* 0x6200000a06307981 */ /* 0x000f66000c1e9900 */
[----:B--2---:R-:W-:Y:S01]  /*0e30*/  IMMA.16816.S8.S8 R32, R2.ROW, R72.COL, R32 ;  /* 0x0000004802207237 */ /* 0x004fe20000405420 */
[----:B------:R-:W4:Y:S04]  /*0e40*/  LDG.E.CONSTANT R3, desc[UR10][R8.64] ;  /* 0x0000000a08037981 */ /* 0x000f28000c1e9900 */
[----:B------:R-:W2:Y:S01]  /*0e50*/  LDG.E.CONSTANT R14, desc[UR10][R14.64+-0x3c0000] ;  /* 0xc400000a0e0e7981 */ /* 0x000ea2000c1e9900 */
[----:B------:R-:W-:-:S03]  /*0e60*/  IADD3 R56, P0, PT, R6, 0x1000000, RZ ;  /* 0x0100000006387810 */ /* 0x000fc60007f1e0ff */
[----:B------:R-:W5:Y:S02]  /*0e70*/  LDG.E.CONSTANT R2, desc[UR10][R6.64+0x310000] ;  /* 0x3100000a06027981 */ /* 0x000f64000c1e9900 */
[--C-:B------:R-:W-:Y:S01]  /*0e80*/  IMAD.X R57, RZ, RZ, R7.reuse, P0 ;  /* 0x000000ffff397224 */ /* 0x100fe200000e0607 */
[C---:B------:R-:W-:Y:S01]  /*0e90*/  IADD3 R54, P0, PT, R6.reuse, 0x1000000, RZ ;  /* 0x0100000006367810 */ /* 0x040fe20007f1e0ff */
[-C--:B---3--:R-:W-:Y:S01]  /*0ea0*/  IMMA.16816.S8.S8 R36, R10.ROW, R72.reuse.COL, R36 ;  /* 0x000000480a247237 */ /* 0x088fe20000405424 */
[C---:B------:R-:W-:Y:S01]  /*0eb0*/  IADD3 R52, P1, PT, R6.reuse, 0x1000000, RZ ;  /* 0x0100000006347810 */ /* 0x040fe20007f3e0ff */
[----:B------:R-:W-:Y:S01]  /*0ec0*/  UIADD3 UR4, UPT, UPT, UR4, 0xa00, URZ ;  /* 0x00000a0004047890 */ /* 0x000fe2000fffe0ff */
[----:B------:R3:W5:Y:S01]  /*0ed0*/  LDG.E.CONSTANT R10, desc[UR10][R56.64+-0x6d0000] ;  /* 0x9300000a380a7981 */ /* 0x000762000c1e9900 */
[--C-:B------:R-:W-:Y:S01]  /*0ee0*/  IMAD.X R55, RZ, RZ, R7.reuse, P0 ;  /* 0x000000ffff377224 */ /* 0x100fe200000e0607 */
[C---:B------:R-:W-:Y:S01]  /*0ef0*/  IADD3 R50, P0, PT, R6.reuse, 0x1000000, RZ ;  /* 0x0100000006327810 */ /* 0x040fe20007f1e0ff */
[--C-:B------:R-:W-:Y:S01]  /*0f00*/  IMAD.X R53, RZ, RZ, R7.reuse, P1 ;  /* 0x000000ffff357224 */ /* 0x100fe200008e0607 */
[C---:B------:R-:W-:Y:S01]  /*0f10*/  IADD3 R60, P2, PT, R6.reuse, 0x1000000, RZ ;  /* 0x01000000063c7810 */ /* 0x040fe20007f5e0ff */
[----:B------:R-:W5:Y:S02]  /*0f20*/  LDG.E.CONSTANT R11, desc[UR10][R6.64+0x80] ;  /* 0x0000800a060b7981 */ /* 0x000f64000c1e9900 */
[--C-:B------:R-:W-:Y:S01]  /*0f30*/  IMAD.X R51, RZ, RZ, R7.reuse, P0 ;  /* 0x000000ffff337224 */ /* 0x100fe200000e0607 */
[C---:B------:R-:W-:Y:S01]  /*0f40*/  IADD3 R66, P0, PT, R6.reuse, 0x1000000, RZ ;  /* 0x0100000006427810 */ /* 0x040fe20007f1e0ff */
[-C--:B0-----:R-:W-:Y:S01]  /*0f50*/  IMMA.16816.S8.S8 R40, R4.ROW, R72.reuse.COL, R40 ;  /* 0x0000004804287237 */ /* 0x081fe20000405428 */
[----:B------:R0:W5:Y:S03]  /*0f60*/  LDG.E.CONSTANT R4, desc[UR10][R54.64+-0xb0000] ;  /* 0xf500000a36047981 */ /* 0x000166000c1e9900 */
[----:B------:R-:W-:Y:S01]  /*0f70*/  IMAD.X R67, RZ, RZ, R7, P0 ;  /* 0x000000ffff437224 */ /* 0x000fe200000e0607 */
[----:B------:R-:W5:Y:S03]  /*0f80*/  LDG.E.CONSTANT R50, desc[UR10][R50.64+0x570000] ;  /* 0x5700000a32327981 */ /* 0x000f66000c1e9900 */
[----:B-1----:R-:W-:Y:S01]  /*0f90*/  IMMA.16816.S8.S8 R44, R12.ROW, R72.COL, R44 ;  /* 0x000000480c2c7237 */ /* 0x002fe2000040542c */
[----:B------:R-:W5:Y:S04]  /*0fa0*/  LDG.E.CONSTANT R12, desc[UR10][R52.64+0x260000] ;  /* 0x2600000a340c7981 */ /* 0x000f68000c1e9900 */
[----:B------:R-:W5:Y:S04]  /*0fb0*/  LDG.E.CONSTANT R55, desc[UR10][R66.64+-0x6cff80] ;  /* 0x9300800a42377981 */ /* 0x000f68000c1e9900 */
[----:B------:R-:W5:Y:S04]  /*0fc0*/  LDG.E.CONSTANT R13, desc[UR10][R6.64+0x310080] ;  /* 0x3100800a060d7981 */ /* 0x000f68000c1e9900 */
[----:B------:R-:W5:Y:S01]  /*0fd0*/  LDG.E.CONSTANT R52, desc[UR10][R8.64+0x80] ;  /* 0x0000800a08347981 */ /* 0x000f62000c1e9900 */
[----:B---3--:R-:W-:Y:S01]  /*0fe0*/  IMAD.SHL.U32 R56, R73, 0x2, RZ ;  /* 0x0000000249387824 */ /* 0x008fe200078e00ff */
[----:B------:R-:W-:-:S02]  /*0ff0*/  IADD3 R62, P1, PT, R6, 0x1000000, RZ ;  /* 0x01000000063e7810 */ /* 0x000fc40007f3e0ff */
[----:B------:R-:W-:Y:S01]  /*1000*/  SHF.R.U32.HI R5, RZ, 0x2, R73 ;  /* 0x00000002ff057819 */ /* 0x000fe20000011649 */
[----:B------:R-:W-:Y:S01]  /*1010*/  ULEA UR4, UR5, UR4, 0x18 ;  /* 0x0000000405047291 */ /* 0x000fe2000f8ec0ff */
[----:B------:R-:W-:Y:S01]  /*1020*/  LOP3.LUT R56, R56, 0x6, RZ, 0xe2, !PT ;  /* 0x0000000638387812 */ /* 0x000fe200078ee2ff */
[----:B------:R-:W-:Y:S01]  /*1030*/  IMAD.X R63, RZ, RZ, R7, P1 ;  /* 0x000000ffff3f7224 */ /* 0x000fe200008e0607 */
[----:B------:R-:W-:Y:S01]  /*1040*/  IADD3 R58, P0, PT, R6, 0x1000000, RZ ;  /* 0x01000000063a7810 */ /* 0x000fe20007f1e0ff */
[----:B------:R-:W3:Y:S02]  /*1050*/  LDG.E.CONSTANT R57, desc[UR10][R6.64+0x620080] ;  /* 0x6200800a06397981 */ /* 0x000ee4000c1e9900 */
[----:B------:R-:W-:Y:S02]  /*1060*/  IMAD R5, R56, 0x20, R5 ;  /* 0x0000002038057824 */ /* 0x000fe400078e0205 */
[----:B------:R1:W3:Y:S01]  /*1070*/  LDG.E.CONSTANT R53, desc[UR10][R62.64+-0x3bff80] ;  /* 0xc400800a3e357981 */ /* 0x0002e2000c1e9900 */
[----:B------:R-:W-:-:S02]  /*1080*/  IMAD.X R59, RZ, RZ, R7, P0 ;  /* 0x000000ffff3b7224 */ /* 0x000fc400000e0607 */
[----:B0-----:R-:W-:Y:S01]  /*1090*/  LEA R54, R5, UR4, 0x2 ;  /* 0x0000000405367c11 */ /* 0x001fe2000f8e10ff */
[----:B------:R-:W-:Y:S01]  /*10a0*/  IMAD.X R61, RZ, RZ, R7, P2 ;  /* 0x000000ffff3d7224 */ /* 0x000fe200010e0607 */
[----:B------:R-:W3:Y:S04]  /*10b0*/  LDG.E.CONSTANT R56, desc[UR10][R8.64+0x100] ;  /* 0x0001000a08387981 */ /* 0x000ee8000c1e9900 */
[----:B------:R-:W3:Y:S01]  /*10c0*/  LDG.E.CONSTANT R65, desc[UR10][R6.64+0x620100] ;  /* 0x6201000a06417981 */ /* 0x000ee2000c1e9900 */
[----:B-1----:R-:W-:-:S03]  /*10d0*/  IADD3 R62, P0, PT, R6, 0x1000000, RZ ;  /* 0x01000000063e7810 */ /* 0x002fc60007f1e0ff */
[----:B------:R0:W-:Y:S02]  /*10e0*/  STS [R54], R20 ;  /* 0x0000001436007388 */ /* 0x0001e40000000800 */
[----:B------:R-:W-:Y:S02]  /*10f0*/  IMAD.X R63, RZ, RZ, R7, P0 ;  /* 0x000000ffff3f7224 */ /* 0x000fe400000e0607 */
[----:B------:R1:W-:Y:S04]  /*1100*/  STS [R54+0x80], R21 ;  /* 0x0000801536007388 */ /* 0x0003e80000000800 */
[----:B------:R-:W3:Y:S01]  /*1110*/  LDG.E.CONSTANT R51, desc[UR10][R60.64+-0xaff80] ;  /* 0xf500800a3c337981 */ /* 0x000ee2000c1e9900 */
[----:B0-----:R-:W-:-:S03]  /*1120*/  IADD3 R20, P0, PT, R6, 0x1000000, RZ ;  /* 0x0100000006147810 */ /* 0x001fc60007f1e0ff */
[----:B------:R0:W3:Y:S02]  /*1130*/  LDG.E.CONSTANT R15, desc[UR10][R58.64+0x260080] ;  /* 0x2600800a3a0f7981 */ /* 0x0000e4000c1e9900 */
[--C-:B-1----:R-:W-:Y:S01]  /*1140*/  IMAD.X R21, RZ, RZ, R7.reuse, P0 ;  /* 0x000000ffff157224 */ /* 0x102fe200000e0607 */
[----:B------:R-:W-:Y:S01]  /*1150*/  IADD3 R66, P0, PT, R6, 0x1000000, RZ ;  /* 0x0100000006427810 */ /* 0x000fe20007f1e0ff */
[----:B------:R-:W3:Y:S04]  /*1160*/  LDG.E.CONSTANT R63, desc[UR10][R62.64+0x570080] ;  /* 0x5700800a3e3f7981 */ /* 0x000ee8000c1e9900 */
[----:B------:R-:W-:Y:S01]  /*1170*/  IMAD.X R67, RZ, RZ, R7, P0 ;  /* 0x000000ffff437224 */ /* 0x000fe200000e0607 */
[----:B------:R-:W3:Y:S01]  /*1180*/  LDG.E.CONSTANT R61, desc[UR10][R6.64+0x100] ;  /* 0x0001000a063d7981 */ /* 0x000ee2000c1e9900 */
[----:B------:R-:W-:-:S03]  /*1190*/  UIADD3 UR5, UPT, UPT, UR4, 0x400, URZ ;  /* 0x0000040004057890 */ /* 0x000fc6000fffe0ff */
[----:B------:R1:W-:Y:S04]  /*11a0*/  STS [R54+0x60], R26 ;  /* 0x0000601a36007388 */ /* 0x0003e80000000800 */
[----:B------:R-:W3:Y:S01]  /*11b0*/  LDG.E.CONSTANT R67, desc[UR10][R66.64+-0xaff00] ;  /* 0xf501000a42437981 */ /* 0x000ee2000c1e9900 */
[----:B0-----:R-:W-:-:S03]  /*11c0*/  LEA R58, R5, UR5, 0x2 ;  /* 0x00000005053a7c11 */ /* 0x001fc6000f8e10ff */
[----:B------:R0:W-:Y:S01]  /*11d0*/  STS [R54+0x20], R22 ;  /* 0x0000201636007388 */ /* 0x0001e20000000800 */
[----:B-1----:R-:W-:-:S03]  /*11e0*/  IADD3 R26, P0, PT, R6, 0x1000000, RZ ;  /* 0x01000000061a7810 */ /* 0x002fc60007f1e0ff */
[----:B------:R1:W-:Y:S04]  /*11f0*/  STS [R54+0xa0], R23 ;  /* 0x0000a01736007388 */ /* 0x0003e80000000800 */
[----:B------:R1:W-:Y:S01]  /*1200*/  STS [R54+0x40], R24 ;  /* 0x0000401836007388 */ /* 0x0003e20000000800 */
[----:B0-----:R-:W-:-:S03]  /*1210*/  IADD3 R22, P1, PT, R6, 0x1000000, RZ ;  /* 0x0100000006167810 */ /* 0x001fc60007f3e0ff */
[----:B------:R-:W-:Y:S04]  /*1220*/  STS [R54+0xc0], R25 ;  /* 0x0000c01936007388 */ /* 0x000fe80000000800 */
[----:B------:R0:W-:Y:S01]  /*1230*/  STS [R54+0xe0], R27 ;  /* 0x0000e01b36007388 */ /* 0x0001e20000000800 */
[----:B-1----:R-:W-:-:S03]  /*1240*/  IMAD.X R23, RZ, RZ, R7, P1 ;  /* 0x000000ffff177224 */ /* 0x002fc600008e0607 */
[----:B------:R1:W-:Y:S01]  /*1250*/  STS [R58+0x20], R30 ;  /* 0x0000201e3a007388 */ /* 0x0003e20000000800 */
[----:B------:R-:W-:-:S03]  /*1260*/  IADD3 R24, P1, PT, R6, 0x1000000, RZ ;  /* 0x0100000006187810 */ /* 0x000fc60007f3e0ff */
[----:B------:R-:W3:Y:S01]  /*1270*/  LDG.E.CONSTANT R59, desc[UR10][R6.64+0x310100] ;  /* 0x3101000a063b7981 */ /* 0x000ee2000c1e9900 */
[----:B0-----:R-:W-:-:S03]  /*1280*/  IMAD.X R27, RZ, RZ, R7, P0 ;  /* 0x000000ffff1b7224 */ /* 0x001fc600000e0607 */
[----:B------:R-:W3:Y:S01]  /*1290*/  LDG.E.CONSTANT R21, desc[UR10][R20.64+-0x6cff00] ;  /* 0x9301000a14157981 */ /* 0x000ee2000c1e9900 */
[----:B-1----:R-:W-:-:S03]  /*12a0*/  IADD3 R30, P0, PT, R6, 0x1000000, RZ ;  /* 0x01000000061e7810 */ /* 0x002fc60007f1e0ff */
[----:B------:R0:W-:Y:S01]  /*12b0*/  STS [R58+0xa0], R31 ;  /* 0x0000a01f3a007388 */ /* 0x0001e20000000800 */
[----:B------:R-:W-:-:S03]  /*12c0*/  IMAD.X R25, RZ, RZ, R7, P1 ;  /* 0x000000ffff197224 */ /* 0x000fc600008e0607 */
[----:B------:R1:W-:Y:S04]  /*12d0*/  STS [R58+0x60], R18 ;  /* 0x000060123a007388 */ /* 0x0003e80000000800 */
[----:B------:R1:W-:Y:S01]  /*12e0*/  STS [R58], R28 ;  /* 0x0000001c3a007388 */ /* 0x0003e20000000800 */
[----:B0-----:R-:W-:-:S03]  /*12f0*/  IMAD.X R31, RZ, RZ, R7, P0 ;  /* 0x000000ffff1f7224 */ /* 0x001fc600000e0607 */
[----:B------:R-:W3:Y:S01]  /*1300*/  LDG.E.CONSTANT R23, desc[UR10][R22.64+-0x3bff00] ;  /* 0xc401000a16177981 */ /* 0x000ee2000c1e9900 */
[----:B-1----:R-:W-:-:S03]  /*1310*/  IADD3 R18, P0, PT, R6, 0x1000000, RZ ;  /* 0x0100000006127810 */ /* 0x002fc60007f1e0ff */
[----:B------:R0:W-:Y:S01]  /*1320*/  STS [R58+0xe0], R19 ;  /* 0x0000e0133a007388 */ /* 0x0001e20000000800 */
[----:B------:R-:W-:-:S03]  /*1330*/  IADD3 R28, P1, PT, R6, 0x1000000, RZ ;  /* 0x01000000061c7810 */ /* 0x000fc60007f3e0ff */
[----:B------:R1:W3:Y:S04]  /*1340*/  LDG.E.CONSTANT R20, desc[UR10][R8.64+0x180] ;  /* 0x0001800a08147981 */ /* 0x0002e8000c1e9900 */
[----:B------:R1:W-:Y:S01]  /*1350*/  STS [R58+0x80], R29 ;  /* 0x0000801d3a007388 */ /* 0x0003e20000000800 */
[----:B0-----:R-:W-:-:S03]  /*1360*/  IMAD.X R19, RZ, RZ, R7, P0 ;  /* 0x000000ffff137224 */ /* 0x001fc600000e0607 */
[----:B------:R0:W-:Y:S01]  /*1370*/  STS [R58+0x40], R16 ;  /* 0x000040103a007388 */ /* 0x0001e20000000800 */
[----:B-1----:R-:W-:-:S03]  /*1380*/  IADD3 R8, P0, PT, R6, 0x1000000, RZ ;  /* 0x0100000006087810 */ /* 0x002fc60007f1e0ff */
[----:B------:R-:W3:Y:S01]  /*1390*/  LDG.E.CONSTANT R27, desc[UR10][R26.64+0x260100] ;  /* 0x2601000a1a1b7981 */ /* 0x000ee2000c1e9900 */
[----:B------:R-:W-:-:S03]  /*13a0*/  IMAD.X R29, RZ, RZ, R7, P1 ;  /* 0x000000ffff1d7224 */ /* 0x000fc600008e0607 */
[----:B------:R-:W3:Y:S01]  /*13b0*/  LDG.E.CONSTANT R25, desc[UR10][R24.64+0x570100] ;  /* 0x5701000a18197981 */ /* 0x000ee2000c1e9900 */
[----:B0-----:R-:W-:Y:S01]  /*13c0*/  IADD3 R16, P1, PT, R6, 0x1000000, RZ ;  /* 0x0100000006107810 */ /* 0x001fe20007f3e0ff */
[--C-:B------:R-:W-:Y:S02]  /*13d0*/  IMAD.X R9, RZ, RZ, R7.reuse, P0 ;  /* 0x000000ffff097224 */ /* 0x100fe400000e0607 */
[----:B------:R0:W-:Y:S04]  /*13e0*/  STS [R58+0xc0], R17 ;  /* 0x0000c0113a007388 */ /* 0x0001e80000000800 */
[----:B------:R-:W3:Y:S04]  /*13f0*/  LDG.E.CONSTANT R69, desc[UR10][R6.64+0x180] ;  /* 0x0001800a06457981 */ /* 0x000ee8000c1e9900 */
[----:B------:R-:W3:Y:S01]  /*1400*/  LDG.E.CONSTANT R71, desc[UR10][R6.64+0x310180] ;  /* 0x3101800a06477981 */ /* 0x000ee2000c1e9900 */
[----:B0-----:R-:W-:-:S03]  /*1410*/  IMAD.X R17, RZ, RZ, R7, P1 ;  /* 0x000000ffff117224 */ /* 0x001fc600008e0607 */
[----:B------:R0:W3:Y:S04]  /*1420*/  LDG.E.CONSTANT R73, desc[UR10][R6.64+0x620180] ;  /* 0x6201800a06497981 */ /* 0x0000e8000c1e9900 */
[----:B------:R-:W3:Y:S04]  /*1430*/  LDG.E.CONSTANT R31, desc[UR10][R30.64+-0x6cfe80] ;  /* 0x9301800a1e1f7981 */ /* 0x000ee8000c1e9900 */
[----:B------:R1:W3:Y:S01]  /*1440*/  LDG.E.CONSTANT R29, desc[UR10][R28.64+-0x3bfe80] ;  /* 0xc401800a1c1d7981 */ /* 0x0002e2000c1e9900 */
[----:B------:R-:W-:Y:S01]  /*1450*/  UIADD3 UR5, UPT, UPT, UR4, 0x800, URZ ;  /* 0x0000080004057890 */ /* 0x000fe2000fffe0ff */
[----:B------:R-:W-:Y:S01]  /*1460*/  IMAD.SHL.U32 R49, R49, 0x4, RZ ;  /* 0x0000000431317824 */ /* 0x000fe200078e00ff */
[----:B0-----:R-:W0:Y:S01]  /*1470*/  LDC.64 R6, c[0x0][0x390] ;  /* 0x0000e400ff067b82 */ /* 0x001e220000000a00 */
[----:B------:R-:W3:Y:S04]  /*1480*/  LDG.E.CONSTANT R19, desc[UR10][R18.64+-0xafe80] ;  /* 0xf501800a12137981 */ /* 0x000ee8000c1e9900 */
[----:B------:R-:W3:Y:S04]  /*1490*/  LDG.E.CONSTANT R9, desc[UR10][R8.64+0x260180] ;  /* 0x2601800a08097981 */ /* 0x000ee8000c1e9900 */
[----:B------:R0:W3:Y:S01]  /*14a0*/  LDG.E.CONSTANT R75, desc[UR10][R16.64+0x570180] ;  /* 0x5701800a104b7981 */ /* 0x0000e2000c1e9900 */
[----:B------:R-:W-:Y:S01]  /*14b0*/  LEA R22, R5, UR5, 0x2 ;  /* 0x0000000505167c11 */ /* 0x000fe2000f8e10ff */
[----:B------:R-:W-:-:S06]  /*14c0*/  UIADD3 UR5, UPT, UPT, UR4, 0xc00, URZ ;  /* 0x00000c0004057890 */ /* 0x000fcc000fffe0ff */
[----:B-1----:R-:W-:Y:S01]  /*14d0*/  LEA R28, R5, UR5, 0x2 ;  /* 0x00000005051c7c11 */ /* 0x002fe2000f8e10ff */
        /* <DEDUP_REMOVED lines=16> */
[----:B------:R-:W-:Y:S06]  /*15e0*/  BAR.SYNC.DEFER_BLOCKING 0x0 ;  /* 0x0000000000007b1d */ /* 0x000fec0000010000 */
[----:B0-----:R-:W4:Y:S04]  /*15f0*/  LDS R16, [R49+UR4] ;  /* 0x0000000431107984 */ /* 0x001f280008000800 */
[----:B------:R-:W2:Y:S04]  /*1600*/  LDS R26, [R49+UR4+0x200] ;  /* 0x00020004311a7984 */ /* 0x000ea80008000800 */
[----:B------:R-:W5:Y:S04]  /*1610*/  LDS R17, [R49+UR4+0x80] ;  /* 0x0000800431117984 */ /* 0x000f680008000800 */
[----:B------:R-:W0:Y:S04]  /*1620*/  LDS R22, [R49+UR4+0x100] ;  /* 0x0001000431167984 */ /* 0x000e280008000800 */
[----:B------:R-:W1:Y:S04]  /*1630*/  LDS R24, [R49+UR4+0x180] ;  /* 0x0001800431187984 */ /* 0x000e680008000800 */
[----:B------:R-:W1:Y:S04]  /*1640*/  LDS R18, [R49+UR4+0x280] ;  /* 0x0002800431127984 */ /* 0x000e680008000800 */
[----:B------:R-:W1:Y:S04]  /*1650*/  LDS R8, [R49+UR4+0x300] ;  /* 0x0003000431087984 */ /* 0x000e680008000800 */
[----:B------:R-:W1:Y:S01]  /*1660*/  LDS R5, [R49+UR4+0x380] ;  /* 0x0003800431057984 */ /* 0x000e620008000800 */
[----:B------:R-:W-:-:S03]  /*1670*/  IMAD.WIDE.U32 R6, R64, 0x4, R6 ;  /* 0x0000000440067825 */ /* 0x000fc600078e0006 */
[----:B------:R-:W-:Y:S01]  /*1680*/  LDS R30, [R49+UR4+0xe80] ;  /* 0x000e8004311e7984 */ /* 0x000fe20008000800 */
[----:B----4-:R-:W-:-:S04]  /*1690*/  IADD3 R0, PT, PT, R0, R3, R16 ;  /* 0x0000000300007210 */ /* 0x010fc80007ffe010 */
[----:B------:R-:W-:Y:S02]  /*16a0*/  VIMNMX R35, PT, PT, RZ, R0, !PT ;  /* 0x00000000ff237248 */ /* 0x000fe40007fe0100 */
[----:B------:R-:W4:Y:S01]  /*16b0*/  LDS R0, [R49+UR4+0x580] ;  /* 0x0005800431007984 */ /* 0x000f220008000800 */
[----:B--2---:R-:W-:-:S03]  /*16c0*/  IADD3 R26, PT, PT, R14, R3, R26 ;  /* 0x000000030e1a7210 */ /* 0x004fc60007ffe01a */
[----:B------:R-:W2:Y:S01]  /*16d0*/  LDS R14, [R49+UR4+0x480] ;  /* 0x00048004310e7984 */ /* 0x000ea20008000800 */
[-C--:B-----5:R-:W-:Y:S02]  /*16e0*/  IADD3 R2, PT, PT, R2, R3.reuse, R17 ;  /* 0x0000000302027210 */ /* 0x0a0fe40007ffe011 */
[-C--:B0-----:R-:W-:Y:S02]  /*16f0*/  IADD3 R48, PT, PT, R48, R3.reuse, R22 ;  /* 0x0000000330307210 */ /* 0x081fe40007ffe016 */
[----:B------:R-:W-:Y:S01]  /*1700*/  VIMNMX R37, PT, PT, RZ, R2, !PT ;  /* 0x00000002ff257248 */ /* 0x000fe20007fe0100 */
[----:B------:R-:W3:Y:S01]  /*1710*/  LDS R22, [R49+UR4+0x500] ;  /* 0x0005000431167984 */ /* 0x000ee20008000800 */
[----:B------:R-:W-:Y:S02]  /*1720*/  IADD3 R32, P0, PT, R6, 0x1000000, RZ ;  /* 0x0100000006207810 */ /* 0x000fe40007f1e0ff */
[-C--:B-1----:R-:W-:Y:S02]  /*1730*/  IADD3 R24, PT, PT, R10, R3.reuse, R24 ;  /* 0x000000030a187210 */ /* 0x082fe40007ffe018 */
[----:B------:R-:W-:Y:S01]  /*1740*/  IADD3 R16, P1, PT, R6, 0x1000000, RZ ;  /* 0x0100000006107810 */ /* 0x000fe20007f3e0ff */
[----:B------:R0:W-:Y:S01]  /*1750*/  STG.E desc[UR10][R6.64], R35 ;  /* 0x0000002306007986 */ /* 0x0001e2000c10190a */
[----:B------:R-:W-:Y:S01]  /*1760*/  IMAD.X R33, RZ, RZ, R7, P0 ;  /* 0x000000ffff217224 */ /* 0x000fe200000e0607 */
[----:B------:R-:W-:-:S02]  /*1770*/  IADD3 R28, PT, PT, R4, R3, R18 ;  /* 0x00000003041c7210 */ /* 0x000fc40007ffe012 */
[----:B------:R-:W1:Y:S01]  /*1780*/  LDS R10, [R49+UR4+0x400] ;  /* 0x00040004310a7984 */ /* 0x000e620008000800 */
[----:B------:R-:W-:Y:S01]  /*1790*/  IMAD.X R17, RZ, RZ, R7, P1 ;  /* 0x000000ffff117224 */ /* 0x000fe200008e0607 */
[C---:B------:R-:W-:Y:S02]  /*17a0*/  IADD3 R4, P0, PT, R6.reuse, 0x1000000, RZ ;  /* 0x0100000006047810 */ /* 0x040fe40007f1e0ff */
[----:B------:R5:W-:Y:S01]  /*17b0*/  STG.E desc[UR10][R6.64+0x310000], R37 ;  /* 0x3100002506007986 */ /* 0x000be2000c10190a */
[----:B------:R-:W-:Y:S02]  /*17c0*/  VIMNMX R39, PT, PT, RZ, R26, !PT ;  /* 0x0000001aff277248 */ /* 0x000fe40007fe0100 */
[----:B0-----:R-:W-:Y:S01]  /*17d0*/  VIMNMX R35, PT, PT, RZ, R48, !PT ;  /* 0x00000030ff237248 */ /* 0x001fe20007fe0100 */
[----:B------:R-:W0:Y:S01]  /*17e0*/  LDS R26, [R49+UR4+0x600] ;  /* 0x00060004311a7984 */ /* 0x000e220008000800 */
[----:B------:R-:W-:Y:S02]  /*17f0*/  IADD3 R2, P1, PT, R6, 0x1000000, RZ ;  /* 0x0100000006027810 */ /* 0x000fe40007f3e0ff */
[----:B------:R-:W-:Y:S01]  /*1800*/  IADD3 R8, PT, PT, R12, R3, R8 ;  /* 0x000000030c087210 */ /* 0x000fe20007ffe008 */
[----:B------:R-:W0:Y:S01]  /*1810*/  LDS R18, [R49+UR4+0x680] ;  /* 0x0006800431127984 */ /* 0x000e220008000800 */
[----:B-----5:R-:W-:-:S03]  /*1820*/  VIMNMX R37, PT, PT, RZ, R24, !PT ;  /* 0x00000018ff257248 */ /* 0x020fc60007fe0100 */
[----:B------:R5:W-:Y:S01]  /*1830*/  STG.E desc[UR10][R6.64+0x620000], R35 ;  /* 0x6200002306007986 */ /* 0x000be2000c10190a */
[----:B------:R-:W-:Y:S02]  /*1840*/  IADD3 R34, P2, PT, R6, 0x1000000, RZ ;  /* 0x0100000006227810 */ /* 0x000fe40007f5e0ff */
[----:B------:R-:W-:Y:S01]  /*1850*/  IADD3 R50, PT, PT, R50, R3, R5 ;  /* 0x0000000332327210 */ /* 0x000fe20007ffe005 */
[----:B------:R2:W-:Y:S01]  /*1860*/  STG.E desc[UR10][R32.64+-0x6d0000], R37 ;  /* 0x9300002520007986 */ /* 0x0005e2000c10190a */
[--C-:B------:R-:W-:Y:S02]  /*1870*/  IMAD.X R5, RZ, RZ, R7.reuse, P0 ;  /* 0x000000ffff057224 */ /* 0x100fe400000e0607 */
[----:B------:R-:W-:Y:S01]  /*1880*/  IMAD.X R3, RZ, RZ, R7, P1 ;  /* 0x000000ffff037224 */ /* 0x000fe200008e0607 */
[----:B------:R1:W-:Y:S01]  /*1890*/  STG.E desc[UR10][R16.64+-0x3c0000], R39 ;  /* 0xc400002710007986 */ /* 0x0003e2000c10190a */
[----:B----4-:R-:W-:-:S03]  /*18a0*/  IADD3 R0, PT, PT, R55, R52, R0 ;  /* 0x0000003437007210 */ /* 0x010fc60007ffe000 */
[----:B------:R-:W4:Y:S01]  /*18b0*/  LDS R24, [R49+UR4+0x700] ;  /* 0x0007000431187984 */ /* 0x000f220008000800 */
[----:B-----5:R-:W-:Y:S01]  /*18c0*/  IMAD.X R35, RZ, RZ, R7, P2 ;  /* 0x000000ffff237224 */ /* 0x020fe200010e0607 */
[----:B--2---:R-:W-:Y:S02]  /*18d0*/  VIMNMX R33, PT, PT, RZ, R28, !PT ;  /* 0x0000001cff217248 */ /* 0x004fe40007fe0100 */
[----:B------:R-:W2:Y:S01]  /*18e0*/  LDS R17, [R49+UR4+0x780] ;  /* 0x0007800431117984 */ /* 0x000ea20008000800 */
[----:B------:R-:W-:Y:S02]  /*18f0*/  VIMNMX R37, PT, PT, RZ, R8, !PT ;  /* 0x00000008ff257248 */ /* 0x000fe40007fe0100 */
[----:B-1----:R-:W-:Y:S01]  /*1900*/  VIMNMX R39, PT, PT, RZ, R50, !PT ;  /* 0x00000032ff277248 */ /* 0x002fe20007fe0100 */
[----:B------:R-:W-:Y:S01]  /*1910*/  STG.E desc[UR10][R4.64+-0xb0000], R33 ;  /* 0xf500002104007986 */ /* 0x000fe2000c10190a */
[----:B------:R-:W-:-:S03]  /*1920*/  IADD3 R13, PT, PT, R13, R52, R14 ;  /* 0x000000340d0d7210 */ /* 0x000fc60007ffe00e */
[----:B------:R-:W-:Y:S04]  /*1930*/  STG.E desc[UR10][R2.64+0x260000], R37 ;  /* 0x2600002502007986 */ /* 0x000fe8000c10190a */
[----:B------:R1:W-:Y:S04]  /*1940*/  STG.E desc[UR10][R34.64+0x570000], R39 ;  /* 0x5700002722007986 */ /* 0x0003e8000c10190a */
[----:B------:R-:W5:Y:S04]  /*1950*/  LDS R8, [R49+UR4+0x800] ;  /* 0x0008000431087984 */ /* 0x000f680008000800 */
[----:B------:R-:W5:Y:S01]  /*1960*/  LDS R14, [R49+UR4+0x900] ;  /* 0x00090004310e7984 */ /* 0x000f620008000800 */
[----:B-1----:R-:W-:-:S03]  /*1970*/  VIMNMX R39, PT, PT, RZ, R0, !PT ;  /* 0x00000000ff277248 */ /* 0x002fc60007fe0100 */
[----:B------:R-:W-:Y:S04]  /*1980*/  LDS R16, [R49+UR4+0x880] ;  /* 0x0008800431107984 */ /* 0x000fe80008000800 */
[----:B------:R-:W1:Y:S01]  /*1990*/  LDS R0, [R49+UR4+0xa80] ;  /* 0x000a800431007984 */ /* 0x000e620008000800 */
[-C--:B---3--:R-:W-:Y:S02]  /*19a0*/  IADD3 R22, PT, PT, R57, R52.reuse, R22 ;  /* 0x0000003439167210 */ /* 0x088fe40007ffe016 */
[----:B------:R-:W-:Y:S01]  /*19b0*/  IADD3 R4, P0, PT, R6, 0x1000000, RZ ;  /* 0x0100000006047810 */ /* 0x000fe20007f1e0ff */
[----:B------:R-:W-:Y:S01]  /*19c0*/  LDS R28, [R49+UR4+0xc80] ;  /* 0x000c8004311c7984 */ /* 0x000fe20008000800 */
[----:B------:R-:W-:Y:S02]  /*19d0*/  IADD3 R10, PT, PT, R11, R52, R10 ;  /* 0x000000340b0a7210 */ /* 0x000fe40007ffe00a */
[----:B------:R-:W-:Y:S01]  /*19e0*/  VIMNMX R37, PT, PT, RZ, R22, !PT ;  /* 0x00000016ff257248 */ /* 0x000fe20007fe0100 */
[----:B------:R-:W-:Y:S01]  /*19f0*/  IMAD.X R5, RZ, RZ, R7, P0 ;  /* 0x000000ffff057224 */ /* 0x000fe200000e0607 */
[----:B------:R-:W-:Y:S01]  /*1a00*/  VIMNMX R33, PT, PT, RZ, R10, !PT ;  /* 0x0000000aff217248 */ /* 0x000fe20007fe0100 */
[----:B------:R-:W3:Y:S01]  /*1a10*/  LDS R22, [R49+UR4+0x980] ;  /* 0x0009800431167984 */ /* 0x000ee20008000800 */
[----:B------:R-:W-:-:S02]  /*1a20*/  VIMNMX R35, PT, PT, RZ, R13, !PT ;  /* 0x0000000dff237248 */ /* 0x000fc40007fe0100 */
[C---:B------:R-:W-:Y:S01]  /*1a30*/  IADD3 R12, P0, PT, R6.reuse, 0x1000000, RZ ;  /* 0x01000000060c7810 */ /* 0x040fe20007f1e0ff */
[----:B------:R5:W-:Y:S01]  /*1a40*/  STG.E desc[UR10][R6.64+0x80], R33 ;  /* 0x0000802106007986 */ /* 0x000be2000c10190a */
[-C--:B0-----:R-:W-:Y:S02]  /*1a50*/  IADD3 R26, PT, PT, R53, R52.reuse, R26 ;  /* 0x00000034351a7210 */ /* 0x081fe40007ffe01a */
[-C--:B------:R-:W-:Y:S01]  /*1a60*/  IADD3 R18, PT, PT, R51, R52.reuse, R18 ;  /* 0x0000003433127210 */ /* 0x080fe20007ffe012 */
[----:B------:R0:W-:Y:S01]  /*1a70*/  STG.E desc[UR10][R6.64+0x310080], R35 ;  /* 0x3100802306007986 */ /* 0x0001e2000c10190a */
[C---:B------:R-:W-:Y:S01]  /*1a80*/  IADD3 R10, P1, PT, R6.reuse, 0x1000000, RZ ;  /* 0x01000000060a7810 */ /* 0x040fe20007f3e0ff */
[----:B------:R-:W-:Y:S01]  /*1a90*/  IMAD.X R13, RZ, RZ, R7, P0 ;  /* 0x000000ffff0d7224 */ /* 0x000fe200000e0607 */
[----:B----4-:R-:W-:Y:S01]  /*1aa0*/  IADD3 R24, PT, PT, R15, R52, R24 ;  /* 0x000000340f187210 */ /* 0x010fe20007ffe018 */
[----:B------:R4:W-:Y:S01]  /*1ab0*/  STG.E desc[UR10][R6.64+0x620080], R37 ;  /* 0x6200802506007986 */ /* 0x0009e2000c10190a */
[----:B------:R-:W-:-:S03]  /*1ac0*/  IADD3 R2, P2, PT, R6, 0x1000000, RZ ;  /* 0x0100000006027810 */ /* 0x000fc60007f5e0ff */
[----:B------:R1:W-:Y:S01]  /*1ad0*/  STG.E desc[UR10][R4.64+-0x6cff80], R39 ;  /* 0x9300802704007986 */ /* 0x0003e2000c10190a */
[----:B--2---:R-:W-:-:S03]  /*1ae0*/  IADD3 R17, PT, PT, R63, R52, R17 ;  /* 0x000000343f117210 */ /* 0x004fc60007ffe011 */
[----:B------:R-:W2:Y:S01]  /*1af0*/  LDS R15, [R49+UR4+0xa00] ;  /* 0x000a0004310f7984 */ /* 0x000ea20008000800 */
[----:B-----5:R-:W-:Y:S01]  /*1b00*/  VIMNMX R33, PT, PT, RZ, R26, !PT ;  /* 0x0000001aff217248 */ /* 0x020fe20007fe0100 */
[--C-:B------:R-:W-:Y:S01]  /*1b10*/  IMAD.X R11, RZ, RZ, R7.reuse, P1 ;  /* 0x000000ffff0b7224 */ /* 0x100fe200008e0607 */
[----:B0-----:R-:W-:Y:S01]  /*1b20*/  VIMNMX R35, PT, PT, RZ, R18, !PT ;  /* 0x00000012ff237248 */ /* 0x001fe20007fe0100 */
[--C-:B------:R-:W-:Y:S01]  /*1b30*/  IMAD.X R3, RZ, RZ, R7.reuse, P2 ;  /* 0x000000ffff037224 */ /* 0x100fe200010e0607 */
[----:B----4-:R-:W-:Y:S01]  /*1b40*/  VIMNMX R37, PT, PT, RZ, R24, !PT ;  /* 0x00000018ff257248 */ /* 0x010fe20007fe0100 */
[----:B------:R-:W0:Y:S01]  /*1b50*/  LDS R18, [R49+UR4+0xb00] ;  /* 0x000b000431127984 */ /* 0x000e220008000800 */
[----:B-1----:R-:W-:Y:S02]  /*1b60*/  IADD3 R4, P0, PT, R6, 0x1000000, RZ ;  /* 0x0100000006047810 */ /* 0x002fe40007f1e0ff */
[-C--:B------:R-:W-:Y:S01]  /*1b70*/  IADD3 R8, PT, PT, R61, R56.reuse, R8 ;  /* 0x000000383d087210 */ /* 0x080fe20007ffe008 */
[----:B------:R-:W1:Y:S01]  /*1b80*/  LDS R24, [R49+UR4+0xb80] ;  /* 0x000b800431187984 */ /* 0x000e620008000800 */
[-C--:B------:R-:W-:Y:S01]  /*1b90*/  IADD3 R14, PT, PT, R65, R56.reuse, R14 ;  /* 0x00000038410e7210 */ /* 0x080fe20007ffe00e */
[----:B------:R-:W-:Y:S01]  /*1ba0*/  IMAD.X R5, RZ, RZ, R7, P0 ;  /* 0x000000ffff057224 */ /* 0x000fe200000e0607 */
[----:B------:R-:W-:Y:S01]  /*1bb0*/  VIMNMX R17, PT, PT, RZ, R17, !PT ;  /* 0x00000011ff117248 */ /* 0x000fe20007fe0100 */
[----:B------:R4:W-:Y:S01]  /*1bc0*/  STG.E desc[UR10][R12.64+-0x3bff80], R33 ;  /* 0xc40080210c007986 */ /* 0x0009e2000c10190a */
[----:B------:R-:W-:-:S03]  /*1bd0*/  IADD3 R0, PT, PT, R67, R56, R0 ;  /* 0x0000003843007210 */ /* 0x000fc60007ffe000 */
[----:B------:R5:W-:Y:S04]  /*1be0*/  STG.E desc[UR10][R10.64+-0xaff80], R35 ;  /* 0xf50080230a007986 */ /* 0x000be8000c10190a */
[----:B------:R-:W-:Y:S01]  /*1bf0*/  STG.E desc[UR10][R2.64+0x260080], R37 ;  /* 0x2600802502007986 */ /* 0x000fe2000c10190a */
[----:B----4-:R-:W-:-:S03]  /*1c00*/  VIMNMX R13, PT, PT, RZ, R8, !PT ;  /* 0x00000008ff0d7248 */ /* 0x010fc60007fe0100 */
[----:B------:R-:W4:Y:S01]  /*1c10*/  LDS R26, [R49+UR4+0xc00] ;  /* 0x000c0004311a7984 */ /* 0x000f220008000800 */
[----:B-----5:R-:W-:-:S03]  /*1c20*/  VIMNMX R35, PT, PT, RZ, R14, !PT ;  /* 0x0000000eff237248 */ /* 0x020fc60007fe0100 */
[----:B------:R5:W-:Y:S04]  /*1c30*/  STG.E desc[UR10][R4.64+0x570080], R17 ;  /* 0x5700801104007986 */ /* 0x000be8000c10190a */
[----:B------:R-:W4:Y:S04]  /*1c40*/  LDS R8, [R49+UR4+0xd00] ;  /* 0x000d000431087984 */ /* 0x000f280008000800 */
[----:B------:R-:W4:Y:S01]  /*1c50*/  LDS R14, [R49+UR4+0xd80] ;  /* 0x000d8004310e7984 */ /* 0x000f220008000800 */
[----:B-----5:R-:W-:-:S03]  /*1c60*/  VIMNMX R17, PT, PT, RZ, R0, !PT ;  /* 0x00000000ff117248 */ /* 0x020fc60007fe0100 */
[----:B------:R-:W-:Y:S04]  /*1c70*/  LDS R32, [R49+UR4+0xf00] ;  /* 0x000f000431207984 */ /* 0x000fe80008000800 */
[----:B------:R-:W5:Y:S04]  /*1c80*/  LDS R0, [R49+UR4+0xe00] ;  /* 0x000e000431007984 */ /* 0x000f680008000800 */
[----:B------:R-:W5:Y:S01]  /*1c90*/  LDS R34, [R49+UR4+0xf80] ;  /* 0x000f800431227984 */ /* 0x000f620008000800 */
[----:B------:R-:W-:Y:S02]  /*1ca0*/  IADD3 R10, P0, PT, R6, 0x1000000, RZ ;  /* 0x01000000060a7810 */ /* 0x000fe40007f1e0ff */
[----:B------:R-:W-:-:S02]  /*1cb0*/  IADD3 R16, PT, PT, R59, R56, R16 ;  /* 0x000000383b107210 */ /* 0x000fc40007ffe010 */
[----:B---3--:R-:W-:Y:S01]  /*1cc0*/  IADD3 R21, PT, PT, R21, R56, R22 ;  /* 0x0000003815157210 */ /* 0x008fe20007ffe016 */
[----:B------:R-:W-:Y:S01]  /*1cd0*/  IMAD.X R11, RZ, RZ, R7, P0 ;  /* 0x000000ffff0b7224 */ /* 0x000fe200000e0607 */
[----:B------:R-:W-:Y:S02]  /*1ce0*/  VIMNMX R33, PT, PT, RZ, R16, !PT ;  /* 0x00000010ff217248 */ /* 0x000fe40007fe0100 */
[----:B------:R-:W-:Y:S02]  /*1cf0*/  VIMNMX R21, PT, PT, RZ, R21, !PT ;  /* 0x00000015ff157248 */ /* 0x000fe40007fe0100 */
[C---:B------:R-:W-:Y:S02]  /*1d00*/  IADD3 R4, P0, PT, R6.reuse, 0x1000000, RZ ;  /* 0x0100000006047810 */ /* 0x040fe40007f1e0ff */
[----:B------:R-:W-:Y:S01]  /*1d10*/  IADD3 R2, P1, PT, R6, 0x1000000, RZ ;  /* 0x0100000006027810 */ /* 0x000fe20007f3e0ff */
[----:B------:R-:W-:Y:S01]  /*1d20*/  STG.E desc[UR10][R6.64+0x100], R13 ;  /* 0x0001000d06007986 */ /* 0x000fe2000c10190a */
[----:B--2---:R-:W-:Y:S01]  /*1d30*/  IADD3 R15, PT, PT, R23, R56, R15 ;  /* 0x00000038170f7210 */ /* 0x004fe20007ffe00f */
[----:B------:R-:W-:-:S02]  /*1d40*/  IMAD.X R5, RZ, RZ, R7, P0 ;  /* 0x000000ffff057224 */ /* 0x000fc400000e0607 */
[----:B------:R-:W-:Y:S01]  /*1d50*/  STG.E desc[UR10][R6.64+0x310100], R33 ;  /* 0x3101002106007986 */ /* 0x000fe2000c10190a */
[----:B------:R-:W-:-:S03]  /*1d60*/  IMAD.X R3, RZ, RZ, R7, P1 ;  /* 0x000000ffff037224 */ /* 0x000fc600008e0607 */
[----:B------:R-:W-:Y:S01]  /*1d70*/  STG.E desc[UR10][R6.64+0x620100], R35 ;  /* 0x6201002306007986 */ /* 0x000fe2000c10190a */
[----:B------:R-:W-:-:S03]  /*1d80*/  VIMNMX R15, PT, PT, RZ, R15, !PT ;  /* 0x0000000fff0f7248 */ /* 0x000fc60007fe0100 */
[----:B------:R2:W-:Y:S01]  /*1d90*/  STG.E desc[UR10][R10.64+-0x6cff00], R21 ;  /* 0x930100150a007986 */ /* 0x0005e2000c10190a */
[-C--:B0-----:R-:W-:Y:S02]  /*1da0*/  IADD3 R18, PT, PT, R27, R56.reuse, R18 ;  /* 0x000000381b127210 */ /* 0x081fe40007ffe012 */
[C---:B------:R-:W-:Y:S02]  /*1db0*/  IADD3 R12, P1, PT, R6.reuse, 0x1000000, RZ ;  /* 0x01000000060c7810 */ /* 0x040fe40007f3e0ff */
[----:B-1----:R-:W-:Y:S01]  /*1dc0*/  IADD3 R24, PT, PT, R25, R56, R24 ;  /* 0x0000003819187210 */ /* 0x002fe20007ffe018 */
[----:B------:R0:W-:Y:S01]  /*1dd0*/  STG.E desc[UR10][R2.64+-0x3bff00], R15 ;  /* 0xc401000f02007986 */ /* 0x0001e2000c10190a */
[----:B--2---:R-:W-:Y:S02]  /*1de0*/  IADD3 R10, P0, PT, R6, 0x1000000, RZ ;  /* 0x01000000060a7810 */ /* 0x004fe40007f1e0ff */
[----:B------:R-:W-:Y:S01]  /*1df0*/  VIMNMX R21, PT, PT, RZ, R18, !PT ;  /* 0x00000012ff157248 */ /* 0x000fe20007fe0100 */
[----:B------:R1:W-:Y:S02]  /*1e00*/  STG.E desc[UR10][R4.64+-0xaff00], R17 ;  /* 0xf501001104007986 */ /* 0x0003e4000c10190a */
[--C-:B------:R-:W-:Y:S01]  /*1e10*/  IMAD.X R11, RZ, RZ, R7.reuse, P0 ;  /* 0x000000ffff0b7224 */ /* 0x100fe200000e0607 */
[-C--:B----4-:R-:W-:Y:S01]  /*1e20*/  IADD3 R26, PT, PT, R69, R20.reuse, R26 ;  /* 0x00000014451a7210 */ /* 0x090fe20007ffe01a */
[----:B------:R-:W-:Y:S01]  /*1e30*/  IMAD.X R13, RZ, RZ, R7, P1 ;  /* 0x000000ffff0d7224 */ /* 0x000fe200008e0607 */
[----:B------:R-:W-:-:S02]  /*1e40*/  IADD3 R28, PT, PT, R71, R20, R28 ;  /* 0x00000014471c7210 */ /* 0x000fc40007ffe01c */
[----:B------:R-:W-:Y:S02]  /*1e50*/  VIMNMX R25, PT, PT, RZ, R24, !PT ;  /* 0x00000018ff197248 */ /* 0x000fe40007fe0100 */
[-C--:B------:R-:W-:Y:S02]  /*1e60*/  IADD3 R8, PT, PT, R73, R20.reuse, R8 ;  /* 0x0000001449087210 */ /* 0x080fe40007ffe008 */
[C---:B0-----:R-:W-:Y:S02]  /*1e70*/  IADD3 R2, P0, PT, R6.reuse, 0x1000000, RZ ;  /* 0x0100000006027810 */ /* 0x041fe40007f1e0ff */
[----:B------:R-:W-:Y:S02]  /*1e80*/  IADD3 R31, PT, PT, R31, R20, R14 ;  /* 0x000000141f1f7210 */ /* 0x000fe40007ffe00e */
[C---:B-1----:R-:W-:Y:S01]  /*1e90*/  IADD3 R4, P1, PT, R6.reuse, 0x1000000, RZ ;  /* 0x0100000006047810 */ /* 0x042fe20007f3e0ff */
[----:B------:R0:W-:Y:S01]  /*1ea0*/  STG.E desc[UR10][R10.64+0x260100], R21 ;  /* 0x260100150a007986 */ /* 0x0001e2000c10190a */
[----:B------:R-:W-:-:S02]  /*1eb0*/  IADD3 R14, P2, PT, R6, 0x1000000, RZ ;  /* 0x01000000060e7810 */ /* 0x000fc40007f5e0ff */
[-C--:B-----5:R-:W-:Y:S02]  /*1ec0*/  IADD3 R0, PT, PT, R29, R20.reuse, R0 ;  /* 0x000000141d007210 */ /* 0x0a0fe40007ffe000 */
[C---:B------:R-:W-:Y:S02]  /*1ed0*/  IADD3 R16, P3, PT, R6.reuse, 0x1000000, RZ ;  /* 0x0100000006107810 */ /* 0x040fe40007f7e0ff */
[----:B------:R-:W-:Y:S01]  /*1ee0*/  IADD3 R19, PT, PT, R19, R20, R30 ;  /* 0x0000001413137210 */ /* 0x000fe20007ffe01e */
[----:B------:R1:W-:Y:S01]  /*1ef0*/  STG.E desc[UR10][R12.64+0x570100], R25 ;  /* 0x570100190c007986 */ /* 0x0003e2000c10190a */
[----:B------:R-:W-:Y:S01]  /*1f00*/  VIMNMX R27, PT, PT, RZ, R26, !PT ;  /* 0x0000001aff1b7248 */ /* 0x000fe20007fe0100 */
[----:B------:R-:W-:Y:S01]  /*1f10*/  IMAD.X R3, RZ, RZ, R7, P0 ;  /* 0x000000ffff037224 */ /* 0x000fe200000e0607 */
[----:B------:R-:W-:Y:S02]  /*1f20*/  VIMNMX R33, PT, PT, RZ, R28, !PT ;  /* 0x0000001cff217248 */ /* 0x000fe40007fe0100 */
[----:B------:R-:W-:-:S02]  /*1f30*/  IADD3 R22, P4, PT, R6, 0x1000000, RZ ;  /* 0x0100000006167810 */ /* 0x000fc40007f9e0ff */
[----:B0-----:R-:W-:Y:S02]  /*1f40*/  VIMNMX R11, PT, PT, RZ, R8, !PT ;  /* 0x00000008ff0b7248 */ /* 0x001fe40007fe0100 */
[-C--:B------:R-:W-:Y:S01]  /*1f50*/  IADD3 R9, PT, PT, R9, R20.reuse, R32 ;  /* 0x0000001409097210 */ /* 0x080fe20007ffe020 */
[--C-:B------:R-:W-:Y:S01]  /*1f60*/  IMAD.X R5, RZ, RZ, R7.reuse, P1 ;  /* 0x000000ffff057224 */ /* 0x100fe200008e0607 */
[----:B------:R-:W-:Y:S02]  /*1f70*/  VIMNMX R31, PT, PT, RZ, R31, !PT ;  /* 0x0000001fff1f7248 */ /* 0x000fe40007fe0100 */
[----:B------:R-:W-:Y:S01]  /*1f80*/  IADD3 R34, PT, PT, R75, R20, R34 ;  /* 0x000000144b227210 */ /* 0x000fe20007ffe022 */
[--C-:B------:R-:W-:Y:S01]  /*1f90*/  IMAD.X R15, RZ, RZ, R7.reuse, P2 ;  /* 0x000000ffff0f7224 */ /* 0x100fe200010e0607 */
[----:B-1----:R-:W-:Y:S01]  /*1fa0*/  VIMNMX R13, PT, PT, RZ, R0, !PT ;  /* 0x00000000ff0d7248 */ /* 0x002fe20007fe0100 */
[--C-:B------:R-:W-:Y:S01]  /*1fb0*/  IMAD.X R17, RZ, RZ, R7.reuse, P3 ;  /* 0x000000ffff117224 */ /* 0x100fe200018e0607 */
[----:B------:R-:W-:Y:S01]  /*1fc0*/  VIMNMX R19, PT, PT, RZ, R19, !PT ;  /* 0x00000013ff137248 */ /* 0x000fe20007fe0100 */
[----:B------:R-:W-:Y:S01]  /*1fd0*/  STG.E desc[UR10][R6.64+0x180], R27 ;  /* 0x0001801b06007986 */ /* 0x000fe2000c10190a */
[----:B------:R-:W-:Y:S01]  /*1fe0*/  VIMNMX R9, PT, PT, RZ, R9, !PT ;  /* 0x00000009ff097248 */ /* 0x000fe20007fe0100 */
[----:B------:R-:W-:Y:S01]  /*1ff0*/  IMAD.X R23, RZ, RZ, R7, P4 ;  /* 0x000000ffff177224 */ /* 0x000fe200020e0607 */
[----:B------:R-:W-:Y:S01]  /*2000*/  VIMNMX R21, PT, PT, RZ, R34, !PT ;  /* 0x00000022ff157248 */ /* 0x000fe20007fe0100 */
        /* <DEDUP_REMOVED lines=8> */
.L_x_79:
        /* <DEDUP_REMOVED lines=15> */
.L_x_214:


//--------------------- .text.fused_nn_conv2d_add_cast_cast_cast_multiply_add_right_shift_cast_add_clip_cast_n_16373524651668054328__kernel1 --------------------------
	.section	.text.fused_nn_conv2d_add_cast_cast_cast_multiply_add_right_shift_cast_add_clip_cast_n_16373524651668054328__kernel1,"ax",@progbits
	.align	128
        .global         fused_nn_conv2d_add_cast_cast_cast_multiply_add_right_shift_cast_add_clip_cast_n_16373524651668054328__kernel1
        .type           fused_nn_conv2d_add_cast_cast_cast_multiply_add_right_shift_cast_add_clip_cast_n_16373524651668054328__kernel1,@function
        .size           fused_nn_conv2d_add_cast_cast_cast_multiply_add_right_shift_cast_add_clip_cast_n_16373524651668054328__kernel1,(.L_x_215 - fused_nn_conv2d_add_cast_cast_cast_multiply_add_right_shift_cast_add_clip_cast_n_16373524651668054328__kernel1)
        .other          fused_nn_conv2d_add_cast_cast_cast_multiply_add_right_shift_cast_add_clip_cast_n_16373524651668054328__kernel1,@"STO_CUDA_ENTRY STV_DEFAULT"
fused_nn_conv2d_add_cast_cast_cast_multiply_add_right_shift_cast_add_clip_cast_n_16373524651668054328__kernel1:
.text.fused_nn_conv2d_add_cast_cast_cast_multiply_add_right_shift_cast_add_clip_cast_n_16373524651668054328__kernel1:
        /* <DEDUP_REMOVED lines=45> */
.L_x_80:
        /* <DEDUP_REMOVED lines=378> */
[----:B---3--:R-:W-:-:S03]  /*1a70*/  IMAD.MOV.U32 R4, RZ, RZ, 0x188000 ;  /* 0x00188000ff047424 */ /* 0x008fc600078e00ff */
[----:B------:R4:W-:Y:S01]  /*1a80*/  STS [R6+0x20], R38 ;  /* 0x0000202606007388 */ /* 0x0009e20000000800 */
[----:B------:R-:W-:-:S03]  /*1a90*/  IMAD.WIDE.U32 R4, R7, 0x4, R4 ;  /* 0x0000000407047825 */ /* 0x000fc600078e0004 */
[----:B------:R4:W-:Y:S01]  /*1aa0*/  STS [R6+0xa0], R39 ;  /* 0x0000a02706007388 */ /* 0x0009e20000000800 */
[----:B------:R-:W-:Y:S01]  /*1ab0*/  IMAD R7, R0, 0x100, R77 ;  /* 0x0000010000077824 */ /* 0x000fe200078e024d */
[----:B------:R-:W-:Y:S02]  /*1ac0*/  LEA R77, R77, UR4, 0x2 ;  /* 0x000000044d4d7c11 */ /* 0x000fe4000f8e10ff */
[----:B------:R4:W-:Y:S01]  /*1ad0*/  STS [R6+0x40], R24 ;  /* 0x0000401806007388 */ /* 0x0009e20000000800 */
[C---:B0-----:R-:W-:Y:S01]  /*1ae0*/  IADD3 R0, P0, PT, R4.reuse, UR6, RZ ;  /* 0x0000000604007c10 */ /* 0x041fe2000ff1e0ff */
[----:B--2---:R-:W-:Y:S01]  /*1af0*/  IMAD.WIDE.U32 R2, R7, 0x4, R2 ;  /* 0x0000000407027825 */ /* 0x004fe200078e0002 */
[----:B-1----:R-:W-:Y:S01]  /*1b00*/  IADD3 R14, P1, PT, R4, UR8, RZ ;  /* 0x00000008040e7c10 */ /* 0x002fe2000ff3e0ff */
[----:B------:R4:W-:Y:S01]  /*1b10*/  STS [R6+0xc0], R25 ;  /* 0x0000c01906007388 */ /* 0x0009e20000000800 */
[C---:B------:R-:W-:Y:S01]  /*1b20*/  IADD3.X R7, PT, PT, R5.reuse, UR7, RZ, P0, !PT ;  /* 0x0000000705077c10 */ /* 0x040fe200087fe4ff */
[----:B------:R-:W-:Y:S01]  /*1b30*/  IMAD.MOV.U32 R16, RZ, RZ, R2 ;  /* 0x000000ffff107224 */ /* 0x000fe200078e0002 */
[----:B------:R-:W-:Y:S01]  /*1b40*/  IADD3.X R41, PT, PT, R5, UR9, RZ, P1, !PT ;  /* 0x0000000905297c10 */ /* 0x000fe20008ffe4ff */
[----:B------:R4:W-:Y:S01]  /*1b50*/  STS [R6+0x60], R26 ;  /* 0x0000601a06007388 */ /* 0x0009e20000000800 */
[----:B------:R-:W-:Y:S01]  /*1b60*/  IMAD.MOV.U32 R43, RZ, RZ, R3 ;  /* 0x000000ffff2b7224 */ /* 0x000fe200078e0003 */
[----:B------:R-:W-:Y:S01]  /*1b70*/  UMOV UR4, 0x200 ;  /* 0x0000020000047882 */ /* 0x000fe20000000000 */
[----:B------:R-:W-:Y:S01]  /*1b80*/  VIADD R77, R77, 0x200 ;  /* 0x000002004d4d7836 */ /* 0x000fe20000000000 */
[----:B------:R4:W-:Y:S01]  /*1b90*/  STS [R6+0xe0], R27 ;  /* 0x0000e01b06007388 */ /* 0x0009e20000000800 */
[----:B------:R-:W-:Y:S06]  /*1ba0*/  BAR.SYNC.DEFER_BLOCKING 0x0 ;  /* 0x0000000000007b1d */ /* 0x000fec0000010000 */
.L_x_81:
[----:B------:R-:W-:Y:S01]  /*1bb0*/  IMAD.MOV.U32 R2, RZ, RZ, R0 ;  /* 0x000000ffff027224 */ /* 0x000fe200078e0000 */
[----:B0-----:R-:W0:Y:S01]  /*1bc0*/  LDS R15, [R77+-0x180] ;  /* 0xfffe80004d0f7984 */ /* 0x001e220000000800 */
[----:B------:R-:W-:Y:S02]  /*1bd0*/  IMAD.MOV.U32 R3, RZ, RZ, R7 ;  /* 0x000000ffff037224 */ /* 0x000fe400078e0007 */
[----:B------:R-:W-:Y:S01]  /*1be0*/  IMAD.MOV.U32 R4, RZ, RZ, R16 ;  /* 0x000000ffff047224 */ /* 0x000fe200078e0010 */
[----:B------:R-:W1:Y:S04]  /*1bf0*/  LDS R17, [R77+-0x100] ;  /* 0xffff00004d117984 */ /* 0x000e680000000800 */
[----:B------:R-:W2:Y:S04]  /*1c00*/  LDG.E.CONSTANT R7, desc[UR10][R2.64+-0x188000] ;  /* 0xe780000a02077981 */ /* 0x000ea8000c1e9900 */
[----:B------:R-:W3:Y:S04]  /*1c10*/  LDG.E.CONSTANT R9, desc[UR10][R2.64+-0x126000] ;  /* 0xeda0000a02097981 */ /* 0x000ee8000c1e9900 */
[----:B------:R-:W5:Y:S01]  /*1c20*/  LDG.E.CONSTANT R19, desc[UR10][R2.64+-0xc4000] ;  /* 0xf3c0000a02137981 */ /* 0x000f62000c1e9900 */
[----:B------:R-:W-:-:S03]  /*1c30*/  IMAD.MOV.U32 R5, RZ, RZ, R43 ;  /* 0x000000ffff057224 */ /* 0x000fc600078e002b */
[----:B------:R-:W5:Y:S04]  /*1c40*/  LDG.E.CONSTANT R23, desc[UR10][R2.64+-0x62000] ;  /* 0xf9e0000a02177981 */ /* 0x000f68000c1e9900 */
[----:B------:R2:W0:Y:S04]  /*1c50*/  LDG.E.CONSTANT R0, desc[UR10][R4.64] ;  /* 0x0000000a04007981 */ /* 0x000428000c1e9900 */
[----:B----4-:R-:W4:Y:S04]  /*1c60*/  LDG.E.CONSTANT R27, desc[UR10][R2.64] ;  /* 0x0000000a021b7981 */ /* 0x010f28000c1e9900 */
[----:B------:R-:W4:Y:S04]  /*1c70*/  LDG.E.CONSTANT R31, desc[UR10][R2.64+0x62000] ;  /* 0x0620000a021f7981 */ /* 0x000f28000c1e9900 */
[----:B------:R-:W4:Y:S04]  /*1c80*/  LDG.E.CONSTANT R35, desc[UR10][R2.64+0xc4000] ;  /* 0x0c40000a02237981 */ /* 0x000f28000c1e9900 */
[----:B------:R-:W4:Y:S04]  /*1c90*/  LDG.E.CONSTANT R39, desc[UR10][R2.64+0x126000] ;  /* 0x1260000a02277981 */ /* 0x000f28000c1e9900 */
[----:B------:R-:W1:Y:S04]  /*1ca0*/  LDS R13, [R77+-0x200] ;  /* 0xfffe00004d0d7984 */ /* 0x000e680000000800 */
[----:B------:R-:W4:Y:S04]  /*1cb0*/  LDS R21, [R77+-0x80] ;  /* 0xffff80004d157984 */ /* 0x000f280000000800 */
[----:B------:R-:W4:Y:S04]  /*1cc0*/  LDS R25, [R77] ;  /* 0x000000004d197984 */ /* 0x000f280000000800 */
[----:B------:R-:W4:Y:S04]  /*1cd0*/  LDS R29, [R77+0x80] ;  /* 0x000080004d1d7984 */ /* 0x000f280000000800 */
[----:B------:R-:W4:Y:S04]  /*1ce0*/  LDS R33, [R77+0x100] ;  /* 0x000100004d217984 */ /* 0x000f280000000800 */
[----:B------:R1:W4:Y:S01]  /*1cf0*/  LDS R37, [R77+0x180] ;  /* 0x000180004d257984 */ /* 0x0003220000000800 */
[----:B------:R-:W-:-:S02]  /*1d00*/  IMAD.MOV.U32 R10, RZ, RZ, 0x40000000 ;  /* 0x40000000ff0a7424 */ /* 0x000fc400078e00ff */
[----:B------:R-:W-:Y:S01]  /*1d10*/  IMAD.MOV.U32 R11, RZ, RZ, 0x0 ;  /* 0x00000000ff0b7424 */ /* 0x000fe200078e00ff */
[----:B------:R-:W-:-:S04]  /*1d20*/  UIADD3 UR4, UPT, UPT, UR4, 0x400, URZ ;  /* 0x0000040004047890 */ /* 0x000fc8000fffe0ff */
[----:B------:R-:W-:Y:S01]  /*1d30*/  UISETP.NE.AND UP0, UPT, UR4, 0x2200, UPT ;  /* 0x000022000400788c */ /* 0x000fe2000bf05270 */
[----:B------:R-:W-:Y:S01]  /*1d40*/  IADD3 R16, P0, PT, R16, 0x80, RZ ;  /* 0x0000008010107810 */ /* 0x000fe20007f1e0ff */
[----:B-1----:R-:W-:-:S04]  /*1d50*/  VIADD R77, R77, 0x400 ;  /* 0x000004004d4d7836 */ /* 0x002fc80000000000 */
[----:B------:R-:W-:Y:S02]  /*1d60*/  IMAD.X R43, RZ, RZ, R43, P0 ;  /* 0x000000ffff2b7224 */ /* 0x000fe400000e062b */
[----:B--2---:R-:W-:-:S04]  /*1d70*/  IMAD.WIDE R4, R7, 0x706eb3e4, R10 ;  /* 0x706eb3e407047825 */ /* 0x004fc800078e020a */
[----:B---3--:R-:W-:-:S04]  /*1d80*/  IMAD.WIDE R6, R9, 0x706eb3e4, R10 ;  /* 0x706eb3e409067825 */ /* 0x008fc800078e020a */
[----:B-----5:R-:W-:Y:S01]  /*1d90*/  IMAD.WIDE R8, R19, 0x706eb3e4, R10 ;  /* 0x706eb3e413087825 */ /* 0x020fe200078e020a */
[----:B------:R-:W-:Y:S02]  /*1da0*/  SHF.R.U64 R12, R4, 0x1f, R5 ;  /* 0x0000001f040c7819 */ /* 0x000fe40000001205 */
[----:B------:R-:W-:Y:S02]  /*1db0*/  SHF.R.U64 R4, R6, 0x1f, R7 ;  /* 0x0000001f06047819 */ /* 0x000fe40000001207 */
[----:B------:R-:W-:Y:S02]  /*1dc0*/  SHF.R.U64 R5, R8, 0x1f, R9 ;  /* 0x0000001f08057819 */ /* 0x000fe40000001209 */
[-C--:B0-----:R-:W-:Y:S02]  /*1dd0*/  IADD3 R4, PT, PT, R4, R0.reuse, R15 ;  /* 0x0000000004047210 */ /* 0x081fe40007ffe00f */
[----:B------:R-:W-:Y:S02]  /*1de0*/  IADD3 R5, PT, PT, R5, R0, R17 ;  /* 0x0000000005057210 */ /* 0x000fe40007ffe011 */
[----:B------:R-:W-:-:S02]  /*1df0*/  VIMNMX R17, PT, PT, RZ, R4, !PT ;  /* 0x00000004ff117248 */ /* 0x000fc40007fe0100 */
[----:B------:R-:W-:Y:S01]  /*1e00*/  VIMNMX R19, PT, PT, RZ, R5, !PT ;  /* 0x00000005ff137248 */ /* 0x000fe20007fe0100 */
[----:B------:R-:W-:Y:S01]  /*1e10*/  IMAD.WIDE R4, R23, 0x706eb3e4, R10 ;  /* 0x706eb3e417047825 */ /* 0x000fe200078e020a */
[----:B------:R-:W-:-:S03]  /*1e20*/  IADD3 R13, PT, PT, R12, R0, R13 ;  /* 0x000000000c0d7210 */ /* 0x000fc60007ffe00d */
[----:B------:R-:W-:Y:S01]  /*1e30*/  IMAD.MOV.U32 R12, RZ, RZ, R14 ;  /* 0x000000ffff0c7224 */ /* 0x000fe200078e000e */
[----:B------:R-:W-:Y:S01]  /*1e40*/  SHF.R.U64 R14, R4, 0x1f, R5 ;  /* 0x0000001f040e7819 */ /* 0x000fe20000001205 */
[----:B----4-:R-:W-:-:S04]  /*1e50*/  IMAD.WIDE R4, R27, 0x706eb3e4, R10 ;  /* 0x706eb3e41b047825 */ /* 0x010fc800078e020a */
        /* <DEDUP_REMOVED lines=12> */
[----:B------:R-:W-:Y:S01]  /*1f20*/  VIMNMX R15, PT, PT, RZ, R13, !PT ;  /* 0x0000000dff0f7248 */ /* 0x000fe20007fe0100 */
[----:B------:R-:W-:Y:S01]  /*1f30*/  IMAD.MOV.U32 R13, RZ, RZ, R41 ;  /* 0x000000ffff0d7224 */ /* 0x000fe200078e0029 */
[----:B------:R-:W-:Y:S02]  /*1f40*/  VIMNMX R21, PT, PT, RZ, R21, !PT ;  /* 0x00000015ff157248 */ /* 0x000fe40007fe0100 */
[----:B------:R-:W-:-:S02]  /*1f50*/  VIMNMX R25, PT, PT, RZ, R25, !PT ;  /* 0x00000019ff197248 */ /* 0x000fc40007fe0100 */
        /* <DEDUP_REMOVED lines=11> */
[----:B------:R-:W-:-:S02]  /*2010*/  IADD3 R0, P1, PT, R2, 0x80, RZ ;  /* 0x0000008002007810 */ /* 0x000fc40007f3e0ff */
[----:B------:R-:W-:-:S03]  /*2020*/  IADD3 R14, P2, PT, R12, 0x80, RZ ;  /* 0x000000800c0e7810 */ /* 0x000fc60007f5e0ff */
[----:B------:R-:W-:Y:S02]  /*2030*/  IMAD.X R7, RZ, RZ, R3, P1 ;  /* 0x000000ffff077224 */ /* 0x000fe400008e0603 */
[----:B------:R-:W-:Y:S01]  /*2040*/  IMAD.X R41, RZ, RZ, R13, P2 ;  /* 0x000000ffff297224 */ /* 0x000fe200010e060d */
[----:B------:R-:W-:Y:S07]  /*2050*/  BRA.U UP0, `(.L_x_81) ;  /* 0xfffffff900d47547 */ /* 0x000fee000b83ffff */
[----:B------:R-:W-:Y:S05]  /*2060*/  EXIT ;  /* 0x000000000000794d */ /* 0x000fea0003800000 */
.L_x_82:
        /* <DEDUP_REMOVED lines=9> */
.L_x_215:


//--------------------- .text.fused_nn_conv2d_add_cast_add_clip_cast_nn_relu_1_kernel1 --------------------------
	.section	.text.fused_nn_conv2d_add_cast_add_clip_cast_nn_relu_1_kernel1,"ax",@progbits
	.align	128
        .global         fused_nn_conv2d_add_cast_add_clip_cast_nn_relu_1_kernel1
        .type           fused_nn_conv2d_add_cast_add_clip_cast_nn_relu_1_kernel1,@function
        .size           fused_nn_conv2d_add_cast_add_clip_cast_nn_relu_1_kernel1,(.L_x_216 - fused_nn_conv2d_add_cast_add_clip_cast_nn_relu_1_kernel1)
        .other          fused_nn_conv2d_add_cast_add_clip_cast_nn_relu_1_kernel1,@"STO_CUDA_ENTRY STV_DEFAULT"
fused_nn_conv2d_add_cast_add_clip_cast_nn_relu_1_kernel1:
.text.fused_nn_conv2d_add_cast_add_clip_cast_nn_relu_1_kernel1:
        /* <DEDUP_REMOVED lines=9> */
.L_x_85:
        /* <DEDUP_REMOVED lines=36> */
.L_x_83:
        /* <DEDUP_REMOVED lines=299> */
[----:B------:R-:W0:Y:S01]  /*1580*/  LDC.64 R10, c[0x0][0x390] ;  /* 0x0000e400ff0a7b82 */ /* 0x000e220000000a00 */
        /* <DEDUP_REMOVED lines=48> */
[----:B------:R2:W-:Y:S04]  /*1890*/  STS [R2+0x80], R5 ;  /* 0x0000800502007388 */ /* 0x0005e80000000800 */
[----:B------:R-:W-:Y:S01]  /*18a0*/  STS [R2], R4 ;  /* 0x0000000402007388 */ /* 0x000fe20000000800 */
[----:B-1----:R-:W-:Y:S01]  /*18b0*/  LEA R3, R0, UR5, 0x2 ;  /* 0x0000000500037c11 */ /* 0x002fe2000f8e10ff */
[----:B------:R-:W-:-:S02]  /*18c0*/  UIADD3 UR5, UPT, UPT, UR4, 0x1c00, URZ ;  /* 0x00001c0004057890 */ /* 0x000fc4000fffe0ff */
[----:B------:R-:W-:Y:S01]  /*18d0*/  STS [R2+0x20], R6 ;  /* 0x0000200602007388 */ /* 0x000fe20000000800 */
[----:B--2---:R-:W1:Y:S03]  /*18e0*/  S2R R5, SR_CTAID.Z ;  /* 0x0000000000057919 */ /* 0x004e660000002700 */
[----:B------:R2:W-:Y:S04]  /*18f0*/  STS [R2+0xa0], R7 ;  /* 0x0000a00702007388 */ /* 0x0005e80000000800 */
[----:B------:R-:W-:Y:S04]  /*1900*/  STS [R2+0x40], R16 ;  /* 0x0000401002007388 */ /* 0x000fe80000000800 */
[----:B------:R-:W-:Y:S01]  /*1910*/  STS [R2+0xc0], R17 ;  /* 0x0000c01102007388 */ /* 0x000fe20000000800 */
[----:B--2---:R-:W2:Y:S03]  /*1920*/  LDC.64 R6, c[0x0][0x398] ;  /* 0x0000e600ff067b82 */ /* 0x004ea60000000a00 */
[----:B------:R-:W-:Y:S04]  /*1930*/  STS [R2+0x60], R18 ;  /* 0x0000601202007388 */ /* 0x000fe80000000800 */
[----:B------:R3:W-:Y:S04]  /*1940*/  STS [R2+0xe0], R19 ;  /* 0x0000e01302007388 */ /* 0x0007e80000000800 */
[----:B------:R-:W-:Y:S04]  /*1950*/  STS [R8], R32 ;  /* 0x0000002008007388 */ /* 0x000fe80000000800 */
[----:B------:R-:W-:Y:S01]  /*1960*/  STS [R8+0x80], R33 ;  /* 0x0000802108007388 */ /* 0x000fe20000000800 */
[----:B---3--:R-:W-:-:S03]  /*1970*/  LEA R2, R0, UR5, 0x2 ;  /* 0x0000000500027c11 */ /* 0x008fc6000f8e10ff */
[----:B------:R-:W-:Y:S01]  /*1980*/  STS [R8+0x20], R34 ;  /* 0x0000202208007388 */ /* 0x000fe20000000800 */
[----:B-1----:R-:W-:-:S03]  /*1990*/  IMAD R0, R5, 0x800, R128 ;  /* 0x0000080005007824 */ /* 0x002fc600078e0280 */
[----:B------:R-:W-:Y:S01]  /*19a0*/  STS [R8+0xa0], R35 ;  /* 0x0000a02308007388 */ /* 0x000fe20000000800 */
[----:B------:R-:W-:Y:S02]  /*19b0*/  IMAD R131, R131, 0x400, R0 ;  /* 0x0000040083837824 */ /* 0x000fe400078e0200 */
[----:B------:R-:W-:Y:S01]  /*19c0*/  IMAD.MOV.U32 R0, RZ, RZ, RZ ;  /* 0x000000ffff007224 */ /* 0x000fe200078e00ff */
[----:B------:R-:W-:Y:S04]  /*19d0*/  STS [R8+0x40], R48 ;  /* 0x0000403008007388 */ /* 0x000fe80000000800 */
[----:B------:R-:W-:Y:S04]  /*19e0*/  STS [R8+0xc0], R49 ;  /* 0x0000c03108007388 */ /* 0x000fe80000000800 */
[----:B------:R-:W-:Y:S04]  /*19f0*/  STS [R8+0x60], R50 ;  /* 0x0000603208007388 */ /* 0x000fe80000000800 */
[----:B------:R1:W-:Y:S04]  /*1a00*/  STS [R8+0xe0], R51 ;  /* 0x0000e03308007388 */ /* 0x0003e80000000800 */
[----:B------:R3:W-:Y:S04]  /*1a10*/  STS [R3], R76 ;  /* 0x0000004c03007388 */ /* 0x0007e80000000800 */
[----:B------:R3:W-:Y:S01]  /*1a20*/  STS [R3+0x80], R77 ;  /* 0x0000804d03007388 */ /* 0x0007e20000000800 */
[----:B-1----:R-:W1:Y:S03]  /*1a30*/  LDC.64 R8, c[0x0][0x3a0] ;  /* 0x0000e800ff087b82 */ /* 0x002e660000000a00 */
[----:B------:R3:W-:Y:S04]  /*1a40*/  STS [R3+0x20], R78 ;  /* 0x0000204e03007388 */ /* 0x0007e80000000800 */
[----:B------:R3:W-:Y:S04]  /*1a50*/  STS [R3+0xa0], R79 ;  /* 0x0000a04f03007388 */ /* 0x0007e80000000800 */
[----:B------:R3:W-:Y:S04]  /*1a60*/  STS [R3+0x40], R72 ;  /* 0x0000404803007388 */ /* 0x0007e80000000800 */
[----:B------:R3:W-:Y:S04]  /*1a70*/  STS [R3+0xc0], R73 ;  /* 0x0000c04903007388 */ /* 0x0007e80000000800 */
[----:B------:R3:W-:Y:S04]  /*1a80*/  STS [R3+0x60], R74 ;  /* 0x0000604a03007388 */ /* 0x0007e80000000800 */
[----:B------:R3:W-:Y:S04]  /*1a90*/  STS [R3+0xe0], R75 ;  /* 0x0000e04b03007388 */ /* 0x0007e80000000800 */
[----:B------:R3:W-:Y:S04]  /*1aa0*/  STS [R2], R68 ;  /* 0x0000004402007388 */ /* 0x0007e80000000800 */
[----:B------:R3:W-:Y:S04]  /*1ab0*/  STS [R2+0x80], R69 ;  /* 0x0000804502007388 */ /* 0x0007e80000000800 */
[----:B------:R3:W-:Y:S04]  /*1ac0*/  STS [R2+0x20], R70 ;  /* 0x0000204602007388 */ /* 0x0007e80000000800 */
[----:B------:R3:W-:Y:S04]  /*1ad0*/  STS [R2+0xa0], R71 ;  /* 0x0000a04702007388 */ /* 0x0007e80000000800 */
[----:B------:R3:W-:Y:S04]  /*1ae0*/  STS [R2+0x40], R64 ;  /* 0x0000404002007388 */ /* 0x0007e80000000800 */
[----:B------:R3:W-:Y:S04]  /*1af0*/  STS [R2+0xc0], R65 ;  /* 0x0000c04102007388 */ /* 0x0007e80000000800 */
[----:B------:R3:W-:Y:S04]  /*1b00*/  STS [R2+0x60], R66 ;  /* 0x0000604202007388 */ /* 0x0007e80000000800 */
[----:B------:R3:W-:Y:S01]  /*1b10*/  STS [R2+0xe0], R67 ;  /* 0x0000e04302007388 */ /* 0x0007e20000000800 */
[----:B012---:R-:W-:Y:S06]  /*1b20*/  BAR.SYNC.DEFER_BLOCKING 0x0 ;  /* 0x0000000000007b1d */ /* 0x007fec0000010000 */
.L_x_84:
[C---:B0--3--:R-:W-:Y:S02]  /*1b30*/  IMAD R3, R0.reuse, 0x20, R128 ;  /* 0x0000002000037824 */ /* 0x049fe400078e0280 */
[----:B------:R-:W-:Y:S02]  /*1b40*/  IMAD R13, R0, 0x20, R131 ;  /* 0x00000020000d7824 */ /* 0x000fe400078e0283 */
[----:B------:R-:W-:-:S04]  /*1b50*/  IMAD.WIDE.U32 R2, R3, 0x4, R6 ;  /* 0x0000000403027825 */ /* 0x000fc800078e0006 */
[----:B------:R-:W-:Y:S01]  /*1b60*/  IMAD.WIDE.U32 R4, R13, 0x4, R8 ;  /* 0x000000040d047825 */ /* 0x000fe200078e0008 */
[----:B------:R0:W2:Y:S04]  /*1b70*/  LDG.E.CONSTANT R14, desc[UR8][R2.64] ;  /* 0x00000008020e7981 */ /* 0x0000a8000c1e9900 */
[----:B------:R-:W2:Y:S04]  /*1b80*/  LDG.E.CONSTANT R15, desc[UR8][R4.64] ;  /* 0x00000008040f7981 */ /* 0x000ea8000c1e9900 */
[----:B------:R-:W3:Y:S04]  /*1b90*/  LDG.E.CONSTANT R16, desc[UR8][R4.64+0xc4000] ;  /* 0x0c40000804107981 */ /* 0x000ee8000c1e9900 */
[----:B------:R-:W4:Y:S04]  /*1ba0*/  LDG.E.CONSTANT R18, desc[UR8][R4.64+0x188000] ;  /* 0x1880000804127981 */ /* 0x000f28000c1e9900 */
[----:B------:R-:W5:Y:S04]  /*1bb0*/  LDG.E.CONSTANT R20, desc[UR8][R4.64+0x24c000] ;  /* 0x24c0000804147981 */ /* 0x000f68000c1e9900 */
[----:B------:R-:W5:Y:S04]  /*1bc0*/  LDG.E.CONSTANT R22, desc[UR8][R4.64+0x310000] ;  /* 0x3100000804167981 */ /* 0x000f68000c1e9900 */
[----:B------:R-:W5:Y:S04]  /*1bd0*/  LDG.E.CONSTANT R24, desc[UR8][R4.64+0x3d4000] ;  /* 0x3d40000804187981 */ /* 0x000f68000c1e9900 */
[----:B------:R-:W5:Y:S04]  /*1be0*/  LDG.E.CONSTANT R26, desc[UR8][R4.64+0x498000] ;  /* 0x49800008041a7981 */ /* 0x000f68000c1e9900 */
[----:B------:R1:W5:Y:S01]  /*1bf0*/  LDG.E.CONSTANT R28, desc[UR8][R4.64+0x55c000] ;  /* 0x55c00008041c7981 */ /* 0x000362000c1e9900 */
[----:B------:R-:W-:-:S02]  /*1c00*/  IMAD R12, R0, 0x100, R129 ;  /* 0x00000100000c7824 */ /* 0x000fc400078e0281 */
[----:B------:R-:W-:-:S03]  /*1c10*/  VIADD R0, R0, 0x1 ;  /* 0x0000000100007836 */ /* 0x000fc60000000000 */
[----:B------:R-:W-:Y:S02]  /*1c20*/  LEA R12, R12, UR4, 0x2 ;  /* 0x000000040c0c7c11 */ /* 0x000fe4000f8e10ff */
[----:B------:R-:W-:-:S03]  /*1c30*/  ISETP.NE.AND P0, PT, R0, 0x8, PT ;  /* 0x000000080000780c */ /* 0x000fc60003f05270 */
[----:B0-----:R-:W2:Y:S04]  /*1c40*/  LDS R3, [R12] ;  /* 0x000000000c037984 */ /* 0x001ea80000000800 */
[----:B------:R-:W3:Y:S04]  /*1c50*/  LDS R17, [R12+0x80] ;  /* 0x000080000c117984 */ /* 0x000ee80000000800 */
[----:B------:R-:W4:Y:S04]  /*1c60*/  LDS R19, [R12+0x100] ;  /* 0x000100000c137984 */ /* 0x000f280000000800 */
[----:B------:R-:W5:Y:S04]  /*1c70*/  LDS R21, [R12+0x180] ;  /* 0x000180000c157984 */ /* 0x000f680000000800 */
[----:B------:R-:W0:Y:S04]  /*1c80*/  LDS R23, [R12+0x200] ;  /* 0x000200000c177984 */ /* 0x000e280000000800 */
[----:B------:R-:W0:Y:S04]  /*1c90*/  LDS R25, [R12+0x280] ;  /* 0x000280000c197984 */ /* 0x000e280000000800 */
[----:B------:R-:W0:Y:S04]  /*1ca0*/  LDS R27, [R12+0x300] ;  /* 0x000300000c1b7984 */ /* 0x000e280000000800 */
[----:B------:R-:W0:Y:S01]  /*1cb0*/  LDS R29, [R12+0x380] ;  /* 0x000380000c1d7984 */ /* 0x000e220000000800 */
[-C--:B--2---:R-:W-:Y:S01]  /*1cc0*/  IADD3 R15, PT, PT, R15, R14.reuse, R3 ;  /* 0x0000000e0f0f7210 */ /* 0x084fe20007ffe003 */
[----:B------:R-:W-:Y:S01]  /*1cd0*/  IMAD.WIDE.U32 R2, R13, 0x4, R10 ;  /* 0x000000040d027825 */ /* 0x000fe200078e000a */
[----:B---3--:R-:W-:-:S02]  /*1ce0*/  IADD3 R16, PT, PT, R16, R14, R17 ;  /* 0x0000000e10107210 */ /* 0x008fc40007ffe011 */
[----:B------:R-:W-:Y:S02]  /*1cf0*/  VIMNMX R15, PT, PT, RZ, R15, !PT ;  /* 0x0000000fff0f7248 */ /* 0x000fe40007fe0100 */
[----:B-1----:R-:W-:Y:S02]  /*1d00*/  VIMNMX R5, PT, PT, RZ, R16, !PT ;  /* 0x00000010ff057248 */ /* 0x002fe40007fe0100 */
[-C--:B----4-:R-:W-:Y:S01]  /*1d10*/  IADD3 R18, PT, PT, R18, R14.reuse, R19 ;  /* 0x0000000e12127210 */ /* 0x090fe20007ffe013 */
[----:B------:R1:W-:Y:S01]  /*1d20*/  STG.E desc[UR8][R2.64], R15 ;  /* 0x0000000f02007986 */ /* 0x0003e2000c101908 */
[----:B-----5:R-:W-:Y:S02]  /*1d30*/  IADD3 R20, PT, PT, R20, R14, R21 ;  /* 0x0000000e14147210 */ /* 0x020fe40007ffe015 */
[----:B------:R-:W-:Y:S01]  /*1d40*/  VIMNMX R13, PT, PT, RZ, R18, !PT ;  /* 0x00000012ff0d7248 */ /* 0x000fe20007fe0100 */
[----:B------:R2:W-:Y:S01]  /*1d50*/  STG.E desc[UR8][R2.64+0xc4000], R5 ;  /* 0x0c40000502007986 */ /* 0x0005e2000c101908 */
[----:B0-----:R-:W-:-:S02]  /*1d60*/  IADD3 R22, PT, PT, R22, R14, R23 ;  /* 0x0000000e16167210 */ /* 0x001fc40007ffe017 */
[----:B------:R-:W-:Y:S01]  /*1d70*/  VIMNMX R17, PT, PT, RZ, R20, !PT ;  /* 0x00000014ff117248 */ /* 0x000fe20007fe0100 */
[----:B------:R0:W-:Y:S01]  /*1d80*/  STG.E desc[UR8][R2.64+0x188000], R13 ;  /* 0x1880000d02007986 */ /* 0x0001e2000c101908 */
[----:B------:R-:W-:Y:S02]  /*1d90*/  IADD3 R24, PT, PT, R24, R14, R25 ;  /* 0x0000000e18187210 */ /* 0x000fe40007ffe019 */
[----:B------:R-:W-:Y:S01]  /*1da0*/  VIMNMX R19, PT, PT, RZ, R22, !PT ;  /* 0x00000016ff137248 */ /* 0x000fe20007fe0100 */
[----:B------:R0:W-:Y:S01]  /*1db0*/  STG.E desc[UR8][R2.64+0x24c000], R17 ;  /* 0x24c0001102007986 */ /* 0x0001e2000c101908 */
[----:B------:R-:W-:Y:S02]  /*1dc0*/  IADD3 R26, PT, PT, R26, R14, R27 ;  /* 0x0000000e1a1a7210 */ /* 0x000fe40007ffe01b */
[----:B------:R-:W-:Y:S01]  /*1dd0*/  VIMNMX R21, PT, PT, RZ, R24, !PT ;  /* 0x00000018ff157248 */ /* 0x000fe20007fe0100 */
[----:B------:R0:W-:Y:S01]  /*1de0*/  STG.E desc[UR8][R2.64+0x310000], R19 ;  /* 0x3100001302007986 */ /* 0x0001e2000c101908 */
[----:B------:R-:W-:-:S02]  /*1df0*/  IADD3 R28, PT, PT, R28, R14, R29 ;  /* 0x0000000e1c1c7210 */ /* 0x000fc40007ffe01d */
[----:B-1----:R-:W-:Y:S01]  /*1e00*/  VIMNMX R15, PT, PT, RZ, R26, !PT ;  /* 0x0000001aff0f7248 */ /* 0x002fe20007fe0100 */
[----:B------:R0:W-:Y:S01]  /*1e10*/  STG.E desc[UR8][R2.64+0x3d4000], R21 ;  /* 0x3d40001502007986 */ /* 0x0001e2000c101908 */
[----:B--2---:R-:W-:-:S03]  /*1e20*/  VIMNMX R5, PT, PT, RZ, R28, !PT ;  /* 0x0000001cff057248 */ /* 0x004fc60007fe0100 */
[----:B------:R0:W-:Y:S04]  /*1e30*/  STG.E desc[UR8][R2.64+0x498000], R15 ;  /* 0x4980000f02007986 */ /* 0x0001e8000c101908 */
[----:B------:R0:W-:Y:S01]  /*1e40*/  STG.E desc[UR8][R2.64+0x55c000], R5 ;  /* 0x55c0000502007986 */ /* 0x0001e2000c101908 */
[----:B------:R-:W-:Y:S05]  /*1e50*/  @P0 BRA `(.L_x_84) ;  /* 0xfffffffc00340947 */ /* 0x000fea000383ffff */
[----:B------:R-:W-:Y:S01]  /*1e60*/  IMAD.MOV.U32 R131, RZ, RZ, 0x1 ;  /* 0x00000001ff837424 */ /* 0x000fe200078e00ff */
[----:B------:R-:W-:Y:S01]  /*1e70*/  UPLOP3.LUT UP0, UPT, UPT, UPT, UPT, 0x40, 0x4 ;  /* 0x000000000004789c */ /* 0x000fe20003f0e870 */
[----:B------:R-:W-:Y:S10]  /*1e80*/  BRA.U UP1, `(.L_x_85) ;  /* 0xffffffe101807547 */ /* 0x000ff4000b83ffff */
[----:B------:R-:W-:Y:S05]  /*1e90*/  EXIT ;  /* 0x000000000000794d */ /* 0x000fea0003800000 */
.L_x_86:
        /* <DEDUP_REMOVED lines=14> */
.L_x_216:


//--------------------- .text.fused_nn_conv2d_add_nn_relu_cast_cast_left_shift_multiply_add_right_shift_cast_c_3441552496575213188__11_kernel0 --------------------------
	.section	.text.fused_nn_conv2d_add_nn_relu_cast_cast_left_shift_multiply_add_right_shift_cast_c_3441552496575213188__11_kernel0,"ax",@progbits
	.align	128
        .global         fused_nn_conv2d_add_nn_relu_cast_cast_left_shift_multiply_add_right_shift_cast_c_3441552496575213188__11_kernel0
        .type           fused_nn_conv2d_add_nn_relu_cast_cast_left_shift_multiply_add_right_shift_cast_c_3441552496575213188__11_kernel0,@function
        .size           fused_nn_conv2d_add_nn_relu_cast_cast_left_shift_multiply_add_right_shift_cast_c_3441552496575213188__11_kernel0,(.L_x_217 - fused_nn_conv2d_add_nn_relu_cast_cast_left_shift_multiply_add_right_shift_cast_c_3441552496575213188__11_kernel0)
        .other          fused_nn_conv2d_add_nn_relu_cast_cast_left_shift_multiply_add_right_shift_cast_c_3441552496575213188__11_kernel0,@"STO_CUDA_ENTRY STV_DEFAULT"
fused_nn_conv2d_add_nn_relu_cast_cast_left_shift_multiply_add_right_shift_cast_c_3441552496575213188__11_kernel0:
.text.fused_nn_conv2d_add_nn_relu_cast_cast_left_shift_multiply_add_right_shift_cast_c_3441552496575213188__11_kernel0:
[----:B------:R-:W-:Y:S01]  /*0000*/  LDC R1, c[0x0][0x37c] ;  /* 0x0000df00ff017b82 */ /* 0x000fe20000000800 */
[----:B------:R-:W0:Y:S01]  /*0010*/  S2R R36, SR_CTAID.Z ;  /* 0x0000000000247919 */ /* 0x000e220000002700 */
[----:B------:R-:W1:Y:S01]  /*0020*/  LDCU.64 UR4, c[0x0][0x380] ;  /* 0x00007000ff0477ac */ /* 0x000e620008000a00 */
[----:B------:R-:W2:Y:S01]  /*0030*/  S2R R42, SR_TID.X ;  /* 0x00000000002a7919 */ /* 0x000ea20000002100 */
[----:B------:R-:W3:Y:S01]  /*0040*/  LDCU.64 UR8, c[0x0][0x358] ;  /* 0x00006b00ff0877ac */ /* 0x000ee20008000a00 */
[----:B------:R-:W4:Y:S01]  /*0050*/  LDCU.64 UR6, c[0x0][0x388] ;  /* 0x00007100ff0677ac */ /* 0x000f220008000a00 */
[----:B0-----:R-:W-:Y:S02]  /*0060*/  IMAD.SHL.U32 R36, R36, 0x40, RZ ;  /* 0x0000004024247824 */ /* 0x001fe400078e00ff */
[----:B--2---:R-:W-:Y:S01]  /*0070*/  IMAD.SHL.U32 R15, R42, 0x4, RZ ;  /* 0x000000042a0f7824 */ /* 0x004fe200078e00ff */
[----:B------:R-:W-:-:S04]  /*0080*/  SHF.R.U32.HI R0, RZ, 0x2, R42 ;  /* 0x00000002ff007819 */ /* 0x000fc8000001162a */
[----:B------:R-:W-:-:S05]  /*0090*/  LOP3.LUT R3, R36, 0xc, R15, 0xf8, !PT ;  /* 0x0000000c24037812 */ /* 0x000fca00078ef80f */
[----:B------:R-:W-:-:S04]  /*00a0*/  IMAD R3, R0, 0x31000, R3 ;  /* 0x0003100000037824 */ /* 0x000fc800078e0203 */
[C---:B------:R-:W-:Y:S01]  /*00b0*/  VIADD R2, R3.reuse, 0x1 ;  /* 0x0000000103027836 */ /* 0x040fe20000000000 */
[C---:B-1----:R-:W-:Y:S01]  /*00c0*/  IADD3 R30, P0, PT, R3.reuse, UR4, RZ ;  /* 0x00000004031e7c10 */ /* 0x042fe2000ff1e0ff */
[C---:B------:R-:W-:Y:S02]  /*00d0*/  VIADD R34, R3.reuse, 0x2 ;  /* 0x0000000203227836 */ /* 0x040fe40000000000 */
[----:B------:R-:W-:Y:S02]  /*00e0*/  VIADD R3, R3, 0x3 ;  /* 0x0000000303037836 */ /* 0x000fe40000000000 */
[----:B------:R-:W-:Y:S01]  /*00f0*/  IMAD.X R31, RZ, RZ, UR5, P0 ;  /* 0x00000005ff1f7e24 */ /* 0x000fe200080e06ff */
[----:B------:R-:W-:Y:S02]  /*0100*/  IADD3 R2, P0, PT, R2, UR4, RZ ;  /* 0x0000000402027c10 */ /* 0x000fe4000ff1e0ff */
[----:B------:R-:W-:Y:S02]  /*0110*/  IADD3 R34, P1, PT, R34, UR4, RZ ;  /* 0x0000000422227c10 */ /* 0x000fe4000ff3e0ff */
[----:B------:R-:W-:Y:S01]  /*0120*/  IADD3 R32, P2, PT, R3, UR4, RZ ;  /* 0x0000000403207c10 */ /* 0x000fe2000ff5e0ff */
[----:B------:R-:W-:Y:S01]  /*0130*/  IMAD.X R3, RZ, RZ, UR5, P0 ;  /* 0x00000005ff037e24 */ /* 0x000fe200080e06ff */
[----:B---3--:R-:W2:Y:S01]  /*0140*/  LDG.E.U8.CONSTANT R40, desc[UR8][R30.64] ;  /* 0x000000081e287981 */ /* 0x008ea2000c1e9100 */
[----:B------:R-:W-:-:S02]  /*0150*/  IMAD.X R35, RZ, RZ, UR5, P1 ;  /* 0x00000005ff237e24 */ /* 0x000fc400088e06ff */
[----:B------:R-:W-:Y:S01]  /*0160*/  IMAD.X R33, RZ, RZ, UR5, P2 ;  /* 0x00000005ff217e24 */ /* 0x000fe200090e06ff */
[----:B------:R-:W3:Y:S01]  /*0170*/  LDG.E.U8.CONSTANT R14, desc[UR8][R2.64] ;  /* 0x00000008020e7981 */ /* 0x000ee2000c1e9100 */
[----:B------:R-:W-:Y:S01]  /*0180*/  IMAD.SHL.U32 R42, R42, 0x10, RZ ;  /* 0x000000102a2a7824 */ /* 0x000fe200078e00ff */
[----:B------:R-:W0:Y:S02]  /*0190*/  S2UR UR5, SR_CgaCtaId ;  /* 0x00000000000579c3 */ /* 0x000e240000008800 */
[----:B------:R-:W5:Y:S04]  /*01a0*/  LDG.E.U8.CONSTANT R28, desc[UR8][R34.64] ;  /* 0x00000008221c7981 */ /* 0x000f68000c1e9100 */
[----:B------:R-:W5:Y:S04]  /*01b0*/  LDG.E.U8.CONSTANT R16, desc[UR8][R32.64] ;  /* 0x0000000820107981 */ /* 0x000f68000c1e9100 */
[----:B------:R-:W5:Y:S04]  /*01c0*/  LDG.E.U8.CONSTANT R18, desc[UR8][R30.64+0x10] ;  /* 0x000010081e127981 */ /* 0x000f68000c1e9100 */
[----:B------:R-:W5:Y:S04]  /*01d0*/  LDG.E.U8.CONSTANT R6, desc[UR8][R2.64+0x10] ;  /* 0x0000100802067981 */ /* 0x000f68000c1e9100 */
[----:B------:R-:W5:Y:S04]  /*01e0*/  LDG.E.U8.CONSTANT R12, desc[UR8][R34.64+0x10] ;  /* 0x00001008220c7981 */ /* 0x000f68000c1e9100 */
[----:B------:R-:W5:Y:S01]  /*01f0*/  LDG.E.U8.CONSTANT R4, desc[UR8][R32.64+0x10] ;  /* 0x0000100820047981 */ /* 0x000f62000c1e9100 */
[----:B----4-:R-:W-:Y:S01]  /*0200*/  IADD3 R44, P0, PT, R42, UR6, RZ ;  /* 0x000000062a2c7c10 */ /* 0x010fe2000ff1e0ff */
[----:B------:R-:W1:Y:S04]  /*0210*/  S2R R0, SR_LANEID ;  /* 0x0000000000007919 */ /* 0x000e680000000000 */
[----:B------:R-:W-:Y:S01]  /*0220*/  IMAD.X R45, RZ, RZ, UR7, P0 ;  /* 0x00000007ff2d7e24 */ /* 0x000fe200080e06ff */
[----:B------:R-:W-:Y:S01]  /*0230*/  UMOV UR4, 0x400 ;  /* 0x0000040000047882 */ /* 0x000fe20000000000 */
[----:B------:R-:W4:Y:S04]  /*0240*/  LDG.E.U8.CONSTANT R37, desc[UR8][R2.64+0x20] ;  /* 0x0000200802257981 */ /* 0x000f28000c1e9100 */
[----:B------:R-:W4:Y:S04]  /*0250*/  LDG.E.128.CONSTANT R20, desc[UR8][R44.64] ;  /* 0x000000082c147981 */ /* 0x000f28000c1e9d00 */
[----:B------:R-:W4:Y:S01]  /*0260*/  LDG.E.128.CONSTANT R24, desc[UR8][R44.64+0x800] ;  /* 0x000800082c187981 */ /* 0x000f22000c1e9d00 */
[----:B0-----:R-:W-:-:S03]  /*0270*/  ULEA UR6, UR5, UR4, 0x18 ;  /* 0x0000000405067291 */ /* 0x001fc6000f8ec0ff */
[----:B------:R-:W4:Y:S01]  /*0280*/  LDG.E.U8.CONSTANT R19, desc[UR8][R34.64+0x20] ;  /* 0x0000200822137981 */ /* 0x000f22000c1e9100 */
[----:B-1----:R-:W-:-:S03]  /*0290*/  LOP3.LUT R5, R0, 0xf, RZ, 0xc0, !PT ;  /* 0x0000000f00057812 */ /* 0x002fc600078ec0ff */
[----:B------:R-:W4:Y:S01]  /*02a0*/  LDG.E.128.CONSTANT R8, desc[UR8][R44.64+0x200] ;  /* 0x000200082c087981 */ /* 0x000f22000c1e9d00 */
[----:B------:R-:W-:-:S04]  /*02b0*/  LOP3.LUT R0, R0, 0x7, RZ, 0xc0, !PT ;  /* 0x0000000700007812 */ /* 0x000fc800078ec0ff */
[----:B------:R-:W-:Y:S01]  /*02c0*/  LEA R41, R0, UR6, 0x4 ;  /* 0x0000000600297c11 */ /* 0x000fe2000f8e20ff */
[----:B------:R-:W-:-:S04]  /*02d0*/  UIADD3 UR4, UPT, UPT, UR4, 0x100, URZ ;  /* 0x0000010004047890 */ /* 0x000fc8000fffe0ff */
[----:B------:R-:W-:Y:S01]  /*02e0*/  ULEA UR4, UR5, UR4, 0x18 ;  /* 0x0000000405047291 */ /* 0x000fe2000f8ec0ff */
[----:B--2---:R-:W-:Y:S04]  /*02f0*/  STS.U8 [R15+UR6], R40 ;  /* 0x000000280f007988 */ /* 0x004fe80008000006 */
[----:B---3--:R-:W-:Y:S04]  /*0300*/  STS.U8 [R15+UR6+0x1], R14 ;  /* 0x0000010e0f007988 */ /* 0x008fe80008000006 */
[----:B-----5:R-:W-:Y:S04]  /*0310*/  STS.U8 [R15+UR6+0x2], R28 ;  /* 0x0000021c0f007988 */ /* 0x020fe80008000006 */
[----:B------:R-:W-:Y:S04]  /*0320*/  STS.U8 [R15+UR6+0x3], R16 ;  /* 0x000003100f007988 */ /* 0x000fe80008000006 */
[----:B------:R0:W-:Y:S04]  /*0330*/  STS.U8 [R15+UR6+0x80], R18 ;  /* 0x000080120f007988 */ /* 0x0001e80008000006 */
[----:B------:R-:W-:Y:S04]  /*0340*/  STS.U8 [R15+UR6+0x81], R6 ;  /* 0x000081060f007988 */ /* 0x000fe80008000006 */
[----:B------:R-:W-:Y:S04]  /*0350*/  STS.U8 [R15+UR6+0x82], R12 ;  /* 0x0000820c0f007988 */ /* 0x000fe80008000006 */
[----:B------:R-:W-:Y:S01]  /*0360*/  STS.U8 [R15+UR6+0x83], R4 ;  /* 0x000083040f007988 */ /* 0x000fe20008000006 */
[----:B------:R-:W-:Y:S01]  /*0370*/  BAR.SYNC.DEFER_BLOCKING 0x0 ;  /* 0x0000000000007b1d */ /* 0x000fe20000010000 */
[----:B------:R-:W-:Y:S01]  /*0380*/  UIADD3 UR7, UPT, UPT, UR6, 0x80, URZ ;  /* 0x0000008006077890 */ /* 0x000fe2000fffe0ff */
[----:B------:R-:W-:Y:S01]  /*0390*/  SHF.R.U32.HI R38, RZ, 0x3, R5 ;  /* 0x00000003ff267819 */ /* 0x000fe20000011605 */
[----:B------:R-:W-:-:S03]  /*03a0*/  UIADD3 UR5, UPT, UPT, UR4, 0x200, URZ ;  /* 0x0000020004057890 */ /* 0x000fc6000fffe0ff */
[----:B0-----:R-:W2:Y:S04]  /*03b0*/  LDG.E.U8.CONSTANT R18, desc[UR8][R32.64+0x20] ;  /* 0x0000200820127981 */ /* 0x001ea8000c1e9100 */
[----:B------:R-:W3:Y:S04]  /*03c0*/  LDG.E.U8.CONSTANT R14, desc[UR8][R32.64+0x30] ;  /* 0x00003008200e7981 */ /* 0x000ee8000c1e9100 */
[----:B------:R-:W-:Y:S01]  /*03d0*/  LDSM.16.M88 R41, [R41] ;  /* 0x000000002929783b */ /* 0x000fe20000000000 */
[----:B------:R-:W-:Y:S06]  /*03e0*/  BAR.SYNC.DEFER_BLOCKING 0x0 ;  /* 0x0000000000007b1d */ /* 0x000fec0000010000 */
[----:B----4-:R0:W-:Y:S04]  /*03f0*/  STS.128 [R42+UR4], R20 ;  /* 0x000000142a007988 */ /* 0x0101e80008000c04 */
[----:B0-----:R-:W4:Y:S04]  /*0400*/  LDG.E.128.CONSTANT R20, desc[UR8][R44.64+0xa00] ;  /* 0x000a00082c147981 */ /* 0x001f28000c1e9d00 */
[----:B------:R0:W-:Y:S04]  /*0410*/  STS.128 [R42+UR4+0x200], R24 ;  /* 0x000200182a007988 */ /* 0x0001e80008000c04 */
[----:B0-----:R-:W5:Y:S01]  /*0420*/  LDG.E.U8.CONSTANT R24, desc[UR8][R30.64+0x20] ;  /* 0x000020081e187981 */ /* 0x001f62000c1e9100 */
[----:B------:R-:W-:Y:S01]  /*0430*/  LEA R43, R0, UR7, 0x4 ;  /* 0x00000007002b7c11 */ /* 0x000fe2000f8e20ff */
[----:B------:R-:W-:Y:S01]  /*0440*/  BAR.SYNC.DEFER_BLOCKING 0x0 ;  /* 0x0000000000007b1d */ /* 0x000fe20000010000 */
[----:B------:R-:W-:-:S05]  /*0450*/  LOP3.LUT R5, R5, 0x7, RZ, 0xc0, !PT ;  /* 0x0000000705057812 */ /* 0x000fca00078ec0ff */
[----:B------:R0:W2:Y:S01]  /*0460*/  LDG.E.U8.CONSTANT R0, desc[UR8][R2.64+0x30] ;  /* 0x0000300802007981 */ /* 0x0000a2000c1e9100 */
[----:B------:R-:W-:-:S03]  /*0470*/  IMAD R38, R38, 0x8, R5 ;  /* 0x0000000826267824 */ /* 0x000fc600078e0205 */
[----:B------:R-:W3:Y:S02]  /*0480*/  LDG.E.U8.CONSTANT R31, desc[UR8][R30.64+0x30] ;  /* 0x000030081e1f7981 */ /* 0x000ee4000c1e9100 */
[C---:B------:R-:W-:Y:S02]  /*0490*/  LEA R39, R38.reuse, UR4, 0x4 ;  /* 0x0000000426277c11 */ /* 0x040fe4000f8e20ff */
[----:B------:R-:W-:Y:S01]  /*04a0*/  LEA R38, R38, UR5, 0x4 ;  /* 0x0000000526267c11 */ /* 0x000fe2000f8e20ff */
[----:B------:R-:W3:Y:S04]  /*04b0*/  LDG.E.U8.CONSTANT R30, desc[UR8][R34.64+0x30] ;  /* 0x00003008221e7981 */ /* 0x000ee8000c1e9100 */
[----:B------:R-:W-:Y:S04]  /*04c0*/  LDSM.16.M88 R40, [R43] ;  /* 0x000000002b28783b */ /* 0x000fe80000000000 */
[----:B------:R-:W-:Y:S04]  /*04d0*/  LDSM.16.M88.2 R16, [R39] ;  /* 0x000000002710783b */ /* 0x000fe80000000100 */
[----:B------:R-:W1:Y:S04]  /*04e0*/  LDSM.16.M88.2 R12, [R39+0x100] ;  /* 0x00010000270c783b */ /* 0x000e680000000100 */
[----:B------:R-:W-:Y:S04]  /*04f0*/  LDSM.16.M88.2 R28, [R38] ;  /* 0x00000000261c783b */ /* 0x000fe80000000100 */
[----:B------:R-:W-:Y:S01]  /*0500*/  LDSM.16.M88.2 R6, [R38+0x100] ;  /* 0x000100002606783b */ /* 0x000fe20000000100 */
[----:B------:R-:W-:Y:S06]  /*0510*/  BAR.SYNC.DEFER_BLOCKING 0x0 ;  /* 0x0000000000007b1d */ /* 0x000fec0000010000 */
[----:B------:R-:W3:Y:S04]  /*0520*/  LDG.E.128.CONSTANT R32, desc[UR8][R44.64+0x400] ;  /* 0x000400082c207981 */ /* 0x000ee8000c1e9d00 */
[----:B------:R-:W-:Y:S04]  /*0530*/  STS.128 [R42+UR4], R8 ;  /* 0x000000082a007988 */ /* 0x000fe80008000c04 */
[----:B----4-:R-:W-:Y:S01]  /*0540*/  STS.128 [R42+UR4+0x200], R20 ;  /* 0x000200142a007988 */ /* 0x010fe20008000c04 */
[----:B------:R-:W-:Y:S06]  /*0550*/  BAR.SYNC.DEFER_BLOCKING 0x0 ;  /* 0x0000000000007b1d */ /* 0x000fec0000010000 */
[----:B------:R-:W-:Y:S04]  /*0560*/  LDSM.16.M88.2 R4, [R39] ;  /* 0x000000002704783b */ /* 0x000fe80000000100 */
[----:B0-----:R-:W0:Y:S04]  /*0570*/  LDSM.16.M88.2 R2, [R39+0x100] ;  /* 0x000100002702783b */ /* 0x001e280000000100 */
[----:B------:R-:W-:Y:S04]  /*0580*/  LDSM.16.M88.2 R10, [R38] ;  /* 0x00000000260a783b */ /* 0x000fe80000000100 */
[----:B------:R-:W-:Y:S04]  /*0590*/  LDSM.16.M88.2 R8, [R38+0x100] ;  /* 0x000100002608783b */ /* 0x000fe80000000100 */
[----:B-----5:R4:W-:Y:S04]  /*05a0*/  STS.U8 [R15+UR6], R24 ;  /* 0x000000180f007988 */ /* 0x0209e80008000006 */
[----:B----4-:R-:W4:Y:S04]  /*05b0*/  LDG.E.128.CONSTANT R24, desc[UR8][R44.64+0xc00] ;  /* 0x000c00082c187981 */ /* 0x010f28000c1e9d00 */
[----:B--2---:R2:W-:Y:S01]  /*05c0*/  STS.U8 [R15+UR6+0x81], R0 ;  /* 0x000081000f007988 */ /* 0x0045e20008000006 */
[----:B------:R-:W5:Y:S01]  /*05d0*/  S2UR UR5, SR_CgaCtaId ;  /* 0x00000000000579c3 */ /* 0x000f620000008800 */
[----:B--2---:R-:W2:Y:S02]  /*05e0*/  S2R R0, SR_LANEID ;  /* 0x0000000000007919 */ /* 0x004ea40000000000 */
[----:B---3--:R-:W-:Y:S04]  /*05f0*/  STS.U8 [R15+UR6+0x80], R31 ;  /* 0x0000801f0f007988 */ /* 0x008fe80008000006 */
[----:B------:R-:W-:Y:S04]  /*0600*/  STS.U8 [R15+UR6+0x1], R37 ;  /* 0x000001250f007988 */ /* 0x000fe80008000006 */
[----:B------:R-:W-:Y:S04]  /*0610*/  STS.U8 [R15+UR6+0x2], R19 ;  /* 0x000002130f007988 */ /* 0x000fe80008000006 */
[----:B------:R3:W-:Y:S04]  /*0620*/  STS.U8 [R15+UR6+0x82], R30 ;  /* 0x0000821e0f007988 */ /* 0x0007e80008000006 */
[----:B------:R-:W-:Y:S04]  /*0630*/  STS.U8 [R15+UR6+0x3], R18 ;  /* 0x000003120f007988 */ /* 0x000fe80008000006 */
[----:B------:R1:W-:Y:S01]  /*0640*/  STS.U8 [R15+UR6+0x83], R14 ;  /* 0x0000830e0f007988 */ /* 0x0003e20008000006 */
[----:B------:R-:W-:Y:S01]  /*0650*/  UMOV UR6, 0x400 ;  /* 0x0000040000067882 */ /* 0x000fe20000000000 */
[----:B---3--:R-:W3:Y:S01]  /*0660*/  LDC.64 R30, c[0x0][0x398] ;  /* 0x0000e600ff1e7b82 */ /* 0x008ee20000000a00 */
[----:B-----5:R-:W-:Y:S01]  /*0670*/  ULEA UR7, UR5, UR6, 0x18 ;  /* 0x0000000605077291 */ /* 0x020fe2000f8ec0ff */
[----:B--2---:R-:W-:-:S05]  /*0680*/  LOP3.LUT R20, R0, 0x7, RZ, 0xc0, !PT ;  /* 0x0000000700147812 */ /* 0x004fca00078ec0ff */
[----:B------:R-:W-:Y:S01]  /*0690*/  LEA R37, R20, UR7, 0x4 ;  /* 0x0000000714257c11 */ /* 0x000fe2000f8e20ff */
[----:B------:R-:W-:Y:S06]  /*06a0*/  BAR.SYNC.DEFER_BLOCKING 0x0 ;  /* 0x0000000000007b1d */ /* 0x000fec0000010000 */
[----:B------:R-:W2:Y:S04]  /*06b0*/  LDG.E.128.CONSTANT R20, desc[UR8][R44.64+0x600] ;  /* 0x000600082c147981 */ /* 0x000ea8000c1e9d00 */
[----:B------:R-:W-:Y:S01]  /*06c0*/  LDSM.16.M88 R37, [R37] ;  /* 0x000000002525783b */ /* 0x000fe20000000000 */
[----:B------:R-:W-:Y:S01]  /*06d0*/  BAR.SYNC.DEFER_BLOCKING 0x0 ;  /* 0x0000000000007b1d */ /* 0x000fe20000010000 */
[----:B-1----:R-:W-:Y:S05]  /*06e0*/  IMMA.16816.S8.S8 R12, R12.ROW, R41.COL, RZ ;  /* 0x000000290c0c7237 */ /* 0x002fea00004054ff */
[----:B------:R-:W-:-:S15]  /*06f0*/  STS.128 [R42+UR4], R32 ;  /* 0x000000202a007988 */ /* 0x000fde0008000c04 */
[----:B0-----:R-:W-:Y:S01]  /*0700*/  IMMA.16816.S8.S8 R12, R2.ROW, R40.COL, R12 ;  /* 0x00000028020c7237 */ /* 0x001fe2000040540c */
[----:B----4-:R0:W-:Y:S01]  /*0710*/  STS.128 [R42+UR4+0x200], R24 ;  /* 0x000200182a007988 */ /* 0x0101e20008000c04 */
[----:B------:R-:W-:Y:S06]  /*0720*/  BAR.SYNC.DEFER_BLOCKING 0x0 ;  /* 0x0000000000007b1d */ /* 0x000fec0000010000 */
[----:B0-----:R0:W4:Y:S01]  /*0730*/  LDG.E.128.CONSTANT R24, desc[UR8][R44.64+0xe00] ;  /* 0x000e00082c187981 */ /* 0x001122000c1e9d00 */
[----:B------:R-:W-:Y:S03]  /*0740*/  IMMA.16816.S8.S8 R16, R16.ROW, R41.COL, RZ ;  /* 0x0000002910107237 */ /* 0x000fe600004054ff */
[----:B------:R-:W1:Y:S04]  /*0750*/  LDSM.16.M88.2 R2, [R39] ;  /* 0x000000002702783b */ /* 0x000e680000000100 */
[----:B------:R-:W-:-:S13]  /*0760*/  LDSM.16.M88 R43, [R43] ;  /* 0x000000002b2b783b */ /* 0x000fda0000000000 */
[----:B------:R-:W-:Y:S01]  /*0770*/  IMMA.16816.S8.S8 R16, R4.ROW, R40.COL, R16 ;  /* 0x0000002804107237 */ /* 0x000fe20000405410 */
[----:B0-----:R-:W3:Y:S01]  /*0780*/  S2R R45, SR_TID.X ;  /* 0x00000000002d7919 */ /* 0x001ee20000002100 */
[----:B------:R-:W-:-:S15]  /*0790*/  LDSM.16.M88.2 R4, [R38] ;  /* 0x000000002604783b */ /* 0x000fde0000000100 */
[----:B------:R-:W-:-:S03]  /*07a0*/  NOP ;  /* 0x0000000000007918 */ /* 0x000fc60000000000 */
[-C--:B-1----:R-:W-:Y:S01]  /*07b0*/  IMMA.16816.S8.S8 R16, R2.ROW, R37.reuse.COL, R16 ;  /* 0x0000002502107237 */ /* 0x082fe20000405410 */
[----:B------:R-:W0:Y:S07]  /*07c0*/  LDSM.16.M88.2 R2, [R39+0x100] ;  /* 0x000100002702783b */ /* 0x000e2e0000000100 */
[----:B0-----:R-:W-:Y:S01]  /*07d0*/  IMMA.16816.S8.S8 R12, R2.ROW, R37.COL, R12 ;  /* 0x00000025020c7237 */ /* 0x001fe2000040540c */
[----:B------:R-:W-:Y:S01]  /*07e0*/  LDSM.16.M88.2 R2, [R38+0x100] ;  /* 0x000100002602783b */ /* 0x000fe20000000100 */
[----:B------:R-:W-:Y:S06]  /*07f0*/  BAR.SYNC.DEFER_BLOCKING 0x0 ;  /* 0x0000000000007b1d */ /* 0x000fec0000010000 */
[----:B--2---:R-:W-:Y:S01]  /*0800*/  STS.128 [R42+UR4], R20 ;  /* 0x000000142a007988 */ /* 0x004fe20008000c04 */
[----:B------:R-:W-:Y:S03]  /*0810*/  IMMA.16816.S8.S8 R32, R6.ROW, R41.COL, RZ ;  /* 0x0000002906207237 */ /* 0x000fe600004054ff */
[----:B----4-:R3:W-:Y:S01]  /*0820*/  STS.128 [R42+UR4+0x200], R24 ;  /* 0x000200182a007988 */ /* 0x0107e20008000c04 */
[----:B------:R-:W-:Y:S01]  /*0830*/  BAR.SYNC.DEFER_BLOCKING 0x0 ;  /* 0x0000000000007b1d */ /* 0x000fe20000010000 */
[----:B---3--:R-:W-:-:S05]  /*0840*/  IMAD.WIDE.U32 R26, R45, 0x4, R30 ;  /* 0x000000042d1a7825 */ /* 0x008fca00078e001e */
[----:B------:R-:W2:Y:S04]  /*0850*/  LDG.E.CONSTANT R24, desc[UR8][R26.64] ;  /* 0x000000081a187981 */ /* 0x000ea8000c1e9900 */
[----:B------:R0:W3:Y:S04]  /*0860*/  LDG.E.CONSTANT R44, desc[UR8][R26.64+0x80] ;  /* 0x000080081a2c7981 */ /* 0x0000e8000c1e9900 */
[----:B------:R-:W1:Y:S01]  /*0870*/  LDSM.16.M88.2 R6, [R39] ;  /* 0x000000002706783b */ /* 0x000e620000000100 */
[----:B------:R-:W-:Y:S03]  /*0880*/  IMMA.16816.S8.S8 R28, R28.ROW, R41.COL, RZ ;  /* 0x000000291c1c7237 */ /* 0x000fe600004054ff */
[----:B------:R-:W4:Y:S04]  /*0890*/  LDSM.16.M88.2 R20, [R38] ;  /* 0x000000002614783b */ /* 0x000f280000000100 */
[----:B------:R-:W5:-:S13]  /*08a0*/  LDSM.16.M88.2 R22, [R38+0x100] ;  /* 0x000100002616783b */ /* 0x000f5a0000000100 */
[-C--:B------:R-:W-:Y:S08]  /*08b0*/  IMMA.16816.S8.S8 R28, R10.ROW, R40.reuse.COL, R28 ;  /* 0x000000280a1c7237 */ /* 0x080ff0000040541c */
[----:B------:R-:W-:Y:S08]  /*08c0*/  IMMA.16816.S8.S8 R8, R8.ROW, R40.COL, R32 ;  /* 0x0000002808087237 */ /* 0x000ff00000405420 */
[----:B-1----:R-:W-:Y:S01]  /*08d0*/  IMMA.16816.S8.S8 R16, R6.ROW, R43.COL, R16 ;  /* 0x0000002b06107237 */ /* 0x002fe20000405410 */
[----:B------:R-:W1:Y:S07]  /*08e0*/  LDSM.16.M88.2 R6, [R39+0x100] ;  /* 0x000100002706783b */ /* 0x000e6e0000000100 */
[-C--:B------:R-:W-:Y:S08]  /*08f0*/  IMMA.16816.S8.S8 R28, R4.ROW, R37.reuse.COL, R28 ;  /* 0x00000025041c7237 */ /* 0x080ff0000040541c */
[----:B------:R-:W-:Y:S01]  /*0900*/  IMMA.16816.S8.S8 R8, R2.ROW, R37.COL, R8 ;  /* 0x0000002502087237 */ /* 0x000fe20000405408 */
[----:B------:R-:W-:Y:S01]  /*0910*/  IMAD.SHL.U32 R3, R0, 0x2, RZ ;  /* 0x0000000200037824 */ /* 0x000fe200078e00ff */
[----:B------:R-:W-:Y:S01]  /*0920*/  UIADD3 UR4, UPT, UPT, UR6, 0x500, URZ ;  /* 0x0000050006047890 */ /* 0x000fe2000fffe0ff */
[----:B------:R-:W-:Y:S01]  /*0930*/  SHF.R.U32.HI R0, RZ, 0x2, R0 ;  /* 0x00000002ff007819 */ /* 0x000fe20000011600 */
[----:B------:R-:W0:Y:S02]  /*0940*/  LDCU.64 UR6, c[0x0][0x390] ;  /* 0x00007200ff0677ac */ /* 0x000e240008000a00 */
[----:B------:R-:W-:Y:S01]  /*0950*/  LOP3.LUT R3, R3, 0x6, RZ, 0xe2, !PT ;  /* 0x0000000603037812 */ /* 0x000fe200078ee2ff */
[----:B------:R-:W-:-:S05]  /*0960*/  ULEA UR4, UR5, UR4, 0x18 ;  /* 0x0000000405047291 */ /* 0x000fca000f8ec0ff */
[-C--:B----4-:R-:W-:Y:S08]  /*0970*/  IMMA.16816.S8.S8 R28, R20.ROW, R43.reuse.COL, R28 ;  /* 0x0000002b141c7237 */ /* 0x090ff0000040541c */
[-C--:B-----5:R-:W-:Y:S08]  /*0980*/  IMMA.16816.S8.S8 R8, R22.ROW, R43.reuse.COL, R8 ;  /* 0x0000002b16087237 */ /* 0x0a0ff00000405408 */
[----:B-1----:R-:W-:Y:S01]  /*0990*/  IMMA.16816.S8.S8 R12, R6.ROW, R43.COL, R12 ;  /* 0x0000002b060c7237 */ /* 0x002fe2000040540c */
[----:B------:R-:W-:Y:S01]  /*09a0*/  IMAD R0, R3, 0x20, R0 ;  /* 0x0000002003007824 */ /* 0x000fe200078e0200 */
[----:B------:R-:W-:-:S04]  /*09b0*/  UIADD3 UR5, UPT, UPT, UR4, 0x400, URZ ;  /* 0x0000040004057890 */ /* 0x000fc8000fffe0ff */
[C---:B------:R-:W-:Y:S02]  /*09c0*/  LEA R2, R0.reuse, UR4, 0x2 ;  /* 0x0000000400027c11 */ /* 0x040fe4000f8e10ff */
[----:B------:R-:W-:-:S03]  /*09d0*/  LEA R4, R0, UR5, 0x2 ;  /* 0x0000000500047c11 */ /* 0x000fc6000f8e10ff */
        /* <DEDUP_REMOVED lines=16> */
[----:B------:R-:W-:Y:S01]  /*0ae0*/  IMAD.SHL.U32 R0, R45, 0x4, RZ ;  /* 0x000000042d007824 */ /* 0x000fe200078e00ff */
[----:B------:R-:W-:Y:S06]  /*0af0*/  BAR.SYNC.DEFER_BLOCKING 0x0 ;  /* 0x0000000000007b1d */ /* 0x000fec0000010000 */
[----:B------:R-:W2:Y:S04]  /*0b00*/  LDS R5, [R0+UR4] ;  /* 0x0000000400057984 */ /* 0x000ea80008000800 */
[----:B------:R-:W4:Y:S04]  /*0b10*/  LDS R13, [R0+UR4+0x80] ;  /* 0x00008004000d7984 */ /* 0x000f280008000800 */
[----:B------:R-:W5:Y:S04]  /*0b20*/  LDS R19, [R0+UR4+0x100] ;  /* 0x0001000400137984 */ /* 0x000f680008000800 */
[----:B------:R-:W5:Y:S04]  /*0b30*/  LDS R23, [R0+UR4+0x200] ;  /* 0x0002000400177984 */ /* 0x000f680008000800 */
[----:B------:R-:W5:Y:S04]  /*0b40*/  LDS R21, [R0+UR4+0x180] ;  /* 0x0001800400157984 */ /* 0x000f680008000800 */
[----:B------:R-:W5:Y:S01]  /*0b50*/  LDS R25, [R0+UR4+0x280] ;  /* 0x0002800400197984 */ /* 0x000f620008000800 */
[----:B-1----:R-:W-:-:S02]  /*0b60*/  IMAD.MOV.U32 R2, RZ, RZ, 0x40000000 ;  /* 0x40000000ff027424 */ /* 0x002fc400078e00ff */
[----:B------:R-:W-:Y:S01]  /*0b70*/  IMAD.MOV.U32 R3, RZ, RZ, 0x0 ;  /* 0x00000000ff037424 */ /* 0x000fe200078e00ff */
[----:B------:R-:W-:Y:S04]  /*0b80*/  LDS R15, [R0+UR4+0x300] ;  /* 0x00030004000f7984 */ /* 0x000fe80008000800 */
[----:B------:R-:W1:Y:S04]  /*0b90*/  LDS R17, [R0+UR4+0x380] ;  /* 0x0003800400117984 */ /* 0x000e680008000800 */
[----:B------:R-:W3:Y:S04]  /*0ba0*/  LDS R9, [R0+UR4+0x500] ;  /* 0x0005000400097984 */ /* 0x000ee80008000800 */
[----:B------:R-:W3:Y:S01]  /*0bb0*/  LDS R11, [R0+UR4+0x400] ;  /* 0x00040004000b7984 */ /* 0x000ee20008000800 */
[----:B--2---:R-:W-:-:S05]  /*0bc0*/  VIADDMNMX R7, R24, R5, RZ, !PT ;  /* 0x0000000518077246 */ /* 0x004fca00078001ff */
[----:B------:R-:W-:-:S04]  /*0bd0*/  IMAD.WIDE.U32 R4, R7, -0x60000000, R2 ;  /* 0xa000000007047825 */ /* 0x000fc800078e0002 */
[----:B------:R-:W-:Y:S02]  /*0be0*/  IMAD.U32 R7, R7, 0x4, R5 ;  /* 0x0000000407077824 */ /* 0x000fe400078e0005 */
[----:B------:R-:W-:-:S03]  /*0bf0*/  IMAD.IADD R5, R36, 0x1, R45 ;  /* 0x0000000124057824 */ /* 0x000fc600078e022d */
[----:B------:R-:W-:Y:S02]  /*0c00*/  SHF.R.U64 R6, R4, 0x1f, R7 ;  /* 0x0000001f04067819 */ /* 0x000fe40000001207 */
[----:B0-----:R-:W-:Y:S02]  /*0c10*/  IADD3 R4, P0, PT, R5, UR6, RZ ;  /* 0x0000000605047c10 */ /* 0x001fe4000ff1e0ff */
[----:B------:R-:W-:Y:S02]  /*0c20*/  VIMNMX R6, PT, PT, R6, 0x7f, PT ;  /* 0x0000007f06067848 */ /* 0x000fe40003fe0100 */
[----:B----4-:R-:W-:Y:S01]  /*0c30*/  VIADDMNMX R27, R24, R13, RZ, !PT ;  /* 0x0000000d181b7246 */ /* 0x010fe200078001ff */
[----:B------:R-:W-:Y:S01]  /*0c40*/  IMAD.X R5, RZ, RZ, UR7, P0 ;  /* 0x00000007ff057e24 */ /* 0x000fe200080e06ff */
[----:B------:R-:W-:Y:S01]  /*0c50*/  VIMNMX R7, PT, PT, R6, -0x80, !PT ;  /* 0xffffff8006077848 */ /* 0x000fe20007fe0100 */
[----:B------:R-:W0:Y:S01]  /*0c60*/  LDS R13, [R0+UR4+0x480] ;  /* 0x00048004000d7984 */ /* 0x000e220008000800 */
[C---:B-----5:R-:W-:Y:S01]  /*0c70*/  VIADDMNMX R29, R24.reuse, R19, RZ, !PT ;  /* 0x00000013181d7246 */ /* 0x060fe200078001ff */
[C---:B------:R-:W-:Y:S01]  /*0c80*/  IMAD.WIDE.U32 R18, R27.reuse, -0x60000000, R2 ;  /* 0xa00000001b127825 */ /* 0x040fe200078e0002 */
[C---:B------:R-:W-:Y:S01]  /*0c90*/  VIADDMNMX R33, R24.reuse, R23, RZ, !PT ;  /* 0x0000001718217246 */ /* 0x040fe200078001ff */
[----:B------:R2:W-:Y:S02]  /*0ca0*/  STG.E.U8 desc[UR8][R4.64], R7 ;  /* 0x0000000704007986 */ /* 0x0005e4000c101108 */
[----:B------:R-:W-:Y:S01]  /*0cb0*/  IMAD.U32 R27, R27, 0x4, R19 ;  /* 0x000000041b1b7824 */ /* 0x000fe200078e0013 */
[----:B------:R-:W-:Y:S01]  /*0cc0*/  VIADDMNMX R31, R24, R21, RZ, !PT ;  /* 0x00000015181f7246 */ /* 0x000fe200078001ff */
[----:B------:R-:W-:-:S03]  /*0cd0*/  IMAD.WIDE.U32 R20, R29, -0x60000000, R2 ;  /* 0xa00000001d147825 */ /* 0x000fc600078e0002 */
[----:B------:R-:W-:Y:S01]  /*0ce0*/  SHF.R.U64 R10, R18, 0x1f, R27 ;  /* 0x0000001f120a7819 */ /* 0x000fe2000000121b */
[----:B--2---:R-:W-:-:S04]  /*0cf0*/  IMAD.WIDE.U32 R6, R33, -0x60000000, R2 ;  /* 0xa000000021067825 */ /* 0x004fc800078e0002 */
[----:B------:R-:W-:Y:S01]  /*0d00*/  IMAD.U32 R33, R33, 0x4, R7 ;  /* 0x0000000421217824 */ /* 0x000fe200078e0007 */
[----:B------:R-:W-:Y:S01]  /*0d10*/  VIMNMX R7, PT, PT, R10, 0x7f, PT ;  /* 0x0000007f0a077848 */ /* 0x000fe20003fe0100 */
[----:B------:R-:W-:Y:S01]  /*0d20*/  IMAD.U32 R29, R29, 0x4, R21 ;  /* 0x000000041d1d7824 */ /* 0x000fe200078e0015 */
[----:B------:R-:W-:Y:S02]  /*0d30*/  VIADDMNMX R25, R24, R25, RZ, !PT ;  /* 0x0000001918197246 */ /* 0x000fe400078001ff */
[----:B------:R-:W-:Y:S01]  /*0d40*/  SHF.R.U64 R10, R6, 0x1f, R33 ;  /* 0x0000001f060a7819 */ /* 0x000fe20000001221 */
[--C-:B------:R-:W-:Y:S01]  /*0d50*/  IMAD.WIDE.U32 R22, R31, -0x60000000, R2.reuse ;  /* 0xa00000001f167825 */ /* 0x100fe200078e0002 */
[----:B------:R-:W-:Y:S02]  /*0d60*/  VIMNMX R21, PT, PT, R7, -0x80, !PT ;  /* 0xffffff8007157848 */ /* 0x000fe40007fe0100 */
[----:B------:R-:W-:Y:S01]  /*0d70*/  VIMNMX R7, PT, PT, R10, 0x7f, PT ;  /* 0x0000007f0a077848 */ /* 0x000fe20003fe0100 */
[----:B------:R-:W-:Y:S01]  /*0d80*/  IMAD.WIDE.U32 R18, R25, -0x60000000, R2 ;  /* 0xa000000019127825 */ /* 0x000fe200078e0002 */
[----:B------:R-:W-:-:S02]  /*0d90*/  SHF.R.U64 R20, R20, 0x1f, R29 ;  /* 0x0000001f14147819 */ /* 0x000fc4000000121d */
[----:B------:R-:W-:Y:S01]  /*0da0*/  VIMNMX R27, PT, PT, R7, -0x80, !PT ;  /* 0xffffff80071b7848 */ /* 0x000fe20007fe0100 */
[----:B------:R-:W-:Y:S01]  /*0db0*/  IMAD.U32 R31, R31, 0x4, R23 ;  /* 0x000000041f1f7824 */ /* 0x000fe200078e0017 */
[----:B------:R-:W-:Y:S01]  /*0dc0*/  VIMNMX R6, PT, PT, R20, 0x7f, PT ;  /* 0x0000007f14067848 */ /* 0x000fe20003fe0100 */
[----:B------:R-:W-:Y:S01]  /*0dd0*/  IMAD.U32 R19, R25, 0x4, R19 ;  /* 0x0000000419137824 */ /* 0x000fe200078e0013 */
[----:B------:R-:W2:Y:S01]  /*0de0*/  LDS R7, [R0+UR4+0x580] ;  /* 0x0005800400077984 */ /* 0x000ea20008000800 */
[----:B-1----:R-:W-:Y:S02]  /*0df0*/  VIADDMNMX R33, R24, R17, RZ, !PT ;  /* 0x0000001118217246 */ /* 0x002fe400078001ff */
[----:B------:R-:W-:Y:S01]  /*0e00*/  SHF.R.U64 R8, R22, 0x1f, R31 ;  /* 0x0000001f16087819 */ /* 0x000fe2000000121f */
[----:B------:R-:W-:Y:S01]  /*0e10*/  STG.E.U8 desc[UR8][R4.64+0x31000], R21 ;  /* 0x0310001504007986 */ /* 0x000fe2000c101108 */
[----:B------:R-:W-:Y:S02]  /*0e20*/  VIMNMX R23, PT, PT, R6, -0x80, !PT ;  /* 0xffffff8006177848 */ /* 0x000fe40007fe0100 */
[----:B------:R-:W-:Y:S01]  /*0e30*/  SHF.R.U64 R6, R18, 0x1f, R19 ;  /* 0x0000001f12067819 */ /* 0x000fe20000001213 */
[----:B------:R-:W-:Y:S01]  /*0e40*/  LDS R17, [R0+UR4+0x700] ;  /* 0x0007000400117984 */ /* 0x000fe20008000800 */
[----:B------:R-:W-:-:S03]  /*0e50*/  VIADDMNMX R31, R24, R15, RZ, !PT ;  /* 0x0000000f181f7246 */ /* 0x000fc600078001ff */
[----:B------:R-:W1:Y:S04]  /*0e60*/  LDS R19, [R0+UR4+0x600] ;  /* 0x0006000400137984 */ /* 0x000e680008000800 */
[----:B------:R-:W4:Y:S04]  /*0e70*/  LDS R15, [R0+UR4+0x680] ;  /* 0x00068004000f7984 */ /* 0x000f280008000800 */
[----:B------:R-:W5:Y:S01]  /*0e80*/  LDS R21, [R0+UR4+0x780] ;  /* 0x0007800400157984 */ /* 0x000f620008000800 */
[----:B------:R-:W-:-:S03]  /*0e90*/  VIMNMX R8, PT, PT, R8, 0x7f, PT ;  /* 0x0000007f08087848 */ /* 0x000fc60003fe0100 */
[----:B------:R0:W-:Y:S01]  /*0ea0*/  STG.E.U8 desc[UR8][R4.64+0xc4000], R27 ;  /* 0x0c40001b04007986 */ /* 0x0001e2000c101108 */
[----:B------:R-:W-:Y:S02]  /*0eb0*/  VIMNMX R25, PT, PT, R8, -0x80, !PT ;  /* 0xffffff8008197848 */ /* 0x000fe40007fe0100 */
[C---:B---3--:R-:W-:Y:S02]  /*0ec0*/  VIADDMNMX R37, R44.reuse, R9, RZ, !PT ;  /* 0x000000092c257246 */ /* 0x048fe400078001ff */
[C---:B------:R-:W-:Y:S01]  /*0ed0*/  VIADDMNMX R35, R44.reuse, R11, RZ, !PT ;  /* 0x0000000b2c237246 */ /* 0x040fe200078001ff */
[----:B------:R3:W-:Y:S01]  /*0ee0*/  STG.E.U8 desc[UR8][R4.64+0x93000], R25 ;  /* 0x0930001904007986 */ /* 0x0007e2000c101108 */
[----:B0-----:R-:W-:Y:S01]  /*0ef0*/  VIADDMNMX R27, R44, R13, RZ, !PT ;  /* 0x0000000d2c1b7246 */ /* 0x001fe200078001ff */
[----:B------:R-:W-:-:S04]  /*0f00*/  IMAD.WIDE.U32 R10, R31, -0x60000000, R2 ;  /* 0xa00000001f0a7825 */ /* 0x000fc800078e0002 */
[----:B------:R-:W-:-:S04]  /*0f10*/  IMAD.WIDE.U32 R8, R27, -0x60000000, R2 ;  /* 0xa00000001b087825 */ /* 0x000fc800078e0002 */
[----:B------:R-:W-:-:S04]  /*0f20*/  IMAD.WIDE.U32 R12, R33, -0x60000000, R2 ;  /* 0xa0000000210c7825 */ /* 0x000fc800078e0002 */
[----:B---3--:R-:W-:Y:S01]  /*0f30*/  IMAD.WIDE.U32 R24, R37, -0x60000000, R2 ;  /* 0xa000000025187825 */ /* 0x008fe200078e0002 */
[----:B------:R-:W-:-:S03]  /*0f40*/  VIMNMX R6, PT, PT, R6, 0x7f, PT ;  /* 0x0000007f06067848 */ /* 0x000fc60003fe0100 */
[----:B------:R-:W-:Y:S02]  /*0f50*/  IMAD.U32 R27, R27, 0x4, R9 ;  /* 0x000000041b1b7824 */ /* 0x000fe400078e0009 */
[----:B------:R-:W-:Y:S02]  /*0f60*/  IMAD.U32 R31, R31, 0x4, R11 ;  /* 0x000000041f1f7824 */ /* 0x000fe400078e000b */
[----:B------:R-:W-:Y:S02]  /*0f70*/  IMAD.U32 R33, R33, 0x4, R13 ;  /* 0x0000000421217824 */ /* 0x000fe400078e000d */
[----:B------:R-:W-:Y:S01]  /*0f80*/  IMAD.U32 R9, R37, 0x4, R25 ;  /* 0x0000000425097824 */ /* 0x000fe200078e0019 */
[----:B------:R-:W-:Y:S02]  /*0f90*/  VIMNMX R29, PT, PT, R6, -0x80, !PT ;  /* 0xffffff80061d7848 */ /* 0x000fe40007fe0100 */
[----:B------:R-:W-:Y:S02]  /*0fa0*/  SHF.R.U64 R0, R10, 0x1f, R31 ;  /* 0x0000001f0a007819 */ /* 0x000fe4000000121f */
[----:B------:R-:W-:-:S02]  /*0fb0*/  SHF.R.U64 R6, R12, 0x1f, R33 ;  /* 0x0000001f0c067819 */ /* 0x000fc40000001221 */
[----:B------:R-:W-:Y:S02]  /*0fc0*/  SHF.R.U64 R8, R8, 0x1f, R27 ;  /* 0x0000001f08087819 */ /* 0x000fe4000000121b */
[----:B------:R-:W-:Y:S01]  /*0fd0*/  SHF.R.U64 R9, R24, 0x1f, R9 ;  /* 0x0000001f18097819 */ /* 0x000fe20000001209 */
[----:B------:R0:W-:Y:S01]  /*0fe0*/  STG.E.U8 desc[UR8][R4.64+0x62000], R23 ;  /* 0x0620001704007986 */ /* 0x0001e2000c101108 */
[----:B------:R-:W-:Y:S02]  /*0ff0*/  VIMNMX R0, PT, PT, R0, 0x7f, PT ;  /* 0x0000007f00007848 */ /* 0x000fe40003fe0100 */
[----:B------:R-:W-:Y:S02]  /*1000*/  VIMNMX R6, PT, PT, R6, 0x7f, PT ;  /* 0x0000007f06067848 */ /* 0x000fe40003fe0100 */
[----:B------:R-:W-:Y:S02]  /*1010*/  VIMNMX R8, PT, PT, R8, 0x7f, PT ;  /* 0x0000007f08087848 */ /* 0x000fe40003fe0100 */
[----:B------:R-:W-:-:S02]  /*1020*/  VIMNMX R9, PT, PT, R9, 0x7f, PT ;  /* 0x0000007f09097848 */ /* 0x000fc40003fe0100 */
[----:B--2---:R-:W-:Y:S01]  /*1030*/  VIADDMNMX R7, R44, R7, RZ, !PT ;  /* 0x000000072c077246 */ /* 0x004fe200078001ff */
[C---:B0-----:R-:W-:Y:S01]  /*1040*/  IMAD.WIDE.U32 R22, R35.reuse, -0x60000000, R2 ;  /* 0xa000000023167825 */ /* 0x041fe200078e0002 */
[----:B------:R-:W-:Y:S02]  /*1050*/  VIMNMX R11, PT, PT, R0, -0x80, !PT ;  /* 0xffffff80000b7848 */ /* 0x000fe40007fe0100 */
[----:B------:R-:W-:Y:S01]  /*1060*/  VIMNMX R13, PT, PT, R6, -0x80, !PT ;  /* 0xffffff80060d7848 */ /* 0x000fe20007fe0100 */
[----:B------:R-:W-:Y:S01]  /*1070*/  IMAD.U32 R35, R35, 0x4, R23 ;  /* 0x0000000423237824 */ /* 0x000fe200078e0017 */
[----:B------:R-:W-:Y:S02]  /*1080*/  VIMNMX R25, PT, PT, R8, -0x80, !PT ;  /* 0xffffff8008197848 */ /* 0x000fe40007fe0100 */
[----:B------:R-:W-:Y:S01]  /*1090*/  VIMNMX R27, PT, PT, R9, -0x80, !PT ;  /* 0xffffff80091b7848 */ /* 0x000fe20007fe0100 */
[----:B------:R-:W-:Y:S01]  /*10a0*/  IMAD.WIDE.U32 R8, R7, -0x60000000, R2 ;  /* 0xa000000007087825 */ /* 0x000fe200078e0002 */
[----:B-1----:R-:W-:-:S02]  /*10b0*/  VIADDMNMX R19, R44, R19, RZ, !PT ;  /* 0x000000132c137246 */ /* 0x002fc400078001ff */
[C---:B----4-:R-:W-:Y:S02]  /*10c0*/  VIADDMNMX R15, R44.reuse, R15, RZ, !PT ;  /* 0x0000000f2c0f7246 */ /* 0x050fe400078001ff */
[C---:B------:R-:W-:Y:S02]  /*10d0*/  VIADDMNMX R17, R44.reuse, R17, RZ, !PT ;  /* 0x000000112c117246 */ /* 0x040fe400078001ff */
[----:B-----5:R-:W-:Y:S01]  /*10e0*/  VIADDMNMX R21, R44, R21, RZ, !PT ;  /* 0x000000152c157246 */ /* 0x020fe200078001ff */
[----:B------:R0:W-:Y:S01]  /*10f0*/  STG.E.U8 desc[UR8][R4.64+0x126000], R11 ;  /* 0x1260000b04007986 */ /* 0x0001e2000c101108 */
[----:B------:R-:W-:Y:S01]  /*1100*/  IMAD.U32 R9, R7, 0x4, R9 ;  /* 0x0000000407097824 */ /* 0x000fe200078e0009 */
[----:B------:R-:W-:Y:S01]  /*1110*/  SHF.R.U64 R22, R22, 0x1f, R35 ;  /* 0x0000001f16167819 */ /* 0x000fe20000001223 */
[C---:B------:R-:W-:Y:S01]  /*1120*/  IMAD.WIDE.U32 R6, R17.reuse, -0x60000000, R2 ;  /* 0xa000000011067825 */ /* 0x040fe200078e0002 */
[----:B------:R1:W-:Y:S02]  /*1130*/  STG.E.U8 desc[UR8][R4.64+0x157000], R13 ;  /* 0x1570000d04007986 */ /* 0x0003e4000c101108 */
[----:B------:R-:W-:Y:S01]  /*1140*/  VIMNMX R0, PT, PT, R22, 0x7f, PT ;  /* 0x0000007f16007848 */ /* 0x000fe20003fe0100 */
[----:B------:R-:W-:-:S02]  /*1150*/  IMAD.U32 R17, R17, 0x4, R7 ;  /* 0x0000000411117824 */ /* 0x000fc400078e0007 */
[----:B0-----:R-:W-:-:S04]  /*1160*/  IMAD.WIDE.U32 R10, R19, -0x60000000, R2 ;  /* 0xa0000000130a7825 */ /* 0x001fc800078e0002 */
[----:B-1----:R-:W-:-:S04]  /*1170*/  IMAD.WIDE.U32 R12, R15, -0x60000000, R2 ;  /* 0xa00000000f0c7825 */ /* 0x002fc800078e0002 */
[----:B------:R-:W-:-:S04]  /*1180*/  IMAD.WIDE.U32 R2, R21, -0x60000000, R2 ;  /* 0xa000000015027825 */ /* 0x000fc800078e0002 */
[----:B------:R-:W-:Y:S02]  /*1190*/  IMAD.U32 R11, R19, 0x4, R11 ;  /* 0x00000004130b7824 */ /* 0x000fe400078e000b */
[----:B------:R-:W-:Y:S02]  /*11a0*/  IMAD.U32 R15, R15, 0x4, R13 ;  /* 0x000000040f0f7824 */ /* 0x000fe400078e000d */
[----:B------:R-:W-:Y:S01]  /*11b0*/  IMAD.U32 R21, R21, 0x4, R3 ;  /* 0x0000000415157824 */ /* 0x000fe200078e0003 */
[----:B------:R-:W-:Y:S02]  /*11c0*/  VIMNMX R23, PT, PT, R0, -0x80, !PT ;  /* 0xffffff8000177848 */ /* 0x000fe40007fe0100 */
[----:B------:R-:W-:Y:S02]  /*11d0*/  SHF.R.U64 R0, R8, 0x1f, R9 ;  /* 0x0000001f08007819 */ /* 0x000fe40000001209 */
[----:B------:R-:W-:Y:S02]  /*11e0*/  SHF.R.U64 R11, R10, 0x1f, R11 ;  /* 0x0000001f0a0b7819 */ /* 0x000fe4000000120b */
[----:B------:R-:W-:-:S02]  /*11f0*/  SHF.R.U64 R12, R12, 0x1f, R15 ;  /* 0x0000001f0c0c7819 */ /* 0x000fc4000000120f */
[----:B------:R-:W-:Y:S02]  /*1200*/  SHF.R.U64 R8, R6, 0x1f, R17 ;  /* 0x0000001f06087819 */ /* 0x000fe40000001211 */
[----:B------:R-:W-:Y:S02]  /*1210*/  SHF.R.U64 R10, R2, 0x1f, R21 ;  /* 0x0000001f020a7819 */ /* 0x000fe40000001215 */
[----:B------:R-:W-:Y:S02]  /*1220*/  VIMNMX R0, PT, PT, R0, 0x7f, PT ;  /* 0x0000007f00007848 */ /* 0x000fe40003fe0100 */
[----:B------:R-:W-:Y:S02]  /*1230*/  VIMNMX R2, PT, PT, R11, 0x7f, PT ;  /* 0x0000007f0b027848 */ /* 0x000fe40003fe0100 */
[----:B------:R-:W-:Y:S02]  /*1240*/  VIMNMX R6, PT, PT, R12, 0x7f, PT ;  /* 0x0000007f0c067848 */ /* 0x000fe40003fe0100 */
[----:B------:R-:W-:-:S02]  /*1250*/  VIMNMX R8, PT, PT, R8, 0x7f, PT ;  /* 0x0000007f08087848 */ /* 0x000fc40003fe0100 */
[----:B------:R-:W-:Y:S02]  /*1260*/  VIMNMX R10, PT, PT, R10, 0x7f, PT ;  /* 0x0000007f0a0a7848 */ /* 0x000fe40003fe0100 */
[----:B------:R-:W-:Y:S02]  /*1270*/  VIMNMX R3, PT, PT, R0, -0x80, !PT ;  /* 0xffffff8000037848 */ /* 0x000fe40007fe0100 */
[----:B------:R-:W-:Y:S02]  /*1280*/  VIMNMX R7, PT, PT, R2, -0x80, !PT ;  /* 0xffffff8002077848 */ /* 0x000fe40007fe0100 */
[----:B------:R-:W-:Y:S02]  /*1290*/  VIMNMX R9, PT, PT, R6, -0x80, !PT ;  /* 0xffffff8006097848 */ /* 0x000fe40007fe0100 */
[----:B------:R-:W-:Y:S02]  /*12a0*/  VIMNMX R11, PT, PT, R8, -0x80, !PT ;  /* 0xffffff80080b7848 */ /* 0x000fe40007fe0100 */
[----:B------:R-:W-:Y:S01]  /*12b0*/  VIMNMX R13, PT, PT, R10, -0x80, !PT ;  /* 0xffffff800a0d7848 */ /* 0x000fe20007fe0100 */
[----:B------:R-:W-:Y:S04]  /*12c0*/  STG.E.U8 desc[UR8][R4.64+0xf5000], R29 ;  /* 0x0f50001d04007986 */ /* 0x000fe8000c101108 */
[----:B------:R-:W-:Y:S04]  /*12d0*/  STG.E.U8 desc[UR8][R4.64+0x20], R23 ;  /* 0x0000201704007986 */ /* 0x000fe8000c101108 */
[----:B------:R-:W-:Y:S04]  /*12e0*/  STG.E.U8 desc[UR8][R4.64+0x31020], R25 ;  /* 0x0310201904007986 */ /* 0x000fe8000c101108 */
[----:B------:R-:W-:Y:S04]  /*12f0*/  STG.E.U8 desc[UR8][R4.64+0x62020], R27 ;  /* 0x0620201b04007986 */ /* 0x000fe8000c101108 */
[----:B------:R-:W-:Y:S04]  /*1300*/  STG.E.U8 desc[UR8][R4.64+0x93020], R3 ;  /* 0x0930200304007986 */ /* 0x000fe8000c101108 */
[----:B------:R-:W-:Y:S04]  /*1310*/  STG.E.U8 desc[UR8][R4.64+0xc4020], R7 ;  /* 0x0c40200704007986 */ /* 0x000fe8000c101108 */
[----:B------:R-:W-:Y:S04]  /*1320*/  STG.E.U8 desc[UR8][R4.64+0xf5020], R9 ;  /* 0x0f50200904007986 */ /* 0x000fe8000c101108 */
[----:B------:R-:W-:Y:S04]  /*1330*/  STG.E.U8 desc[UR8][R4.64+0x126020], R11 ;  /* 0x1260200b04007986 */ /* 0x000fe8000c101108 */
[----:B------:R-:W-:Y:S01]  /*1340*/  STG.E.U8 desc[UR8][R4.64+0x157020], R13 ;  /* 0x1570200d04007986 */ /* 0x000fe2000c101108 */
[----:B------:R-:W-:Y:S05]  /*1350*/  EXIT ;  /* 0x000000000000794d */ /* 0x000fea0003800000 */
.L_x_87:
        /* <DEDUP_REMOVED lines=10> */
.L_x_217:


//--------------------- .text.fused_nn_conv2d_add_cast_add_clip_cast_nn_relu_1_kernel0 --------------------------
	.section	.text.fused_nn_conv2d_add_cast_add_clip_cast_nn_relu_1_kernel0,"ax",@progbits
	.align	128
        .global         fused_nn_conv2d_add_cast_add_clip_cast_nn_relu_1_kernel0
        .type           fused_nn_conv2d_add_cast_add_clip_cast_nn_relu_1_kernel0,@function
        .size           fused_nn_conv2d_add_cast_add_clip_cast_nn_relu_1_kernel0,(.L_x_218 - fused_nn_conv2d_add_cast_add_clip_cast_nn_relu_1_kernel0)
        .other          fused_nn_conv2d_add_cast_add_clip_cast_nn_relu_1_kernel0,@"STO_CUDA_ENTRY STV_DEFAULT"
fused_nn_conv2d_add_cast_add_clip_cast_nn_relu_1_kernel0:
.text.fused_nn_conv2d_add_cast_add_clip_cast_nn_relu_1_kernel0:
[----:B------:R-:W-:Y:S01]  /*0000*/  LDC R1, c[0x0][0x37c] ;  /* 0x0000df00ff017b82 */ /* 0x000fe20000000800 */
[----:B------:R-:W0:Y:S01]  /*0010*/  S2R R6, SR_CTAID.X ;  /* 0x0000000000067919 */ /* 0x000e220000002500 */
[----:B------:R-:W1:Y:S01]  /*0020*/  LDCU.128 UR8, c[0x0][0x380] ;  /* 0x00007000ff0877ac */ /* 0x000e620008000c00 */
[----:B------:R-:W2:Y:S01]  /*0030*/  S2R R8, SR_TID.X ;  /* 0x0000000000087919 */ /* 0x000ea20000002100 */
[----:B------:R-:W3:Y:S01]  /*0040*/  LDCU.64 UR4, c[0x0][0x358] ;  /* 0x00006b00ff0477ac */ /* 0x000ee20008000a00 */
[C---:B0-----:R-:W-:Y:S02]  /*0050*/  IMAD.SHL.U32 R0, R6.reuse, 0x8, RZ ;  /* 0x0000000806007824 */ /* 0x041fe400078e00ff */
[----:B------:R-:W-:Y:S01]  /*0060*/  IMAD.SHL.U32 R9, R6, 0x40, RZ ;  /* 0x0000004006097824 */ /* 0x000fe200078e00ff */
[--C-:B--2---:R-:W-:Y:S02]  /*0070*/  SHF.R.U32.HI R2, RZ, 0x3, R8.reuse ;  /* 0x00000003ff027819 */ /* 0x104fe40000011608 */
[----:B------:R-:W-:-:S02]  /*0080*/  SHF.R.U32.HI R3, RZ, 0x7, R8 ;  /* 0x00000007ff037819 */ /* 0x000fc40000011608 */
[----:B------:R-:W-:Y:S02]  /*0090*/  LOP3.LUT R5, R8, 0xf, RZ, 0xc0, !PT ;  /* 0x0000000f08057812 */ /* 0x000fe400078ec0ff */
[----:B------:R-:W-:Y:S02]  /*00a0*/  LOP3.LUT R4, R2, 0x70, RZ, 0xc0, !PT ;  /* 0x0000007002047812 */ /* 0x000fe400078ec0ff */
[----:B------:R-:W-:Y:S01]  /*00b0*/  LOP3.LUT R0, R0, R3, RZ, 0xfc, !PT ;  /* 0x0000000300007212 */ /* 0x000fe200078efcff */
[C---:B------:R-:W-:Y:S01]  /*00c0*/  IMAD R5, R6.reuse, 0x80, R5 ;  /* 0x0000008006057824 */ /* 0x040fe200078e0205 */
[----:B------:R-:W-:Y:S01]  /*00d0*/  SHF.R.U32.HI R2, RZ, 0x4, R8 ;  /* 0x00000004ff027819 */ /* 0x000fe20000011608 */
[----:B------:R-:W-:Y:S01]  /*00e0*/  IMAD.SHL.U32 R3, R6, 0x400, RZ ;  /* 0x0000040006037824 */ /* 0x000fe200078e00ff */
[----:B------:R-:W-:Y:S01]  /*00f0*/  ISETP.GT.U32.AND P0, PT, R9, 0x61ff, PT ;  /* 0x000061ff0900780c */ /* 0x000fe20003f04070 */
[----:B------:R-:W-:Y:S01]  /*0100*/  IMAD.IADD R7, R4, 0x1, R5 ;  /* 0x0000000104077824 */ /* 0x000fe200078e0205 */
[----:B------:R-:W-:-:S02]  /*0110*/  LOP3.LUT R2, R2, 0x7, RZ, 0xc0, !PT ;  /* 0x0000000702027812 */ /* 0x000fc400078ec0ff */
[----:B------:R-:W-:Y:S02]  /*0120*/  LOP3.LUT R5, R3, R8, RZ, 0xfc, !PT ;  /* 0x0000000803057212 */ /* 0x000fe400078efcff */
[----:B------:R-:W-:Y:S01]  /*0130*/  ISETP.GT.U32.OR P0, PT, R0, 0xc3f, P0 ;  /* 0x00000c3f0000780c */ /* 0x000fe20000704470 */
[----:B------:R-:W-:-:S03]  /*0140*/  IMAD R7, R2, 0xc400, R7 ;  /* 0x0000c40002077824 */ /* 0x000fc600078e0207 */
[----:B------:R-:W-:Y:S02]  /*0150*/  ISETP.GT.U32.OR P0, PT, R5, 0x61fff, P0 ;  /* 0x00061fff0500780c */ /* 0x000fe40000704470 */
[----:B-1----:R-:W-:-:S04]  /*0160*/  IADD3 R2, P1, PT, R7, UR10, RZ ;  /* 0x0000000a07027c10 */ /* 0x002fc8000ff3e0ff */
[----:B------:R-:W-:-:S07]  /*0170*/  LEA.HI.X.SX32 R3, R7, UR11, 0x1, P1 ;  /* 0x0000000b07037c11 */ /* 0x000fce00088f0eff */
[----:B---3--:R-:W2:Y:S01]  /*0180*/  @!P0 LDG.E.U8.CONSTANT R7, desc[UR4][R2.64] ;  /* 0x0000000402078981 */ /* 0x008ea2000c1e9100 */
[----:B------:R-:W-:Y:S02]  /*0190*/  ISETP.GT.U32.AND P1, PT, R9, 0x21ff, PT ;  /* 0x000021ff0900780c */ /* 0x000fe40003f24070 */
[----:B------:R-:W-:Y:S02]  /*01a0*/  IADD3 R4, P2, PT, R5, UR8, RZ ;  /* 0x0000000805047c10 */ /* 0x000fe4000ff5e0ff */
[----:B------:R-:W-:-:S04]  /*01b0*/  ISETP.GT.U32.OR P1, PT, R0, 0x43f, P1 ;  /* 0x0000043f0000780c */ /* 0x000fc80000f24470 */
[----:B------:R-:W-:Y:S01]  /*01c0*/  ISETP.GT.U32.OR P1, PT, R5, 0x21fff, P1 ;  /* 0x00021fff0500780c */ /* 0x000fe20000f24470 */
[----:B------:R-:W-:-:S05]  /*01d0*/  IMAD.X R5, RZ, RZ, UR9, P2 ;  /* 0x00000009ff057e24 */ /* 0x000fca00090e06ff */
[----:B--2---:R0:W-:Y:S07]  /*01e0*/  @!P0 STG.E.U8 desc[UR4][R4.64], R7 ;  /* 0x0000000704008986 */ /* 0x0041ee000c101104 */
[----:B------:R-:W-:Y:S05]  /*01f0*/  @P1 EXIT ;  /* 0x000000000000194d */ /* 0x000fea0003800000 */
[----:B------:R-:W2:Y:S04]  /*0200*/  LDG.E.U8.CONSTANT R3, desc[UR4][R2.64+0x8000] ;  /* 0x0080000402037981 */ /* 0x000ea8000c1e9100 */
[----:B--2---:R-:W-:Y:S01]  /*0210*/  STG.E.U8 desc[UR4][R4.64+0x40000], R3 ;  /* 0x0400000304007986 */ /* 0x004fe2000c101104 */
[----:B------:R-:W-:Y:S05]  /*0220*/  EXIT ;  /* 0x000000000000794d */ /* 0x000fea0003800000 */
.L_x_88:
        /* <DEDUP_REMOVED lines=13> */
.L_x_218:


//--------------------- .text.fused_nn_conv2d_add_nn_relu_cast_cast_left_shift_multiply_add_right_shift_cast_c_3441552496575213188__5_kernel0 --------------------------
	.section	.text.fused_nn_conv2d_add_nn_relu_cast_cast_left_shift_multiply_add_right_shift_cast_c_3441552496575213188__5_kernel0,"ax",@progbits
	.align	128
        .global         fused_nn_conv2d_add_nn_relu_cast_cast_left_shift_multiply_add_right_shift_cast_c_3441552496575213188__5_kernel0
        .type           fused_nn_conv2d_add_nn_relu_cast_cast_left_shift_multiply_add_right_shift_cast_c_3441552496575213188__5_kernel0,@function
        .size           fused_nn_conv2d_add_nn_relu_cast_cast_left_shift_multiply_add_right_shift_cast_c_3441552496575213188__5_kernel0,(.L_x_219 - fused_nn_conv2d_add_nn_relu_cast_cast_left_shift_multiply_add_right_shift_cast_c_3441552496575213188__5_kernel0)
        .other          fused_nn_conv2d_add_nn_relu_cast_cast_left_shift_multiply_add_right_shift_cast_c_3441552496575213188__5_kernel0,@"STO_CUDA_ENTRY STV_DEFAULT"
fused_nn_conv2d_add_nn_relu_cast_cast_left_shift_multiply_add_right_shift_cast_c_3441552496575213188__5_kernel0:
.text.fused_nn_conv2d_add_nn_relu_cast_cast_left_shift_multiply_add_right_shift_cast_c_3441552496575213188__5_kernel0:
[----:B------:R-:W-:Y:S01]  /*0000*/  LDC R1, c[0x0][0x37c] ;  /* 0x0000df00ff017b82 */ /* 0x000fe20000000800 */
[----:B------:R-:W0:Y:S07]  /*0010*/  S2R R4, SR_CTAID.Z ;  /* 0x0000000000047919 */ /* 0x000e2e0000002700 */
[----:B------:R-:W1:Y:S01]  /*0020*/  LDC.64 R2, c[0x0][0x388] ;  /* 0x0000e200ff027b82 */ /* 0x000e620000000a00 */
[----:B------:R-:W2:Y:S01]  /*0030*/  LDCU.64 UR4, c[0x0][0x380] ;  /* 0x00007000ff0477ac */ /* 0x000ea20008000a00 */
[----:B------:R-:W-:Y:S01]  /*0040*/  CS2R R14, SRZ ;  /* 0x00000000000e7805 */ /* 0x000fe2000001ff00 */
[----:B------:R-:W3:Y:S01]  /*0050*/  S2R R107, SR_TID.X ;  /* 0x00000000006b7919 */ /* 0x000ee20000002100 */
[----:B------:R-:W-:-:S02]  /*0060*/  CS2R R12, SRZ ;  /* 0x00000000000c7805 */ /* 0x000fc4000001ff00 */
[----:B------:R-:W-:Y:S02]  /*0070*/  CS2R R18, SRZ ;  /* 0x0000000000127805 */ /* 0x000fe4000001ff00 */
[----:B------:R-:W-:Y:S02]  /*0080*/  CS2R R16, SRZ ;  /* 0x0000000000107805 */ /* 0x000fe4000001ff00 */
[----:B------:R-:W-:Y:S01]  /*0090*/  CS2R R22, SRZ ;  /* 0x0000000000167805 */ /* 0x000fe2000001ff00 */
[----:B------:R-:W4:Y:S01]  /*00a0*/  S2UR UR7, SR_CgaCtaId ;  /* 0x00000000000779c3 */ /* 0x000f220000008800 */
        /* <DEDUP_REMOVED lines=22> */
[----:B0-----:R-:W-:Y:S02]  /*0210*/  LOP3.LUT R0, R4, 0xffff, RZ, 0xc0, !PT ;  /* 0x0000ffff04007812 */ /* 0x001fe400078ec0ff */
[----:B------:R-:W-:Y:S02]  /*0220*/  CS2R R58, SRZ ;  /* 0x00000000003a7805 */ /* 0x000fe4000001ff00 */
[----:B------:R-:W-:Y:S02]  /*0230*/  CS2R R60, SRZ ;  /* 0x00000000003c7805 */ /* 0x000fe4000001ff00 */
[----:B------:R-:W-:Y:S02]  /*0240*/  CS2R R62, SRZ ;  /* 0x00000000003e7805 */ /* 0x000fe4000001ff00 */
[----:B------:R-:W-:Y:S01]  /*0250*/  SHF.R.U32.HI R0, RZ, 0x1, R0 ;  /* 0x00000001ff007819 */ /* 0x000fe20000011600 */
[C---:B---3--:R-:W-:Y:S01]  /*0260*/  IMAD.SHL.U32 R108, R107.reuse, 0x4, RZ ;  /* 0x000000046b6c7824 */ /* 0x048fe200078e00ff */
[----:B------:R-:W-:Y:S01]  /*0270*/  SHF.R.U32.HI R7, RZ, 0x2, R107 ;  /* 0x00000002ff077819 */ /* 0x000fe2000001166b */
[----:B-1----:R-:W-:Y:S01]  /*0280*/  IMAD.WIDE.U32 R2, R107, 0x10, R2 ;  /* 0x000000106b027825 */ /* 0x002fe200078e0002 */
[----:B------:R-:W-:-:S02]  /*0290*/  LOP3.LUT R0, R0, 0xffff, RZ, 0xc0, !PT ;  /* 0x0000ffff00007812 */ /* 0x000fc400078ec0ff */
[----:B------:R-:W-:Y:S02]  /*02a0*/  CS2R R64, SRZ ;  /* 0x0000000000407805 */ /* 0x000fe4000001ff00 */
[----:B------:R-:W-:Y:S01]  /*02b0*/  CS2R R66, SRZ ;  /* 0x0000000000427805 */ /* 0x000fe2000001ff00 */
[----:B------:R-:W0:Y:S01]  /*02c0*/  LDCU.64 UR10, c[0x0][0x358] ;  /* 0x00006b00ff0a77ac */ /* 0x000e220008000a00 */
[----:B------:R-:W-:Y:S01]  /*02d0*/  IADD3 R110, P1, PT, R2, 0x10000, RZ ;  /* 0x00010000026e7810 */ /* 0x000fe20007f3e0ff */
[----:B------:R-:W-:-:S04]  /*02e0*/  IMAD R0, R0, 0x4925, RZ ;  /* 0x0000492500007824 */ /* 0x000fc800078e02ff */
[----:B------:R-:W-:Y:S01]  /*02f0*/  IMAD.X R111, RZ, RZ, R3, P1 ;  /* 0x000000ffff6f7224 */ /* 0x000fe200008e0603 */
[----:B------:R-:W-:-:S04]  /*0300*/  SHF.R.U32.HI R0, RZ, 0x11, R0 ;  /* 0x00000011ff007819 */ /* 0x000fc80000011600 */
[----:B------:R-:W-:Y:S01]  /*0310*/  PRMT R5, R0, 0x9910, RZ ;  /* 0x0000991000057816 */ /* 0x000fe200000000ff */
[----:B------:R-:W-:Y:S01]  /*0320*/  IMAD R6, R7, 0xe, R0 ;  /* 0x0000000e07067824 */ /* 0x000fe200078e0200 */
[----:B------:R-:W-:-:S03]  /*0330*/  LOP3.LUT R0, R108, 0xc, RZ, 0xc0, !PT ;  /* 0x0000000c6c007812 */ /* 0x000fc600078ec0ff */
[----:B------:R-:W-:Y:S02]  /*0340*/  IMAD R5, R5, 0xe, RZ ;  /* 0x0000000e05057824 */ /* 0x000fe400078e02ff */
[----:B------:R-:W-:Y:S02]  /*0350*/  IMAD R6, R6, 0x7000, RZ ;  /* 0x0000700006067824 */ /* 0x000fe400078e02ff */
[----:B------:R-:W-:-:S05]  /*0360*/  IMAD.MOV R5, RZ, RZ, -R5 ;  /* 0x000000ffff057224 */ /* 0x000fca00078e0a05 */
[----:B------:R-:W-:-:S05]  /*0370*/  PRMT R5, R5, 0x7710, RZ ;  /* 0x0000771005057816 */ /* 0x000fca00000000ff */
[----:B------:R-:W-:-:S04]  /*0380*/  IMAD.IADD R5, R5, 0x1, R4 ;  /* 0x0000000105057824 */ /* 0x000fc800078e0204 */
[----:B------:R-:W-:-:S05]  /*0390*/  IMAD.SHL.U32 R5, R5, 0x400, RZ ;  /* 0x0000040005057824 */ /* 0x000fca00078e00ff */
[----:B------:R-:W-:-:S04]  /*03a0*/  LOP3.LUT R5, R5, 0xffff, RZ, 0xc0, !PT ;  /* 0x0000ffff05057812 */ /* 0x000fc800078ec0ff */
[----:B------:R-:W-:-:S04]  /*03b0*/  IADD3 R0, PT, PT, R5, R6, R0 ;  /* 0x0000000605007210 */ /* 0x000fc80007ffe000 */
[----:B--2---:R-:W-:Y:S01]  /*03c0*/  IADD3 R2, P0, PT, R0, UR4, RZ ;  /* 0x0000000400027c10 */ /* 0x004fe2000ff1e0ff */
[----:B------:R-:W-:-:S03]  /*03d0*/  UMOV UR4, 0x400 ;  /* 0x0000040000047882 */ /* 0x000fc60000000000 */
[C---:B------:R-:W-:Y:S01]  /*03e0*/  IADD3 R6, P1, PT, R2.reuse, 0x2, RZ ;  /* 0x0000000202067810 */ /* 0x040fe20007f3e0ff */
[----:B------:R-:W-:Y:S01]  /*03f0*/  IMAD.X R3, RZ, RZ, UR5, P0 ;  /* 0x00000005ff037e24 */ /* 0x000fe200080e06ff */
[----:B------:R-:W-:Y:S01]  /*0400*/  UIADD3 UR5, UPT, UPT, UR4, 0x80, URZ ;  /* 0x0000008004057890 */ /* 0x000fe2000fffe0ff */
[C---:B------:R-:W-:Y:S02]  /*0410*/  IADD3 R0, P0, PT, R2.reuse, 0x1, RZ ;  /* 0x0000000102007810 */ /* 0x040fe40007f1e0ff */
[----:B------:R-:W-:Y:S01]  /*0420*/  IADD3 R104, P2, PT, R2, 0x3, RZ ;  /* 0x0000000302687810 */ /* 0x000fe20007f5e0ff */
[----:B----4-:R-:W-:Y:S01]  /*0430*/  ULEA UR6, UR7, UR5, 0x18 ;  /* 0x0000000507067291 */ /* 0x010fe2000f8ec0ff */
[--C-:B------:R-:W-:Y:S01]  /*0440*/  IMAD.X R7, RZ, RZ, R3.reuse, P1 ;  /* 0x000000ffff077224 */ /* 0x100fe200008e0603 */
[----:B------:R-:W-:Y:S01]  /*0450*/  ULEA UR5, UR7, UR4, 0x18 ;  /* 0x0000000407057291 */ /* 0x000fe2000f8ec0ff */
[--C-:B------:R-:W-:Y:S02]  /*0460*/  IMAD.X R5, RZ, RZ, R3.reuse, P0 ;  /* 0x000000ffff057224 */ /* 0x100fe400000e0603 */
[----:B------:R-:W-:Y:S01]  /*0470*/  IMAD.X R105, RZ, RZ, R3, P2 ;  /* 0x000000ffff697224 */ /* 0x000fe200010e0603 */
[----:B------:R-:W-:Y:S01]  /*0480*/  LEA R107, R107, UR6, 0x4 ;  /* 0x000000066b6b7c11 */ /* 0x000fe2000f8e20ff */
[----:B0-----:R-:W-:-:S07]  /*0490*/  UMOV UR4, URZ ;  /* 0x000000ff00047c82 */ /* 0x001fce0008000000 */
.L_x_89:
[----:B------:R-:W-:Y:S01]  /*04a0*/  IMAD.MOV.U32 R74, RZ, RZ, R0 ;  /* 0x000000ffff4a7224 */ /* 0x000fe200078e0000 */
[----:B------:R-:W2:Y:S01]  /*04b0*/  LDG.E.U8.CONSTANT R73, desc[UR10][R2.64] ;  /* 0x0000000a02497981 */ /* 0x000ea2000c1e9100 */
[----:B------:R-:W-:-:S03]  /*04c0*/  IMAD.MOV.U32 R75, RZ, RZ, R5 ;  /* 0x000000ffff4b7224 */ /* 0x000fc600078e0005 */
[----:B------:R-:W3:Y:S04]  /*04d0*/  LDG.E.U8.CONSTANT R85, desc[UR10][R6.64] ;  /* 0x0000000a06557981 */ /* 0x000ee8000c1e9100 */
[----:B------:R-:W4:Y:S04]  /*04e0*/  LDG.E.U8.CONSTANT R81, desc[UR10][R74.64] ;  /* 0x0000000a4a517981 */ /* 0x000f28000c1e9100 */
[----:B------:R-:W5:Y:S01]  /*04f0*/  LDG.E.U8.CONSTANT R87, desc[UR10][R104.64] ;  /* 0x0000000a68577981 */ /* 0x000f62000c1e9100 */
[----:B------:R-:W0:Y:S03]  /*0500*/  S2R R109, SR_LANEID ;  /* 0x00000000006d7919 */ /* 0x000e260000000000 */
[----:B------:R-:W5:Y:S04]  /*0510*/  LDG.E.128.CONSTANT R96, desc[UR10][R110.64+-0x10000] ;  /* 0xff00000a6e607981 */ /* 0x000f68000c1e9d00 */
[----:B------:R-:W5:Y:S04]  /*0520*/  LDG.E.128.CONSTANT R100, desc[UR10][R110.64+-0xc000] ;  /* 0xff40000a6e647981 */ /* 0x000f68000c1e9d00 */
[----:B------:R-:W5:Y:S04]  /*0530*/  LDG.E.128.CONSTANT R76, desc[UR10][R110.64+-0x4000] ;  /* 0xffc0000a6e4c7981 */ /* 0x000f68000c1e9d00 */
[----:B------:R-:W5:Y:S04]  /*0540*/  LDG.E.128.CONSTANT R88, desc[UR10][R110.64+0x8000] ;  /* 0x0080000a6e587981 */ /* 0x000f68000c1e9d00 */
[----:B------:R-:W5:Y:S01]  /*0550*/  LDG.E.128.CONSTANT R92, desc[UR10][R110.64+0xc000] ;  /* 0x00c0000a6e5c7981 */ /* 0x000f62000c1e9d00 */
[----:B0-----:R-:W-:-:S04]  /*0560*/  LOP3.LUT R72, R109, 0x7, RZ, 0xc0, !PT ;  /* 0x000000076d487812 */ /* 0x001fc800078ec0ff */
[----:B------:R-:W-:Y:S01]  /*0570*/  LEA R106, R72, UR5, 0x4 ;  /* 0x00000005486a7c11 */ /* 0x000fe2000f8e20ff */
[----:B--2---:R0:W-:Y:S04]  /*0580*/  STS.U8 [R108+UR5], R73 ;  /* 0x000000496c007988 */ /* 0x0041e80008000005 */
[----:B---3--:R-:W-:Y:S04]  /*0590*/  STS.U8 [R108+UR5+0x2], R85 ;  /* 0x000002556c007988 */ /* 0x008fe80008000005 */
[----:B----4-:R1:W-:Y:S04]  /*05a0*/  STS.U8 [R108+UR5+0x1], R81 ;  /* 0x000001516c007988 */ /* 0x0103e80008000005 */
[----:B-----5:R2:W-:Y:S04]  /*05b0*/  STS.U8 [R108+UR5+0x3], R87 ;  /* 0x000003576c007988 */ /* 0x0205e80008000005 */
[----:B0-----:R-:W3:Y:S04]  /*05c0*/  LDG.E.128.CONSTANT R72, desc[UR10][R110.64+-0x8000] ;  /* 0xff80000a6e487981 */ /* 0x001ee8000c1e9d00 */
[----:B-1----:R-:W4:Y:S04]  /*05d0*/  LDG.E.128.CONSTANT R80, desc[UR10][R110.64] ;  /* 0x0000000a6e507981 */ /* 0x002f28000c1e9d00 */
[----:B--2---:R0:W2:Y:S01]  /*05e0*/  LDG.E.128.CONSTANT R84, desc[UR10][R110.64+0x4000] ;  /* 0x0040000a6e547981 */ /* 0x0040a2000c1e9d00 */
[----:B------:R-:W-:Y:S01]  /*05f0*/  BAR.SYNC.DEFER_BLOCKING 0x0 ;  /* 0x0000000000007b1d */ /* 0x000fe20000010000 */
[----:B------:R-:W-:Y:S01]  /*0600*/  LOP3.LUT R109, R109, 0xf, RZ, 0xc0, !PT ;  /* 0x0000000f6d6d7812 */ /* 0x000fe200078ec0ff */
[----:B------:R-:W-:-:S04]  /*0610*/  UIADD3 UR7, UPT, UPT, UR6, 0x200, URZ ;  /* 0x0000020006077890 */ /* 0x000fc8000fffe0ff */
[----:B------:R-:W-:Y:S04]  /*0620*/  LDSM.16.M88 R106, [R106] ;  /* 0x000000006a6a783b */ /* 0x000fe80000000000 */
[----:B------:R1:W-:Y:S04]  /*0630*/  STS.128 [R107], R96 ;  /* 0x000000606b007388 */ /* 0x0003e80000000c00 */
[----:B------:R-:W-:Y:S04]  /*0640*/  STS.128 [R107+0x200], R100 ;  /* 0x000200646b007388 */ /* 0x000fe80000000c00 */
[----:B------:R5:W-:Y:S04]  /*0650*/  STS.128 [R107+0x600], R76 ;  /* 0x0006004c6b007388 */ /* 0x000be80000000c00 */
[----:B------:R-:W-:Y:S04]  /*0660*/  STS.128 [R107+0xc00], R88 ;  /* 0x000c00586b007388 */ /* 0x000fe80000000c00 */
[----:B------:R-:W-:Y:S01]  /*0670*/  STS.128 [R107+0xe00], R92 ;  /* 0x000e005c6b007388 */ /* 0x000fe20000000c00 */
[----:B-1----:R-:W-:-:S02]  /*0680*/  SHF.R.U32.HI R96, RZ, 0x3, R109 ;  /* 0x00000003ff607819 */ /* 0x002fc4000001166d */
[----:B------:R-:W-:-:S05]  /*0690*/  LOP3.LUT R109, R109, 0x7, RZ, 0xc0, !PT ;  /* 0x000000076d6d7812 */ /* 0x000fca00078ec0ff */
[----:B------:R-:W-:-:S05]  /*06a0*/  IMAD R96, R96, 0x8, R109 ;  /* 0x0000000860607824 */ /* 0x000fca00078e026d */
[----:B-----5:R-:W-:Y:S01]  /*06b0*/  LEA R78, R96, UR6, 0x4 ;  /* 0x00000006604e7c11 */ /* 0x020fe2000f8e20ff */
[----:B------:R-:W-:Y:S02]  /*06c0*/  UIADD3 UR8, UPT, UPT, UR6, 0xe00, URZ ;  /* 0x00000e0006087890 */ /* 0x000fe4000fffe0ff */
[----:B------:R-:W-:-:S04]  /*06d0*/  UIADD3 UR4, UPT, UPT, UR4, 0x1, URZ ;  /* 0x0000000104047890 */ /* 0x000fc8000fffe0ff */
[----:B------:R-:W-:Y:S01]  /*06e0*/  UISETP.NE.AND UP0, UPT, UR4, 0x20, UPT ;  /* 0x000000200400788c */ /* 0x000fe2000bf05270 */
[----:B------:R-:W-:Y:S02]  /*06f0*/  IADD3 R2, P0, PT, R2, 0x10, RZ ;  /* 0x0000001002027810 */ /* 0x000fe40007f1e0ff */
[----:B0-----:R-:W-:Y:S02]  /*0700*/  IADD3 R110, P4, PT, R110, 0x200, RZ ;  /* 0x000002006e6e7810 */ /* 0x001fe40007f9e0ff */
[----:B------:R-:W-:Y:S02]  /*0710*/  IADD3 R0, P1, PT, R0, 0x10, RZ ;  /* 0x0000001000007810 */ /* 0x000fe40007f3e0ff */
[----:B------:R-:W-:Y:S02]  /*0720*/  IADD3 R6, P2, PT, R6, 0x10, RZ ;  /* 0x0000001006067810 */ /* 0x000fe40007f5e0ff */
[----:B------:R-:W-:Y:S01]  /*0730*/  IADD3 R104, P3, PT, R104, 0x10, RZ ;  /* 0x0000001068687810 */ /* 0x000fe20007f7e0ff */
[----:B------:R-:W-:-:S02]  /*0740*/  IMAD.X R111, RZ, RZ, R111, P4 ;  /* 0x000000ffff6f7224 */ /* 0x000fc400020e066f */
[----:B------:R-:W-:Y:S02]  /*0750*/  IMAD.X R3, RZ, RZ, R3, P0 ;  /* 0x000000ffff037224 */ /* 0x000fe400000e0603 */
[----:B------:R-:W-:Y:S02]  /*0760*/  IMAD.X R5, RZ, RZ, R5, P1 ;  /* 0x000000ffff057224 */ /* 0x000fe400008e0605 */
[----:B------:R-:W-:Y:S02]  /*0770*/  IMAD.X R7, RZ, RZ, R7, P2 ;  /* 0x000000ffff077224 */ /* 0x000fe400010e0607 */
[----:B------:R-:W-:Y:S01]  /*0780*/  IMAD.X R105, RZ, RZ, R105, P3 ;  /* 0x000000ffff697224 */ /* 0x000fe200018e0669 */
[----:B---3--:R-:W-:Y:S04]  /*0790*/  STS.128 [R107+0x400], R72 ;  /* 0x000400486b007388 */ /* 0x008fe80000000c00 */
[----:B----4-:R0:W-:Y:S04]  /*07a0*/  STS.128 [R107+0x800], R80 ;  /* 0x000800506b007388 */ /* 0x0101e80000000c00 */
[----:B--2---:R-:W-:Y:S01]  /*07b0*/  STS.128 [R107+0xa00], R84 ;  /* 0x000a00546b007388 */ /* 0x004fe20000000c00 */
[----:B------:R-:W-:Y:S01]  /*07c0*/  BAR.SYNC.DEFER_BLOCKING 0x0 ;  /* 0x0000000000007b1d */ /* 0x000fe20000010000 */
[----:B0-----:R-:W-:-:S05]  /*07d0*/  LEA R80, R96, UR7, 0x4 ;  /* 0x0000000760507c11 */ /* 0x001fca000f8e20ff */
[----:B------:R-:W0:Y:S04]  /*07e0*/  LDSM.16.M88.2 R72, [R78] ;  /* 0x000000004e48783b */ /* 0x000e280000000100 */
[----:B------:R-:W1:Y:S04]  /*07f0*/  LDSM.16.M88.2 R74, [R78+0x100] ;  /* 0x000100004e4a783b */ /* 0x000e680000000100 */
[----:B------:R-:W2:Y:S01]  /*0800*/  LDSM.16.M88.2 R76, [R80] ;  /* 0x00000000504c783b */ /* 0x000ea20000000100 */
[----:B------:R-:W-:-:S06]  /*0810*/  UIADD3 UR7, UPT, UPT, UR6, 0x400, URZ ;  /* 0x0000040006077890 */ /* 0x000fcc000fffe0ff */
[----:B------:R-:W-:Y:S01]  /*0820*/  LEA R81, R96, UR7, 0x4 ;  /* 0x0000000760517c11 */ /* 0x000fe2000f8e20ff */
[----:B------:R-:W-:-:S06]  /*0830*/  UIADD3 UR7, UPT, UPT, UR6, 0x600, URZ ;  /* 0x0000060006077890 */ /* 0x000fcc000fffe0ff */
[----:B------:R-:W-:-:S05]  /*0840*/  LEA R82, R96, UR7, 0x4 ;  /* 0x0000000760527c11 */ /* 0x000fca000f8e20ff */
[----:B------:R-:W3:Y:S01]  /*0850*/  LDSM.16.M88.2 R78, [R82] ;  /* 0x00000000524e783b */ /* 0x000ee20000000100 */
[-C--:B0-----:R-:W-:Y:S03]  /*0860*/  IMMA.16816.S8.S8 R68, R72.ROW, R106.reuse.COL, R68 ;  /* 0x0000006a48447237 */ /* 0x081fe60000405444 */
[----:B------:R-:W0:Y:S05]  /*0870*/  LDSM.16.M88.2 R72, [R80+0x100] ;  /* 0x000100005048783b */ /* 0x000e2a0000000100 */
[-C--:B-1----:R-:W-:Y:S01]  /*0880*/  IMMA.16816.S8.S8 R36, R74.ROW, R106.reuse.COL, R36 ;  /* 0x0000006a4a247237 */ /* 0x082fe20000405424 */
[----:B------:R-:W1:Y:S07]  /*0890*/  LDSM.16.M88.2 R74, [R81] ;  /* 0x00000000514a783b */ /* 0x000e6e0000000100 */
[----:B--2---:R-:W-:Y:S01]  /*08a0*/  IMMA.16816.S8.S8 R32, R76.ROW, R106.COL, R32 ;  /* 0x0000006a4c207237 */ /* 0x004fe20000405420 */
[----:B------:R-:W2:Y:S01]  /*08b0*/  LDSM.16.M88.2 R76, [R81+0x100] ;  /* 0x00010000514c783b */ /* 0x000ea20000000100 */
[----:B------:R-:W-:-:S06]  /*08c0*/  UIADD3 UR7, UPT, UPT, UR6, 0x800, URZ ;  /* 0x0000080006077890 */ /* 0x000fcc000fffe0ff */
[C---:B------:R-:W-:Y:S01]  /*08d0*/  LEA R83, R96.reuse, UR7, 0x4 ;  /* 0x0000000760537c11 */ /* 0x040fe2000f8e20ff */
[----:B------:R-:W-:Y:S01]  /*08e0*/  UIADD3 UR7, UPT, UPT, UR6, 0xa00, URZ ;  /* 0x00000a0006077890 */ /* 0x000fe2000fffe0ff */
[----:B---3--:R-:W-:Y:S05]  /*08f0*/  IMMA.16816.S8.S8 R16, R78.ROW, R106.COL, R16 ;  /* 0x0000006a4e107237 */ /* 0x008fea0000405410 */
        /* <DEDUP_REMOVED lines=9> */
[C---:B------:R-:W-:Y:S02]  /*0990*/  LEA R85, R96.reuse, UR7, 0x4 ;  /* 0x0000000760557c11 */ /* 0x040fe4000f8e20ff */
[----:B------:R-:W-:-:S05]  /*09a0*/  LEA R96, R96, UR8, 0x4 ;  /* 0x0000000860607c11 */ /* 0x000fca000f8e20ff */
[----:B------:R-:W4:Y:S01]  /*09b0*/  LDSM.16.M88.2 R80, [R96+0x100] ;  /* 0x000100006050783b */ /* 0x000f220000000100 */
[-C--:B---3--:R-:W-:Y:S03]  /*09c0*/  IMMA.16816.S8.S8 R44, R78.ROW, R106.reuse.COL, R44 ;  /* 0x0000006a4e2c7237 */ /* 0x088fe6000040542c */
[----:B------:R-:W3:Y:S05]  /*09d0*/  LDSM.16.M88.2 R78, [R96] ;  /* 0x00000000604e783b */ /* 0x000eea0000000100 */
[-C--:B0-----:R-:W-:Y:S01]  /*09e0*/  IMMA.16816.S8.S8 R12, R72.ROW, R106.reuse.COL, R12 ;  /* 0x0000006a480c7237 */ /* 0x081fe2000040540c */
[----:B------:R-:W0:Y:S07]  /*09f0*/  LDSM.16.M88.2 R72, [R84+0x100] ;  /* 0x000100005448783b */ /* 0x000e2e0000000100 */
[-C--:B-1----:R-:W-:Y:S01]  /*0a00*/  IMMA.16816.S8.S8 R8, R74.ROW, R106.reuse.COL, R8 ;  /* 0x0000006a4a087237 */ /* 0x082fe20000405408 */
[----:B------:R-:W1:Y:S07]  /*0a10*/  LDSM.16.M88.2 R74, [R85] ;  /* 0x00000000554a783b */ /* 0x000e6e0000000100 */
[-C--:B--2---:R-:W-:Y:S01]  /*0a20*/  IMMA.16816.S8.S8 R40, R76.ROW, R106.reuse.COL, R40 ;  /* 0x0000006a4c287237 */ /* 0x084fe20000405428 */
[----:B------:R-:W2:Y:S07]  /*0a30*/  LDSM.16.M88.2 R76, [R85+0x100] ;  /* 0x00010000554c783b */ /* 0x000eae0000000100 */
[-C--:B----4-:R-:W-:Y:S08]  /*0a40*/  IMMA.16816.S8.S8 R64, R80.ROW, R106.reuse.COL, R64 ;  /* 0x0000006a50407237 */ /* 0x090ff00000405440 */
[-C--:B---3--:R-:W-:Y:S08]  /*0a50*/  IMMA.16816.S8.S8 R60, R78.ROW, R106.reuse.COL, R60 ;  /* 0x0000006a4e3c7237 */ /* 0x088ff0000040543c */
[-C--:B0-----:R-:W-:Y:S08]  /*0a60*/  IMMA.16816.S8.S8 R48, R72.ROW, R106.reuse.COL, R48 ;  /* 0x0000006a48307237 */ /* 0x081ff00000405430 */
[-C--:B-1----:R-:W-:Y:S08]  /*0a70*/  IMMA.16816.S8.S8 R52, R74.ROW, R106.reuse.COL, R52 ;  /* 0x0000006a4a347237 */ /* 0x082ff00000405434 */
[----:B--2---:R-:W-:Y:S01]  /*0a80*/  IMMA.16816.S8.S8 R56, R76.ROW, R106.COL, R56 ;  /* 0x0000006a4c387237 */ /* 0x004fe20000405438 */
[----:B------:R-:W-:-:S04]  /*0a90*/  NOP ;  /* 0x0000000000007918 */ /* 0x000fc80000000000 */
[----:B------:R-:W-:-:S15]  /*0aa0*/  BRA.U UP0, `(.L_x_89) ;  /* 0xfffffff9007c7547 */ /* 0x000fde000b83ffff */
        /* <DEDUP_REMOVED lines=39> */
[----:B------:R-:W-:Y:S01]  /*0d20*/  STS [R5+0xa0], R27 ;  /* 0x0000a01b05007388 */ /* 0x000fe20000000800 */
[C---:B------:R-:W-:Y:S01]  /*0d30*/  LEA R7, R0.reuse, UR5, 0x2 ;  /* 0x0000000500077c11 */ /* 0x040fe2000f8e10ff */
[----:B------:R-:W-:Y:S02]  /*0d40*/  UIADD3 UR5, UPT, UPT, UR4, 0x1800, URZ ;  /* 0x0000180004057890 */ /* 0x000fe4000fffe0ff */
[----:B------:R-:W-:Y:S04]  /*0d50*/  STS [R5+0x40], R20 ;  /* 0x0000401405007388 */ /* 0x000fe80000000800 */
[----:B------:R-:W-:Y:S01]  /*0d60*/  STS [R5+0xc0], R21 ;  /* 0x0000c01505007388 */ /* 0x000fe20000000800 */
[----:B------:R-:W-:Y:S01]  /*0d70*/  LEA R6, R0, UR5, 0x2 ;  /* 0x0000000500067c11 */ /* 0x000fe2000f8e10ff */
[----:B------:R-:W-:-:S02]  /*0d80*/  UIADD3 UR5, UPT, UPT, UR4, 0x1c00, URZ ;  /* 0x00001c0004057890 */ /* 0x000fc4000fffe0ff */
[----:B------:R-:W-:Y:S04]  /*0d90*/  STS [R5+0x60], R22 ;  /* 0x0000601605007388 */ /* 0x000fe80000000800 */
[----:B------:R0:W-:Y:S04]  /*0da0*/  STS [R5+0xe0], R23 ;  /* 0x0000e01705007388 */ /* 0x0001e80000000800 */
[----:B------:R1:W-:Y:S04]  /*0db0*/  STS [R3+0xc0], R13 ;  /* 0x0000c00d03007388 */ /* 0x0003e80000000800 */
[----:B------:R-:W-:Y:S01]  /*0dc0*/  STS [R3], R16 ;  /* 0x0000001003007388 */ /* 0x000fe20000000800 */
[----:B0-----:R-:W-:-:S03]  /*0dd0*/  LEA R5, R0, UR5, 0x2 ;  /* 0x0000000500057c11 */ /* 0x001fc6000f8e10ff */
[----:B------:R-:W-:Y:S01]  /*0de0*/  STS [R3+0x80], R17 ;  /* 0x0000801103007388 */ /* 0x000fe20000000800 */
[----:B-1----:R-:W0:Y:S03]  /*0df0*/  S2R R13, SR_TID.X ;  /* 0x00000000000d7919 */ /* 0x002e260000002100 */
[----:B------:R-:W-:Y:S04]  /*0e00*/  STS [R3+0x20], R18 ;  /* 0x0000201203007388 */ /* 0x000fe80000000800 */
[----:B------:R-:W-:Y:S04]  /*0e10*/  STS [R3+0xa0], R19 ;  /* 0x0000a01303007388 */ /* 0x000fe80000000800 */
[----:B------:R-:W-:Y:S04]  /*0e20*/  STS [R3+0x40], R12 ;  /* 0x0000400c03007388 */ /* 0x000fe80000000800 */
[----:B------:R-:W-:Y:S04]  /*0e30*/  STS [R3+0x60], R14 ;  /* 0x0000600e03007388 */ /* 0x000fe80000000800 */
[----:B------:R-:W-:Y:S04]  /*0e40*/  STS [R3+0xe0], R15 ;  /* 0x0000e00f03007388 */ /* 0x000fe80000000800 */
[----:B------:R-:W-:Y:S04]  /*0e50*/  STS [R2], R8 ;  /* 0x0000000802007388 */ /* 0x000fe80000000800 */
[----:B------:R-:W-:Y:S04]  /*0e60*/  STS [R2+0x80], R9 ;  /* 0x0000800902007388 */ /* 0x000fe80000000800 */
[----:B------:R1:W-:Y:S01]  /*0e70*/  STS [R2+0x20], R10 ;  /* 0x0000200a02007388 */ /* 0x0003e20000000800 */
[----:B0-----:R-:W-:-:S02]  /*0e80*/  IMAD R4, R4, 0x100, R13 ;  /* 0x0000010004047824 */ /* 0x001fc400078e020d */
[----:B------:R-:W-:Y:S01]  /*0e90*/  IMAD.SHL.U32 R0, R13, 0x4, RZ ;  /* 0x000000040d007824 */ /* 0x000fe200078e00ff */
[----:B------:R-:W-:Y:S02]  /*0ea0*/  STS [R2+0xa0], R11 ;  /* 0x0000a00b02007388 */ /* 0x000fe40000000800 */
[----:B--2---:R-:W-:Y:S01]  /*0eb0*/  IADD3 R4, P0, PT, R4, UR6, RZ ;  /* 0x0000000604047c10 */ /* 0x004fe2000ff1e0ff */
[----:B------:R-:W-:Y:S01]  /*0ec0*/  VIADD R0, R0, UR4 ;  /* 0x0000000400007c36 */ /* 0x000fe20008000000 */
[----:B------:R-:W-:Y:S01]  /*0ed0*/  STS [R2+0x40], R40 ;  /* 0x0000402802007388 */ /* 0x000fe20000000800 */
[----:B------:R-:W-:Y:S01]  /*0ee0*/  UMOV UR4, 0x200 ;  /* 0x0000020000047882 */ /* 0x000fe20000000000 */
[----:B-1----:R-:W-:Y:S02]  /*0ef0*/  IADD3 R10, P1, PT, R4, 0x31000, RZ ;  /* 0x00031000040a7810 */ /* 0x002fe40007f3e0ff */
[----:B------:R-:W-:Y:S02]  /*0f00*/  STS [R2+0xc0], R41 ;  /* 0x0000c02902007388 */ /* 0x000fe40000000800 */
[----:B------:R-:W-:-:S02]  /*0f10*/  IADD3.X R29, PT, PT, RZ, UR7, RZ, P1, P0 ;  /* 0x00000007ff1d7c10 */ /* 0x000fc40008fe04ff */
[----:B------:R-:W-:Y:S04]  /*0f20*/  STS [R2+0x60], R42 ;  /* 0x0000602a02007388 */ /* 0x000fe80000000800 */
[----:B------:R0:W-:Y:S04]  /*0f30*/  STS [R2+0xe0], R43 ;  /* 0x0000e02b02007388 */ /* 0x0001e80000000800 */
[----:B------:R1:W-:Y:S04]  /*0f40*/  STS [R7], R44 ;  /* 0x0000002c07007388 */ /* 0x0003e80000000800 */
[----:B------:R1:W-:Y:S01]  /*0f50*/  STS [R7+0x80], R45 ;  /* 0x0000802d07007388 */ /* 0x0003e20000000800 */
[----:B0-----:R-:W0:Y:S03]  /*0f60*/  LDC.64 R2, c[0x0][0x398] ;  /* 0x0000e600ff027b82 */ /* 0x001e260000000a00 */
[----:B------:R1:W-:Y:S04]  /*0f70*/  STS [R7+0x20], R46 ;  /* 0x0000202e07007388 */ /* 0x0003e80000000800 */
[----:B------:R1:W-:Y:S04]  /*0f80*/  STS [R7+0xa0], R47 ;  /* 0x0000a02f07007388 */ /* 0x0003e80000000800 */
[----:B------:R1:W-:Y:S04]  /*0f90*/  STS [R7+0x40], R48 ;  /* 0x0000403007007388 */ /* 0x0003e80000000800 */
[----:B------:R1:W-:Y:S04]  /*0fa0*/  STS [R7+0xc0], R49 ;  /* 0x0000c03107007388 */ /* 0x0003e80000000800 */
[----:B------:R1:W-:Y:S04]  /*0fb0*/  STS [R7+0x60], R50 ;  /* 0x0000603207007388 */ /* 0x0003e80000000800 */
[----:B------:R1:W-:Y:S01]  /*0fc0*/  STS [R7+0xe0], R51 ;  /* 0x0000e03307007388 */ /* 0x0003e20000000800 */
[----:B0-----:R-:W-:-:S03]  /*0fd0*/  IMAD.WIDE.U32 R2, R13, 0x4, R2 ;  /* 0x000000040d027825 */ /* 0x001fc600078e0002 */
[----:B------:R1:W-:Y:S01]  /*0fe0*/  STS [R6], R52 ;  /* 0x0000003406007388 */ /* 0x0003e20000000800 */
[----:B------:R-:W-:-:S03]  /*0ff0*/  IMAD.MOV.U32 R14, RZ, RZ, R2 ;  /* 0x000000ffff0e7224 */ /* 0x000fc600078e0002 */
[----:B------:R1:W-:Y:S01]  /*1000*/  STS [R6+0x80], R53 ;  /* 0x0000803506007388 */ /* 0x0003e20000000800 */
[----:B------:R-:W-:-:S03]  /*1010*/  IMAD.MOV.U32 R31, RZ, RZ, R3 ;  /* 0x000000ffff1f7224 */ /* 0x000fc600078e0003 */
        /* <DEDUP_REMOVED lines=14> */
[----:B------:R-:W-:Y:S06]  /*1100*/  BAR.SYNC.DEFER_BLOCKING 0x0 ;  /* 0x0000000000007b1d */ /* 0x000fec0000010000 */
.L_x_90:
[----:B--2---:R-:W-:Y:S01]  /*1110*/  IMAD.MOV.U32 R2, RZ, RZ, R14 ;  /* 0x000000ffff027224 */ /* 0x004fe200078e000e */
[----:B-1----:R-:W0:Y:S01]  /*1120*/  LDS R5, [R0+UR4+-0x200] ;  /* 0xfffe000400057984 */ /* 0x002e220008000800 */
        /* <DEDUP_REMOVED lines=16> */
[C---:B-1----:R-:W-:Y:S02]  /*1230*/  VIADDMNMX R11, R8.reuse, R7, RZ, !PT ;  /* 0x00000007080b7246 */ /* 0x042fe400078001ff */
[C---:B--2---:R-:W-:Y:S01]  /*1240*/  VIADDMNMX R15, R8.reuse, R15, RZ, !PT ;  /* 0x0000000f080f7246 */ /* 0x044fe200078001ff */
[--C-:B------:R-:W-:Y:S01]  /*1250*/  IMAD.WIDE.U32 R2, R9, -0x60000000, R12.reuse ;  /* 0xa000000009027825 */ /* 0x100fe200078e000c */
[C---:B---3--:R-:W-:Y:S02]  /*1260*/  VIADDMNMX R19, R8.reuse, R19, RZ, !PT ;  /* 0x0000001308137246 */ /* 0x048fe400078001ff */
[C---:B----4-:R-:W-:Y:S01]  /*1270*/  VIADDMNMX R21, R8.reuse, R21, RZ, !PT ;  /* 0x0000001508157246 */ /* 0x050fe200078001ff */
        /* <DEDUP_REMOVED lines=10> */
[----:B------:R-:W-:Y:S01]  /*1320*/  VIMNMX R2, PT, PT, R2, 0x7f, PT ;  /* 0x0000007f02027848 */ /* 0x000fe20003fe0100 */
[----:B------:R-:W-:Y:S01]  /*1330*/  IMAD.WIDE.U32 R8, R23, -0x60000000, R12 ;  /* 0xa000000017087825 */ /* 0x000fe200078e000c */
[----:B------:R-:W-:-:S02]  /*1340*/  VIMNMX R3, PT, PT, R3, 0x7f, PT ;  /* 0x0000007f03037848 */ /* 0x000fc40003fe0100 */
[----:B------:R-:W-:Y:S01]  /*1350*/  SHF.R.U64 R4, R6, 0x1f, R15 ;  /* 0x0000001f06047819 */ /* 0x000fe2000000120f */
[----:B------:R-:W-:Y:S01]  /*1360*/  IMAD.WIDE.U32 R6, R21, -0x60000000, R12 ;  /* 0xa000000015067825 */ /* 0x000fe200078e000c */
[----:B------:R-:W-:Y:S02]  /*1370*/  VIMNMX R11, PT, PT, R2, -0x80, !PT ;  /* 0xffffff80020b7848 */ /* 0x000fe40007fe0100 */
[----:B------:R-:W-:Y:S01]  /*1380*/  VIMNMX R15, PT, PT, R3, -0x80, !PT ;  /* 0xffffff80030f7848 */ /* 0x000fe20007fe0100 */
[----:B------:R-:W-:Y:S01]  /*1390*/  IMAD.MOV.U32 R2, RZ, RZ, R10 ;  /* 0x000000ffff027224 */ /* 0x000fe200078e000a */
[----:B------:R-:W-:Y:S01]  /*13a0*/  VIMNMX R4, PT, PT, R4, 0x7f, PT ;  /* 0x0000007f04047848 */ /* 0x000fe20003fe0100 */
[----:B------:R-:W-:Y:S02]  /*13b0*/  IMAD.MOV.U32 R3, RZ, RZ, R29 ;  /* 0x000000ffff037224 */ /* 0x000fe400078e001d */
[----:B------:R-:W-:Y:S01]  /*13c0*/  IMAD.U32 R21, R21, 0x4, R7 ;  /* 0x0000000415157824 */ /* 0x000fe200078e0007 */
[----:B------:R-:W-:Y:S01]  /*13d0*/  VIMNMX R17, PT, PT, R4, -0x80, !PT ;  /* 0xffffff8004117848 */ /* 0x000fe20007fe0100 */
[C---:B------:R-:W-:Y:S01]  /*13e0*/  IMAD.WIDE.U32 R4, R19.reuse, -0x60000000, R12 ;  /* 0xa000000013047825 */ /* 0x040fe200078e000c */
[----:B------:R0:W-:Y:S02]  /*13f0*/  STG.E.U8 desc[UR10][R2.64+-0x31000], R11 ;  /* 0xfcf0000b02007986 */ /* 0x0001e4000c10110a */
[----:B------:R-:W-:Y:S01]  /*1400*/  SHF.R.U64 R6, R6, 0x1f, R21 ;  /* 0x0000001f06067819 */ /* 0x000fe20000001215 */
[----:B------:R-:W-:Y:S01]  /*1410*/  IMAD.U32 R19, R19, 0x4, R5 ;  /* 0x0000000413137824 */ /* 0x000fe200078e0005 */
[----:B------:R2:W-:Y:S01]  /*1420*/  STG.E.U8 desc[UR10][R2.64+-0x24c00], R15 ;  /* 0xfdb4000f02007986 */ /* 0x0005e2000c10110a */
[----:B------:R-:W-:Y:S01]  /*1430*/  IMAD.U32 R23, R23, 0x4, R9 ;  /* 0x0000000417177824 */ /* 0x000fe200078e0009 */
[----:B------:R-:W-:-:S02]  /*1440*/  VIMNMX R6, PT, PT, R6, 0x7f, PT ;  /* 0x0000007f06067848 */ /* 0x000fc40003fe0100 */
[----:B------:R-:W-:Y:S01]  /*1450*/  SHF.R.U64 R4, R4, 0x1f, R19 ;  /* 0x0000001f04047819 */ /* 0x000fe20000001213 */
[----:B------:R2:W-:Y:S01]  /*1460*/  STG.E.U8 desc[UR10][R2.64+-0x18800], R17 ;  /* 0xfe78001102007986 */ /* 0x0005e2000c10110a */
[----:B------:R-:W-:Y:S01]  /*1470*/  SHF.R.U64 R8, R8, 0x1f, R23 ;  /* 0x0000001f08087819 */ /* 0x000fe20000001217 */
[--C-:B0-----:R-:W-:Y:S01]  /*1480*/  IMAD.WIDE.U32 R10, R25, -0x60000000, R12.reuse ;  /* 0xa0000000190a7825 */ /* 0x101fe200078e000c */
[----:B------:R-:W-:Y:S02]  /*1490*/  VIMNMX R4, PT, PT, R4, 0x7f, PT ;  /* 0x0000007f04047848 */ /* 0x000fe40003fe0100 */
[----:B------:R-:W-:Y:S01]  /*14a0*/  VIMNMX R8, PT, PT, R8, 0x7f, PT ;  /* 0x0000007f08087848 */ /* 0x000fe20003fe0100 */
[----:B------:R-:W-:Y:S01]  /*14b0*/  IMAD.WIDE.U32 R12, R27, -0x60000000, R12 ;  /* 0xa00000001b0c7825 */ /* 0x000fe200078e000c */
[----:B------:R-:W-:Y:S02]  /*14c0*/  VIMNMX R5, PT, PT, R4, -0x80, !PT ;  /* 0xffffff8004057848 */ /* 0x000fe40007fe0100 */
[----:B------:R-:W-:Y:S01]  /*14d0*/  VIMNMX R7, PT, PT, R6, -0x80, !PT ;  /* 0xffffff8006077848 */ /* 0x000fe20007fe0100 */
[----:B------:R-:W-:Y:S01]  /*14e0*/  IMAD.U32 R25, R25, 0x4, R11 ;  /* 0x0000000419197824 */ /* 0x000fe200078e000b */
[----:B------:R-:W-:Y:S01]  /*14f0*/  VIMNMX R9, PT, PT, R8, -0x80, !PT ;  /* 0xffffff8008097848 */ /* 0x000fe20007fe0100 */
[----:B------:R-:W-:Y:S01]  /*1500*/  IMAD.U32 R27, R27, 0x4, R13 ;  /* 0x000000041b1b7824 */ /* 0x000fe200078e000d */
[----:B------:R2:W-:Y:S02]  /*1510*/  STG.E.U8 desc[UR10][R2.64+-0xc400], R5 ;  /* 0xff3c000502007986 */ /* 0x0005e4000c10110a */
[----:B------:R-:W-:-:S02]  /*1520*/  SHF.R.U64 R10, R10, 0x1f, R25 ;  /* 0x0000001f0a0a7819 */ /* 0x000fc40000001219 */
[----:B------:R-:W-:Y:S01]  /*1530*/  SHF.R.U64 R12, R12, 0x1f, R27 ;  /* 0x0000001f0c0c7819 */ /* 0x000fe2000000121b */
[----:B------:R2:W-:Y:S01]  /*1540*/  STG.E.U8 desc[UR10][R2.64], R7 ;  /* 0x0000000702007986 */ /* 0x0005e2000c10110a */
[----:B------:R-:W-:Y:S02]  /*1550*/  VIMNMX R10, PT, PT, R10, 0x7f, PT ;  /* 0x0000007f0a0a7848 */ /* 0x000fe40003fe0100 */
[----:B------:R-:W-:Y:S01]  /*1560*/  VIMNMX R12, PT, PT, R12, 0x7f, PT ;  /* 0x0000007f0c0c7848 */ /* 0x000fe20003fe0100 */
[----:B------:R2:W-:Y:S01]  /*1570*/  STG.E.U8 desc[UR10][R2.64+0xc400], R9 ;  /* 0x00c4000902007986 */ /* 0x0005e2000c10110a */
[----:B------:R-:W-:Y:S02]  /*1580*/  VIMNMX R11, PT, PT, R10, -0x80, !PT ;  /* 0xffffff800a0b7848 */ /* 0x000fe40007fe0100 */
[----:B------:R-:W-:Y:S02]  /*1590*/  VIMNMX R13, PT, PT, R12, -0x80, !PT ;  /* 0xffffff800c0d7848 */ /* 0x000fe40007fe0100 */
[----:B------:R-:W-:Y:S01]  /*15a0*/  IADD3 R10, P1, PT, R2, 0x20, RZ ;  /* 0x00000020020a7810 */ /* 0x000fe20007f3e0ff */
[----:B------:R2:W-:Y:S04]  /*15b0*/  STG.E.U8 desc[UR10][R2.64+0x18800], R11 ;  /* 0x0188000b02007986 */ /* 0x0005e8000c10110a */
[----:B------:R2:W-:Y:S01]  /*15c0*/  STG.E.U8 desc[UR10][R2.64+0x24c00], R13 ;  /* 0x024c000d02007986 */ /* 0x0005e2000c10110a */
[----:B------:R-:W-:Y:S01]  /*15d0*/  IMAD.X R29, RZ, RZ, R3, P1 ;  /* 0x000000ffff1d7224 */ /* 0x000fe200008e0603 */
[----:B------:R-:W-:Y:S06]  /*15e0*/  BRA.U UP0, `(.L_x_90) ;  /* 0xfffffff900c87547 */ /* 0x000fec000b83ffff */
[----:B------:R-:W-:Y:S05]  /*15f0*/  EXIT ;  /* 0x000000000000794d */ /* 0x000fea0003800000 */
.L_x_91:
        /* <DEDUP_REMOVED lines=16> */
.L_x_219:


//--------------------- .text.fused_nn_conv2d_add_nn_relu_cast_cast_left_shift_multiply_add_right_shift_cast_c_3441552496575213188__9_kernel1 --------------------------
	.section	.text.fused_nn_conv2d_add_nn_relu_cast_cast_left_shift_multiply_add_right_shift_cast_c_3441552496575213188__9_kernel1,"ax",@progbits
	.align	128
        .global         fused_nn_conv2d_add_nn_relu_cast_cast_left_shift_multiply_add_right_shift_cast_c_3441552496575213188__9_kernel1
        .type           fused_nn_conv2d_add_nn_relu_cast_cast_left_shift_multiply_add_right_shift_cast_c_3441552496575213188__9_kernel1,@function
        .size           fused_nn_conv2d_add_nn_relu_cast_cast_left_shift_multiply_add_right_shift_cast_c_3441552496575213188__9_kernel1,(.L_x_220 - fused_nn_conv2d_add_nn_relu_cast_cast_left_shift_multiply_add_right_shift_cast_c_3441552496575213188__9_kernel1)
        .other          fused_nn_conv2d_add_nn_relu_cast_cast_left_shift_multiply_add_right_shift_cast_c_3441552496575213188__9_kernel1,@"STO_CUDA_ENTRY STV_DEFAULT"
fused_nn_conv2d_add_nn_relu_cast_cast_left_shift_multiply_add_right_shift_cast_c_3441552496575213188__9_kernel1:
.text.fused_nn_conv2d_add_nn_relu_cast_cast_left_shift_multiply_add_right_shift_cast_c_3441552496575213188__9_kernel1:
[----:B------:R-:W-:Y:S01]  /*0000*/  LDC R1, c[0x0][0x37c] ;  /* 0x0000df00ff017b82 */ /* 0x000fe20000000800 */
[----:B------:R-:W0:Y:S07]  /*0010*/  S2R R49, SR_TID.X ;  /* 0x0000000000317919 */ /* 0x000e2e0000002100 */
[----:B------:R-:W1:Y:S01]  /*0020*/  S2UR UR6, SR_CgaCtaId ;  /* 0x00000000000679c3 */ /* 0x000e620000008800 */
[----:B------:R-:W2:Y:S01]  /*0030*/  LDCU.64 UR8, c[0x0][0x380] ;  /* 0x00007000ff0877ac */ /* 0x000ea20008000a00 */
[----:B------:R-:W-:Y:S01]  /*0040*/  IMAD.MOV.U32 R48, RZ, RZ, RZ ;  /* 0x000000ffff307224 */ /* 0x000fe200078e00ff */
[----:B------:R-:W3:Y:S01]  /*0050*/  S2R R3, SR_CTAID.Z ;  /* 0x0000000000037919 */ /* 0x000ee20000002700 */
[----:B------:R-:W-:Y:S01]  /*0060*/  UMOV UR4, 0x400 ;  /* 0x0000040000047882 */ /* 0x000fe20000000000 */
[----:B------:R-:W4:Y:S01]  /*0070*/  LDCU.64 UR12, c[0x0][0x358] ;  /* 0x00006b00ff0c77ac */ /* 0x000f220008000a00 */
[----:B------:R-:W-:-:S02]  /*0080*/  UIADD3 UR5, UPT, UPT, UR4, 0x300, URZ ;  /* 0x0000030004057890 */ /* 0x000fc4000fffe0ff */
[----:B--2---:R-:W-:-:S04]  /*0090*/  UIADD3 UR7, UP0, UPT, UR8, 0x80, URZ ;  /* 0x0000008008077890 */ /* 0x004fc8000ff1e0ff */
[----:B------:R-:W-:Y:S02]  /*00a0*/  UIADD3.X UR8, UPT, UPT, URZ, UR9, URZ, UP0, !UPT ;  /* 0x00000009ff087290 */ /* 0x000fe400087fe4ff */
[----:B-1----:R-:W-:Y:S02]  /*00b0*/  ULEA UR4, UR6, UR4, 0x18 ;  /* 0x0000000406047291 */ /* 0x002fe4000f8ec0ff */
[----:B------:R-:W-:Y:S02]  /*00c0*/  ULEA UR5, UR6, UR5, 0x18 ;  /* 0x0000000506057291 */ /* 0x000fe4000f8ec0ff */
[----:B------:R-:W-:Y:S01]  /*00d0*/  UPLOP3.LUT UP0, UPT, UPT, UPT, UPT, 0x80, 0x8 ;  /* 0x000000000008789c */ /* 0x000fe20003f0f070 */
[C---:B0-----:R-:W-:Y:S02]  /*00e0*/  IMAD.SHL.U32 R50, R49.reuse, 0x4, RZ ;  /* 0x0000000431327824 */ /* 0x041fe400078e00ff */
[----:B----4-:R-:W-:-:S08]  /*00f0*/  IMAD.SHL.U32 R49, R49, 0x10, RZ ;  /* 0x0000001031317824 */ /* 0x010fd000078e00ff */
.L_x_93:
[----:B---3--:R-:W-:Y:S01]  /*0100*/  IMAD R0, R3, 0x2, R48 ;  /* 0x0000000203007824 */ /* 0x008fe200078e0230 */
[----:B------:R-:W-:Y:S01]  /*0110*/  CS2R R18, SRZ ;  /* 0x0000000000127805 */ /* 0x000fe2000001ff00 */
[----:B------:R-:W-:Y:S01]  /*0120*/  IMAD.MOV.U32 R2, RZ, RZ, RZ ;  /* 0x000000ffff027224 */ /* 0x000fe200078e00ff */
[----:B------:R-:W-:Y:S01]  /*0130*/  CS2R R16, SRZ ;  /* 0x0000000000107805 */ /* 0x000fe2000001ff00 */
[----:B------:R-:W-:Y:S01]  /*0140*/  IMAD.MOV.U32 R47, RZ, RZ, RZ ;  /* 0x000000ffff2f7224 */ /* 0x000fe200078e00ff */
[----:B0-----:R-:W-:Y:S02]  /*0150*/  SHF.R.U32.HI R5, RZ, 0x3, R0 ;  /* 0x00000003ff057819 */ /* 0x001fe40000011600 */
[----:B------:R-:W-:Y:S02]  /*0160*/  CS2R R30, SRZ ;  /* 0x00000000001e7805 */ /* 0x000fe4000001ff00 */
[----:B------:R-:W-:Y:S02]  /*0170*/  CS2R R28, SRZ ;  /* 0x00000000001c7805 */ /* 0x000fe4000001ff00 */
[----:B------:R-:W-:-:S02]  /*0180*/  CS2R R24, SRZ ;  /* 0x0000000000187805 */ /* 0x000fc4000001ff00 */
[----:B------:R-:W-:Y:S01]  /*0190*/  CS2R R26, SRZ ;  /* 0x00000000001a7805 */ /* 0x000fe2000001ff00 */
[----:B------:R-:W-:Y:S01]  /*01a0*/  IMAD.HI.U32 R5, R5, 0x24924925, R2 ;  /* 0x2492492505057827 */ /* 0x000fe200078e0002 */
[----:B------:R-:W-:Y:S02]  /*01b0*/  CS2R R32, SRZ ;  /* 0x0000000000207805 */ /* 0x000fe4000001ff00 */
[----:B------:R-:W-:Y:S01]  /*01c0*/  CS2R R34, SRZ ;  /* 0x0000000000227805 */ /* 0x000fe2000001ff00 */
[----:B------:R-:W-:Y:S01]  /*01d0*/  UPLOP3.LUT UP1, UPT, UPT, UPT, UP0, 0x80, 0x8 ;  /* 0x000000000008789c */ /* 0x000fe20003f2f000 */
[----:B------:R-:W-:Y:S01]  /*01e0*/  IMAD R5, R5, 0x400, R50 ;  /* 0x0000040005057824 */ /* 0x000fe200078e0232 */
[----:B------:R-:W-:-:S03]  /*01f0*/  UPLOP3.LUT UP0, UPT, UPT, UPT, UPT, 0x80, 0x8 ;  /* 0x000000000008789c */ /* 0x000fc60003f0f070 */
[----:B------:R-:W-:-:S08]  /*0200*/  IMAD R2, R48, 0x200, R5 ;  /* 0x0000020030027824 */ /* 0x000fd000078e0205 */
.L_x_92:
[----:B------:R-:W-:Y:S01]  /*0210*/  IMAD R0, R47, 0x100, R2 ;  /* 0x000001002f007824 */ /* 0x000fe200078e0202 */
[----:B------:R-:W0:Y:S01]  /*0220*/  S2R R22, SR_TID.X ;  /* 0x0000000000167919 */ /* 0x000e220000002100 */
[----:B------:R-:W1:Y:S03]  /*0230*/  LDC.64 R56, c[0x0][0x388] ;  /* 0x0000e200ff387b82 */ /* 0x000e660000000a00 */
[----:B------:R-:W-:-:S05]  /*0240*/  IADD3 R20, P0, PT, R0, UR7, RZ ;  /* 0x0000000700147c10 */ /* 0x000fca000ff1e0ff */
[----:B------:R-:W-:-:S05]  /*0250*/  IMAD.X R21, RZ, RZ, UR8, P0 ;  /* 0x00000008ff157e24 */ /* 0x000fca00080e06ff */
[----:B------:R-:W2:Y:S04]  /*0260*/  LDG.E.U8.CONSTANT R10, desc[UR12][R20.64+-0x7f] ;  /* 0xffff810c140a7981 */ /* 0x000ea8000c1e9100 */
[----:B------:R-:W3:Y:S04]  /*0270*/  LDG.E.U8.CONSTANT R11, desc[UR12][R20.64+-0x7e] ;  /* 0xffff820c140b7981 */ /* 0x000ee8000c1e9100 */
[----:B------:R-:W4:Y:S04]  /*0280*/  LDG.E.U8.CONSTANT R13, desc[UR12][R20.64+-0x7d] ;  /* 0xffff830c140d7981 */ /* 0x000f28000c1e9100 */
[----:B------:R-:W5:Y:S04]  /*0290*/  LDG.E.U8.CONSTANT R12, desc[UR12][R20.64] ;  /* 0x0000000c140c7981 */ /* 0x000f68000c1e9100 */
[----:B------:R-:W5:Y:S04]  /*02a0*/  LDG.E.U8.CONSTANT R15, desc[UR12][R20.64+0x1] ;  /* 0x0000010c140f7981 */ /* 0x000f68000c1e9100 */
[----:B------:R-:W5:Y:S01]  /*02b0*/  LDG.E.U8.CONSTANT R14, desc[UR12][R20.64+0x2] ;  /* 0x0000020c140e7981 */ /* 0x000f62000c1e9100 */
[----:B------:R-:W-:-:S03]  /*02c0*/  VIADD R52, R0, 0x400 ;  /* 0x0000040000347836 */ /* 0x000fc60000000000 */
[----:B------:R-:W5:Y:S02]  /*02d0*/  LDG.E.U8.CONSTANT R7, desc[UR12][R20.64+0x3] ;  /* 0x0000030c14077981 */ /* 0x000f64000c1e9100 */
[----:B------:R-:W-:Y:S02]  /*02e0*/  IADD3 R52, P0, PT, R52, UR7, RZ ;  /* 0x0000000734347c10 */ /* 0x000fe4000ff1e0ff */
[----:B------:R-:W5:Y:S03]  /*02f0*/  LDG.E.U8.CONSTANT R45, desc[UR12][R20.64+-0x80] ;  /* 0xffff800c142d7981 */ /* 0x000f66000c1e9100 */
[----:B------:R-:W-:-:S05]  /*0300*/  IMAD.X R53, RZ, RZ, UR8, P0 ;  /* 0x00000008ff357e24 */ /* 0x000fca00080e06ff */
[----:B------:R-:W5:Y:S04]  /*0310*/  LDG.E.U8.CONSTANT R4, desc[UR12][R52.64+-0x7f] ;  /* 0xffff810c34047981 */ /* 0x000f68000c1e9100 */
[----:B------:R-:W5:Y:S04]  /*0320*/  LDG.E.U8.CONSTANT R5, desc[UR12][R52.64+-0x7e] ;  /* 0xffff820c34057981 */ /* 0x000f68000c1e9100 */
[----:B------:R-:W5:Y:S01]  /*0330*/  LDG.E.U8.CONSTANT R6, desc[UR12][R52.64+-0x7d] ;  /* 0xffff830c34067981 */ /* 0x000f62000c1e9100 */
[----:B------:R-:W-:-:S03]  /*0340*/  VIADD R0, R0, 0x200 ;  /* 0x0000020000007836 */ /* 0x000fc60000000000 */
[----:B------:R-:W5:Y:S02]  /*0350*/  LDG.E.U8.CONSTANT R44, desc[UR12][R52.64+-0x80] ;  /* 0xffff800c342c7981 */ /* 0x000f64000c1e9100 */
[----:B------:R-:W-:Y:S01]  /*0360*/  IADD3 R8, P0, PT, R0, UR7, RZ ;  /* 0x0000000700087c10 */ /* 0x000fe2000ff1e0ff */
[----:B0-----:R-:W-:Y:S01]  /*0370*/  IMAD.SHL.U32 R0, R22, 0x10, RZ ;  /* 0x0000001016007824 */ /* 0x001fe200078e00ff */
        /* <DEDUP_REMOVED lines=14> */
[----:B-1----:R-:W-:-:S04]  /*0460*/  IADD3 R56, P0, P1, R51, 0x1800, R56 ;  /* 0x0000180033387810 */ /* 0x002fc8000791e038 */
[----:B------:R-:W-:Y:S01]  /*0470*/  IADD3.X R57, PT, PT, RZ, R57, RZ, P0, P1 ;  /* 0x00000039ff397210 */ /* 0x000fe200007e24ff */
[----:B--2---:R-:W-:Y:S04]  /*0480*/  STS.U8 [R50+UR4+0x1], R10 ;  /* 0x0000010a32007988 */ /* 0x004fe80008000004 */
[----:B---3--:R0:W-:Y:S04]  /*0490*/  STS.U8 [R50+UR4+0x2], R11 ;  /* 0x0000020b32007988 */ /* 0x0081e80008000004 */
[----:B----4-:R-:W-:Y:S04]  /*04a0*/  STS.U8 [R50+UR4+0x3], R13 ;  /* 0x0000030d32007988 */ /* 0x010fe80008000004 */
[----:B-----5:R-:W-:Y:S04]  /*04b0*/  STS.U8 [R50+UR4+0x80], R12 ;  /* 0x0000800c32007988 */ /* 0x020fe80008000004 */
[----:B------:R-:W-:Y:S04]  /*04c0*/  STS.U8 [R50+UR4+0x81], R15 ;  /* 0x0000810f32007988 */ /* 0x000fe80008000004 */
[----:B------:R1:W-:Y:S04]  /*04d0*/  STS.U8 [R50+UR4+0x82], R14 ;  /* 0x0000820e32007988 */ /* 0x0003e80008000004 */
[----:B0-----:R-:W2:Y:S04]  /*04e0*/  LDG.E.128.CONSTANT R8, desc[UR12][R56.64+-0x1800] ;  /* 0xffe8000c38087981 */ /* 0x001ea8000c1e9d00 */
[----:B-1----:R-:W3:Y:S04]  /*04f0*/  LDG.E.128.CONSTANT R12, desc[UR12][R56.64+-0x1000] ;  /* 0xfff0000c380c7981 */ /* 0x002ee8000c1e9d00 */
[----:B------:R-:W-:Y:S04]  /*0500*/  STS.U8 [R50+UR4+0x83], R7 ;  /* 0x0000830732007988 */ /* 0x000fe80008000004 */
[----:B------:R-:W-:Y:S04]  /*0510*/  STS.U8 [R50+UR4+0x201], R4 ;  /* 0x0002010432007988 */ /* 0x000fe80008000004 */
[----:B------:R-:W-:Y:S04]  /*0520*/  STS.U8 [R50+UR4+0x202], R5 ;  /* 0x0002020532007988 */ /* 0x000fe80008000004 */
[----:B------:R0:W-:Y:S04]  /*0530*/  STS.U8 [R50+UR4+0x203], R6 ;  /* 0x0002030632007988 */ /* 0x0001e80008000004 */
[----:B0-----:R-:W4:Y:S01]  /*0540*/  LDG.E.128.CONSTANT R4, desc[UR12][R56.64+-0x800] ;  /* 0xfff8000c38047981 */ /* 0x001f22000c1e9d00 */
[----:B------:R-:W0:Y:S01]  /*0550*/  S2R R0, SR_LANEID ;  /* 0x0000000000007919 */ /* 0x000e220000000000 */
[----:B------:R-:W1:Y:S02]  /*0560*/  S2UR UR9, SR_CgaCtaId ;  /* 0x00000000000979c3 */ /* 0x000e640000008800 */
[----:B------:R-:W-:Y:S04]  /*0570*/  STS.U8 [R50+UR4], R45 ;  /* 0x0000002d32007988 */ /* 0x000fe80008000004 */
[----:B------:R-:W-:Y:S04]  /*0580*/  STS.U8 [R50+UR4+0x200], R44 ;  /* 0x0002002c32007988 */ /* 0x000fe80008000004 */
[----:B------:R0:W-:Y:S04]  /*0590*/  STS.U8 [R50+UR4+0x280], R23 ;  /* 0x0002801732007988 */ /* 0x0001e80008000004 */
        /* <DEDUP_REMOVED lines=10> */
[----:B------:R-:W-:Y:S01]  /*0640*/  STS.U8 [R50+UR4+0x183], R22 ;  /* 0x0001831632007988 */ /* 0x000fe20008000004 */
[----:B------:R-:W-:-:S02]  /*0650*/  UMOV UR6, 0x400 ;  /* 0x0000040000067882 */ /* 0x000fc40000000000 */
[----:B-1----:R-:W-:Y:S01]  /*0660*/  ULEA UR11, UR9, UR6, 0x18 ;  /* 0x00000006090b7291 */ /* 0x002fe2000f8ec0ff */
[----:B0-----:R-:W-:Y:S01]  /*0670*/  LOP3.LUT R23, R0, 0x7, RZ, 0xc0, !PT ;  /* 0x0000000700177812 */ /* 0x001fe200078ec0ff */
[----:B-----5:R-:W5:Y:S01]  /*0680*/  LDG.E.128.CONSTANT R36, desc[UR12][R56.64] ;  /* 0x0000000c38247981 */ /* 0x020f62000c1e9d00 */
[----:B------:R-:W-:Y:S03]  /*0690*/  BAR.SYNC.DEFER_BLOCKING 0x0 ;  /* 0x0000000000007b1d */ /* 0x000fe60000010000 */
[----:B------:R-:W-:-:S05]  /*06a0*/  LEA R23, R23, UR11, 0x4 ;  /* 0x0000000b17177c11 */ /* 0x000fca000f8e20ff */
[----:B------:R0:W-:Y:S01]  /*06b0*/  LDSM.16.M88 R53, [R23] ;  /* 0x000000001735783b */ /* 0x0001e20000000000 */
[----:B------:R-:W-:Y:S01]  /*06c0*/  BAR.SYNC.DEFER_BLOCKING 0x0 ;  /* 0x0000000000007b1d */ /* 0x000fe20000010000 */
[----:B------:R-:W-:Y:S01]  /*06d0*/  LOP3.LUT R45, R0, 0xf, RZ, 0xc0, !PT ;  /* 0x0000000f002d7812 */ /* 0x000fe200078ec0ff */
[----:B------:R-:W-:-:S03]  /*06e0*/  UIADD3 UR10, UPT, UPT, UR6, 0x300, URZ ;  /* 0x00000300060a7890 */ /* 0x000fc6000fffe0ff */
[----:B------:R-:W-:Y:S01]  /*06f0*/  SHF.R.U32.HI R52, RZ, 0x3, R45 ;  /* 0x00000003ff347819 */ /* 0x000fe2000001162d */
[----:B------:R-:W-:Y:S01]  /*0700*/  ULEA UR10, UR9, UR10, 0x18 ;  /* 0x0000000a090a7291 */ /* 0x000fe2000f8ec0ff */
[----:B------:R-:W-:Y:S01]  /*0710*/  LOP3.LUT R45, R45, 0x7, RZ, 0xc0, !PT ;  /* 0x000000072d2d7812 */ /* 0x000fe200078ec0ff */
[----:B------:R-:W-:Y:S01]  /*0720*/  UIADD3 UR14, UPT, UPT, UR11, 0x100, URZ ;  /* 0x000001000b0e7890 */ /* 0x000fe2000fffe0ff */
[----:B------:R-:W-:Y:S01]  /*0730*/  LOP3.LUT R58, R0, 0x7, RZ, 0xc0, !PT ;  /* 0x00000007003a7812 */ /* 0x000fe200078ec0ff */
[----:B------:R-:W-:Y:S01]  /*0740*/  UIADD3 UR6, UPT, UPT, UR10, 0x200, URZ ;  /* 0x000002000a067890 */ /* 0x000fe2000fffe0ff */
[----:B0-----:R-:W5:Y:S01]  /*0750*/  LDG.E.128.CONSTANT R20, desc[UR12][R56.64+-0x1600] ;  /* 0xffea000c38147981 */ /* 0x001f62000c1e9d00 */
[----:B------:R-:W-:Y:S02]  /*0760*/  IMAD R52, R52, 0x8, R45 ;  /* 0x0000000834347824 */ /* 0x000fe400078e022d */
[----:B------:R-:W-:-:S03]  /*0770*/  LEA R46, R58, UR14, 0x4 ;  /* 0x0000000e3a2e7c11 */ /* 0x000fc6000f8e20ff */
[C---:B------:R-:W-:Y:S02]  /*0780*/  LEA R51, R52.reuse, UR10, 0x4 ;  /* 0x0000000a34337c11 */ /* 0x040fe4000f8e20ff */
[----:B------:R-:W-:Y:S01]  /*0790*/  LEA R52, R52, UR6, 0x4 ;  /* 0x0000000634347c11 */ /* 0x000fe2000f8e20ff */
[----:B--2---:R0:W-:Y:S04]  /*07a0*/  STS.128 [R49+UR5], R8 ;  /* 0x0000000831007988 */ /* 0x0041e80008000c05 */
[----:B---3--:R-:W-:Y:S01]  /*07b0*/  STS.128 [R49+UR5+0x200], R12 ;  /* 0x0002000c31007988 */ /* 0x008fe20008000c05 */
[----:B------:R-:W-:Y:S06]  /*07c0*/  BAR.SYNC.DEFER_BLOCKING 0x0 ;  /* 0x0000000000007b1d */ /* 0x000fec0000010000 */
[----:B0-----:R-:W2:Y:S04]  /*07d0*/  LDG.E.128.CONSTANT R8, desc[UR12][R56.64+0x800] ;  /* 0x0008000c38087981 */ /* 0x001ea8000c1e9d00 */
[----:B------:R-:W-:Y:S04]  /*07e0*/  LDSM.16.M88.2 R12, [R51] ;  /* 0x00000000330c783b */ /* 0x000fe80000000100 */
[----:B------:R-:W-:Y:S04]  /*07f0*/  LDSM.16.M88 R54, [R46] ;  /* 0x000000002e36783b */ /* 0x000fe80000000000 */
[----:B------:R-:W0:Y:S04]  /*0800*/  LDSM.16.M88.2 R44, [R51+0x100] ;  /* 0x00010000332c783b */ /* 0x000e280000000100 */
[----:B------:R-:W-:Y:S04]  /*0810*/  LDSM.16.M88.2 R42, [R52] ;  /* 0x00000000342a783b */ /* 0x000fe80000000100 */
[----:B------:R-:W1:Y:S01]  /*0820*/  LDSM.16.M88.2 R40, [R52+0x100] ;  /* 0x000100003428783b */ /* 0x000e620000000100 */
[----:B------:R-:W-:Y:S06]  /*0830*/  BAR.SYNC.DEFER_BLOCKING 0x0 ;  /* 0x0000000000007b1d */ /* 0x000fec0000010000 */
[----:B----4-:R3:W-:Y:S04]  /*0840*/  STS.128 [R49+UR5], R4 ;  /* 0x0000000431007988 */ /* 0x0107e80008000c05 */
[----:B---3--:R-:W3:Y:S04]  /*0850*/  LDG.E.128.CONSTANT R4, desc[UR12][R56.64+0x1000] ;  /* 0x0010000c38047981 */ /* 0x008ee8000c1e9d00 */
[----:B-----5:R-:W-:Y:S01]  /*0860*/  STS.128 [R49+UR5+0x200], R36 ;  /* 0x0002002431007988 */ /* 0x020fe20008000c05 */
[----:B------:R-:W-:Y:S01]  /*0870*/  BAR.SYNC.DEFER_BLOCKING 0x0 ;  /* 0x0000000000007b1d */ /* 0x000fe20000010000 */
[----:B------:R-:W-:Y:S01]  /*0880*/  UIADD3 UR6, UPT, UPT, UR11, 0x200, URZ ;  /* 0x000002000b067890 */ /* 0x000fe2000fffe0ff */
[----:B0-----:R-:W-:Y:S05]  /*0890*/  IMMA.16816.S8.S8 R16, R44.ROW, R53.COL, R16 ;  /* 0x000000352c107237 */ /* 0x001fea0000405410 */
[----:B------:R-:W-:-:S03]  /*08a0*/  LEA R44, R58, UR6, 0x4 ;  /* 0x000000063a2c7c11 */ /* 0x000fc6000f8e20ff */
[-C--:B------:R-:W-:Y:S08]  /*08b0*/  IMMA.16816.S8.S8 R12, R12.ROW, R53.reuse.COL, R28 ;  /* 0x000000350c0c7237 */ /* 0x080ff0000040541c */
[-C--:B-1----:R-:W-:Y:S01]  /*08c0*/  IMMA.16816.S8.S8 R32, R40.ROW, R53.reuse.COL, R32 ;  /* 0x0000003528207237 */ /* 0x082fe20000405420 */
[----:B------:R-:W0:Y:S04]  /*08d0*/  LDSM.16.M88.2 R36, [R51] ;  /* 0x000000003324783b */ /* 0x000e280000000100 */
[----:B------:R-:W-:Y:S04]  /*08e0*/  LDSM.16.M88.2 R38, [R51+0x100] ;  /* 0x000100003326783b */ /* 0x000fe80000000100 */
[----:B------:R-:W-:Y:S04]  /*08f0*/  LDSM.16.M88 R41, [R44] ;  /* 0x000000002c29783b */ /* 0x000fe80000000000 */
[----:B------:R-:W1:Y:S04]  /*0900*/  LDSM.16.M88.2 R30, [R52] ;  /* 0x00000000341e783b */ /* 0x000e680000000100 */
[----:B------:R-:W4:Y:S01]  /*0910*/  LDSM.16.M88.2 R28, [R52+0x100] ;  /* 0x00010000341c783b */ /* 0x000f220000000100 */
[----:B------:R-:W-:Y:S01]  /*0920*/  BAR.SYNC.DEFER_BLOCKING 0x0 ;  /* 0x0000000000007b1d */ /* 0x000fe20000010000 */
[----:B------:R-:W-:Y:S01]  /*0930*/  UIADD3 UR6, UPT, UPT, UR11, 0x80, URZ ;  /* 0x000000800b067890 */ /* 0x000fe2000fffe0ff */
[----:B------:R-:W-:Y:S05]  /*0940*/  IMMA.16816.S8.S8 R24, R42.ROW, R53.COL, R24 ;  /* 0x000000352a187237 */ /* 0x000fea0000405418 */
[----:B------:R-:W-:-:S03]  /*0950*/  LEA R53, R58, UR6, 0x4 ;  /* 0x000000063a357c11 */ /* 0x000fc6000f8e20ff */
[----:B0-----:R-:W-:-:S12]  /*0960*/  IMMA.16816.S8.S8 R12, R36.ROW, R54.COL, R12 ;  /* 0x00000036240c7237 */ /* 0x001fd8000040540c */
[-C--:B-1----:R-:W-:Y:S08]  /*0970*/  IMMA.16816.S8.S8 R24, R30.ROW, R54.reuse.COL, R24 ;  /* 0x000000361e187237 */ /* 0x082ff00000405418 */
[-C--:B----4-:R-:W-:Y:S01]  /*0980*/  IMMA.16816.S8.S8 R28, R28.ROW, R54.reuse.COL, R32 ;  /* 0x000000361c1c7237 */ /* 0x090fe20000405420 */
[----:B------:R-:W4:Y:S07]  /*0990*/  LDG.E.128.CONSTANT R32, desc[UR12][R56.64+-0x600] ;  /* 0xfffa000c38207981 */ /* 0x000f2e000c1e9d00 */
[----:B------:R-:W-:Y:S01]  /*09a0*/  IMMA.16816.S8.S8 R16, R38.ROW, R54.COL, R16 ;  /* 0x0000003626107237 */ /* 0x000fe20000405410 */
[----:B------:R-:W5:Y:S04]  /*09b0*/  LDG.E.128.CONSTANT R36, desc[UR12][R56.64+0x200] ;  /* 0x0002000c38247981 */ /* 0x000f68000c1e9d00 */
[----:B--2---:R-:W-:Y:S04]  /*09c0*/  STS.128 [R49+UR5], R8 ;  /* 0x0000000831007988 */ /* 0x004fe80008000c05 */
[----:B---3--:R-:W-:Y:S01]  /*09d0*/  STS.128 [R49+UR5+0x200], R4 ;  /* 0x0002000431007988 */ /* 0x008fe20008000c05 */
[----:B------:R-:W-:Y:S06]  /*09e0*/  BAR.SYNC.DEFER_BLOCKING 0x0 ;  /* 0x0000000000007b1d */ /* 0x000fec0000010000 */
[----:B------:R-:W-:Y:S04]  /*09f0*/  LDSM.16.M88 R40, [R53] ;  /* 0x000000003528783b */ /* 0x000fe80000000000 */
[----:B------:R-:W0:Y:S04]  /*0a00*/  LDSM.16.M88.2 R4, [R51] ;  /* 0x000000003304783b */ /* 0x000e280000000100 */
[----:B------:R-:W1:Y:S04]  /*0a10*/  LDSM.16.M88.2 R6, [R51+0x100] ;  /* 0x000100003306783b */ /* 0x000e680000000100 */
[----:B------:R-:W2:Y:S04]  /*0a20*/  LDSM.16.M88.2 R8, [R52] ;  /* 0x000000003408783b */ /* 0x000ea80000000100 */
[----:B------:R-:W3:Y:S01]  /*0a30*/  LDSM.16.M88.2 R10, [R52+0x100] ;  /* 0x00010000340a783b */ /* 0x000ee20000000100 */
[----:B------:R-:W-:Y:S06]  /*0a40*/  BAR.SYNC.DEFER_BLOCKING 0x0 ;  /* 0x0000000000007b1d */ /* 0x000fec0000010000 */
[----:B------:R0:W-:Y:S04]  /*0a50*/  STS.128 [R49+UR5], R20 ;  /* 0x0000001431007988 */ /* 0x0001e80008000c05 */
[----:B0-----:R-:W4:Y:S01]  /*0a60*/  LDG.E.128.CONSTANT R20, desc[UR12][R56.64+-0xe00] ;  /* 0xfff2000c38147981 */ /* 0x001f22000c1e9d00 */
[----:B------:R-:W-:Y:S01]  /*0a70*/  IMMA.16816.S8.S8 R12, R4.ROW, R41.COL, R12 ;  /* 0x00000029040c7237 */ /* 0x000fe2000040540c */
[----:B------:R-:W-:-:S06]  /*0a80*/  UIADD3 UR6, UPT, UPT, UR11, 0x180, URZ ;  /* 0x000001800b067890 */ /* 0x000fcc000fffe0ff */
[----:B------:R-:W-:Y:S01]  /*0a90*/  LEA R54, R58, UR6, 0x4 ;  /* 0x000000063a367c11 */ /* 0x000fe2000f8e20ff */
[-C--:B-1----:R-:W-:Y:S08]  /*0aa0*/  IMMA.16816.S8.S8 R16, R6.ROW, R41.reuse.COL, R16 ;  /* 0x0000002906107237 */ /* 0x082ff00000405410 */
[-C--:B--2---:R-:W-:Y:S08]  /*0ab0*/  IMMA.16816.S8.S8 R24, R8.ROW, R41.reuse.COL, R24 ;  /* 0x0000002908187237 */ /* 0x084ff00000405418 */
[----:B---3--:R-:W-:Y:S01]  /*0ac0*/  IMMA.16816.S8.S8 R28, R10.ROW, R41.COL, R28 ;  /* 0x000000290a1c7237 */ /* 0x008fe2000040541c */
[----:B----4-:R0:W-:Y:S01]  /*0ad0*/  STS.128 [R49+UR5+0x200], R20 ;  /* 0x0002001431007988 */ /* 0x0101e20008000c05 */
[----:B------:R-:W-:Y:S06]  /*0ae0*/  BAR.SYNC.DEFER_BLOCKING 0x0 ;  /* 0x0000000000007b1d */ /* 0x000fec0000010000 */
[----:B0-----:R-:W2:Y:S04]  /*0af0*/  LDG.E.128.CONSTANT R20, desc[UR12][R56.64+0xa00] ;  /* 0x000a000c38147981 */ /* 0x001ea8000c1e9d00 */
[----:B------:R-:W0:Y:S04]  /*0b00*/  LDSM.16.M88.2 R4, [R51] ;  /* 0x000000003304783b */ /* 0x000e280000000100 */
[----:B------:R-:W1:Y:S04]  /*0b10*/  LDSM.16.M88.2 R6, [R51+0x100] ;  /* 0x000100003306783b */ /* 0x000e680000000100 */
[----:B------:R-:W3:Y:S04]  /*0b20*/  LDSM.16.M88.2 R10, [R52] ;  /* 0x00000000340a783b */ /* 0x000ee80000000100 */
[----:B------:R-:W-:Y:S04]  /*0b30*/  LDSM.16.M88 R41, [R54] ;  /* 0x000000003629783b */ /* 0x000fe80000000000 */
[----:B------:R-:W4:Y:S01]  /*0b40*/  LDSM.16.M88.2 R8, [R52+0x100] ;  /* 0x000100003408783b */ /* 0x000f220000000100 */
[----:B------:R-:W-:Y:S01]  /*0b50*/  BAR.SYNC.DEFER_BLOCKING 0x0 ;  /* 0x0000000000007b1d */ /* 0x000fe20000010000 */
[-C--:B0-----:R-:W-:Y:S05]  /*0b60*/  IMMA.16816.S8.S8 R12, R4.ROW, R40.reuse.COL, R12 ;  /* 0x00000028040c7237 */ /* 0x081fea000040540c */
[----:B------:R0:W-:Y:S04]  /*0b70*/  STS.128 [R49+UR5], R32 ;  /* 0x0000002031007988 */ /* 0x0001e80008000c05 */
[----:B-----5:R5:W-:Y:S01]  /*0b80*/  STS.128 [R49+UR5+0x200], R36 ;  /* 0x0002002431007988 */ /* 0x020be20008000c05 */
[----:B-1----:R-:W-:Y:S01]  /*0b90*/  IMMA.16816.S8.S8 R16, R6.ROW, R40.COL, R16 ;  /* 0x0000002806107237 */ /* 0x002fe20000405410 */
[----:B0-----:R-:W-:-:S04]  /*0ba0*/  IMAD R32, R47, 0x100, R2 ;  /* 0x000001002f207824 */ /* 0x001fc800078e0202 */
[----:B------:R-:W-:Y:S01]  /*0bb0*/  VIADD R4, R32, 0x400 ;  /* 0x0000040020047836 */ /* 0x000fe20000000000 */
[----:B------:R-:W-:Y:S04]  /*0bc0*/  BAR.SYNC.DEFER_BLOCKING 0x0 ;  /* 0x0000000000007b1d */ /* 0x000fe80000010000 */
[----:B-----5:R-:W-:Y:S02]  /*0bd0*/  IADD3 R36, P0, PT, R4, UR7, RZ ;  /* 0x0000000704247c10 */ /* 0x020fe4000ff1e0ff */
[----:B------:R-:W5:Y:S03]  /*0be0*/  LDG.E.128.CONSTANT R4, desc[UR12][R56.64+0x1200] ;  /* 0x0012000c38047981 */ /* 0x000f66000c1e9d00 */
[----:B------:R-:W-:-:S05]  /*0bf0*/  IMAD.X R37, RZ, RZ, UR8, P0 ;  /* 0x00000008ff257e24 */ /* 0x000fca00080e06ff */
[----:B------:R-:W5:Y:S04]  /*0c00*/  LDG.E.U8.CONSTANT R33, desc[UR12][R36.64+0x7380] ;  /* 0x0073800c24217981 */ /* 0x000f68000c1e9100 */
[----:B------:R-:W5:Y:S01]  /*0c10*/  LDG.E.U8.CONSTANT R35, desc[UR12][R36.64+0x7381] ;  /* 0x0073810c24237981 */ /* 0x000f62000c1e9100 */
[-C--:B---3--:R-:W-:Y:S08]  /*0c20*/  IMMA.16816.S8.S8 R24, R10.ROW, R40.reuse.COL, R24 ;  /* 0x000000280a187237 */ /* 0x088ff00000405418 */
[----:B----4-:R-:W-:Y:S01]  /*0c30*/  IMMA.16816.S8.S8 R28, R8.ROW, R40.COL, R28 ;  /* 0x00000028081c7237 */ /* 0x010fe2000040541c */
[----:B------:R-:W0:Y:S04]  /*0c40*/  LDSM.16.M88.2 R8, [R51] ;  /* 0x000000003308783b */ /* 0x000e280000000100 */
[----:B------:R-:W1:Y:S01]  /*0c50*/  LDSM.16.M88.2 R10, [R51+0x100] ;  /* 0x00010000330a783b */ /* 0x000e620000000100 */
[----:B------:R-:W-:Y:S01]  /*0c60*/  UIADD3 UR6, UPT, UPT, UR11, 0x280, URZ ;  /* 0x000002800b067890 */ /* 0x000fe2000fffe0ff */
[----:B------:R-:W-:-:S02]  /*0c70*/  IADD3 R42, P0, PT, R32, UR7, RZ ;  /* 0x00000007202a7c10 */ /* 0x000fc4000ff1e0ff */
[----:B------:R-:W3:Y:S03]  /*0c80*/  LDG.E.U8.CONSTANT R40, desc[UR12][R36.64+0x7382] ;  /* 0x0073820c24287981 */ /* 0x000ee6000c1e9100 */
[----:B------:R-:W-:Y:S01]  /*0c90*/  LEA R55, R58, UR6, 0x4 ;  /* 0x000000063a377c11 */ /* 0x000fe2000f8e20ff */
[----:B------:R-:W4:Y:S04]  /*0ca0*/  LDG.E.U8.CONSTANT R38, desc[UR12][R36.64+0x7383] ;  /* 0x0073830c24267981 */ /* 0x000f28000c1e9100 */
[----:B------:R-:W-:Y:S04]  /*0cb0*/  LDSM.16.M88 R34, [R55] ;  /* 0x000000003722783b */ /* 0x000fe80000000000 */
[----:B------:R-:W3:Y:S04]  /*0cc0*/  LDG.E.U8.CONSTANT R39, desc[UR12][R36.64+0x7400] ;  /* 0x0074000c24277981 */ /* 0x000ee8000c1e9100 */
[----:B------:R-:W3:Y:S04]  /*0cd0*/  LDG.E.U8.CONSTANT R45, desc[UR12][R36.64+0x7402] ;  /* 0x0074020c242d7981 */ /* 0x000ee8000c1e9100 */
[----:B------:R-:W3:Y:S01]  /*0ce0*/  LDG.E.U8.CONSTANT R59, desc[UR12][R36.64+0x7403] ;  /* 0x0074030c243b7981 */ /* 0x000ee2000c1e9100 */
[-C--:B0-----:R-:W-:Y:S03]  /*0cf0*/  IMMA.16816.S8.S8 R12, R8.ROW, R41.reuse.COL, R12 ;  /* 0x00000029080c7237 */ /* 0x081fe6000040540c */
[----:B------:R-:W0:Y:S05]  /*0d00*/  LDSM.16.M88.2 R8, [R52] ;  /* 0x000000003408783b */ /* 0x000e2a0000000100 */
[----:B-1----:R-:W-:Y:S01]  /*0d10*/  IMMA.16816.S8.S8 R16, R10.ROW, R41.COL, R16 ;  /* 0x000000290a107237 */ /* 0x002fe20000405410 */
[----:B------:R-:W1:Y:S01]  /*0d20*/  LDSM.16.M88.2 R10, [R52+0x100] ;  /* 0x00010000340a783b */ /* 0x000e620000000100 */
[----:B------:R-:W-:Y:S01]  /*0d30*/  BAR.SYNC.DEFER_BLOCKING 0x0 ;  /* 0x0000000000007b1d */ /* 0x000fe20000010000 */
[----:B------:R-:W-:-:S05]  /*0d40*/  IMAD.X R43, RZ, RZ, UR8, P0 ;  /* 0x00000008ff2b7e24 */ /* 0x000fca00080e06ff */
[-C--:B0-----:R-:W-:Y:S08]  /*0d50*/  IMMA.16816.S8.S8 R24, R8.ROW, R41.reuse.COL, R24 ;  /* 0x0000002908187237 */ /* 0x081ff00000405418 */
[----:B-1----:R-:W-:Y:S01]  /*0d60*/  IMMA.16816.S8.S8 R28, R10.ROW, R41.COL, R28 ;  /* 0x000000290a1c7237 */ /* 0x002fe2000040541c */
[----:B------:R-:W3:Y:S04]  /*0d70*/  LDG.E.U8.CONSTANT R41, desc[UR12][R36.64+0x7401] ;  /* 0x0074010c24297981 */ /* 0x000ee8000c1e9100 */
[----:B------:R-:W3:Y:S04]  /*0d80*/  LDG.E.U8.CONSTANT R37, desc[UR12][R42.64+0x7401] ;  /* 0x0074010c2a257981 */ /* 0x000ee8000c1e9100 */
[----:B--2---:R-:W-:Y:S04]  /*0d90*/  STS.128 [R49+UR5], R20 ;  /* 0x0000001431007988 */ /* 0x004fe80008000c05 */
[----:B-----5:R0:W-:Y:S01]  /*0da0*/  STS.128 [R49+UR5+0x200], R4 ;  /* 0x0002000431007988 */ /* 0x0201e20008000c05 */
[----:B------:R-:W-:Y:S06]  /*0db0*/  BAR.SYNC.DEFER_BLOCKING 0x0 ;  /* 0x0000000000007b1d */ /* 0x000fec0000010000 */
[----:B0-----:R-:W2:Y:S04]  /*0dc0*/  LDG.E.U8.CONSTANT R4, desc[UR12][R42.64+0x7381] ;  /* 0x0073810c2a047981 */ /* 0x001ea8000c1e9100 */
[----:B------:R-:W5:Y:S04]  /*0dd0*/  LDG.E.U8.CONSTANT R5, desc[UR12][R42.64+0x7383] ;  /* 0x0073830c2a057981 */ /* 0x000f68000c1e9100 */
[----:B------:R-:W5:Y:S04]  /*0de0*/  LDG.E.U8.CONSTANT R7, desc[UR12][R42.64+0x7400] ;  /* 0x0074000c2a077981 */ /* 0x000f68000c1e9100 */
[----:B------:R-:W0:Y:S04]  /*0df0*/  LDSM.16.M88.2 R10, [R51] ;  /* 0x00000000330a783b */ /* 0x000e280000000100 */
[----:B------:R-:W1:Y:S04]  /*0e00*/  LDSM.16.M88.2 R8, [R51+0x100] ;  /* 0x000100003308783b */ /* 0x000e680000000100 */
[----:B------:R-:W1:Y:S04]  /*0e10*/  LDSM.16.M88.2 R22, [R52] ;  /* 0x000000003416783b */ /* 0x000e680000000100 */
[----:B------:R-:W1:Y:S04]  /*0e20*/  LDSM.16.M88.2 R20, [R52+0x100] ;  /* 0x000100003414783b */ /* 0x000e680000000100 */
[----:B------:R4:W-:Y:S04]  /*0e30*/  STS.U8 [R50+UR4+0x200], R33 ;  /* 0x0002002132007988 */ /* 0x0009e80008000004 */
[----:B------:R4:W-:Y:S04]  /*0e40*/  STS.U8 [R50+UR4+0x201], R35 ;  /* 0x0002012332007988 */ /* 0x0009e80008000004 */
[----:B----4-:R-:W4:Y:S04]  /*0e50*/  LDG.E.U8.CONSTANT R33, desc[UR12][R42.64+0x7380] ;  /* 0x0073800c2a217981 */ /* 0x010f28000c1e9100 */
[----:B------:R-:W2:Y:S01]  /*0e60*/  LDG.E.U8.CONSTANT R35, desc[UR12][R42.64+0x7382] ;  /* 0x0073820c2a237981 */ /* 0x000ea2000c1e9100 */
[----:B------:R-:W-:-:S05]  /*0e70*/  VIADD R32, R32, 0x200 ;  /* 0x0000020020207836 */ /* 0x000fca0000000000 */
[----:B------:R-:W-:Y:S01]  /*0e80*/  IADD3 R60, P0, PT, R32, UR7, RZ ;  /* 0x00000007203c7c10 */ /* 0x000fe2000ff1e0ff */
[----:B------:R-:W-:Y:S04]  /*0e90*/  STS.U8 [R50+UR4+0x203], R38 ;  /* 0x0002032632007988 */ /* 0x000fe80008000004 */
[----:B------:R-:W-:Y:S01]  /*0ea0*/  IMAD.X R61, RZ, RZ, UR8, P0 ;  /* 0x00000008ff3d7e24 */ /* 0x000fe200080e06ff */
[----:B---3--:R3:W-:Y:S04]  /*0eb0*/  STS.U8 [R50+UR4+0x280], R39 ;  /* 0x0002802732007988 */ /* 0x0087e80008000004 */
[----:B------:R0:W-:Y:S04]  /*0ec0*/  STS.U8 [R50+UR4+0x282], R45 ;  /* 0x0002822d32007988 */ /* 0x0001e80008000004 */
[----:B------:R1:W-:Y:S04]  /*0ed0*/  STS.U8 [R50+UR4+0x283], R59 ;  /* 0x0002833b32007988 */ /* 0x0003e80008000004 */
[----:B---3--:R-:W3:Y:S04]  /*0ee0*/  LDG.E.U8.CONSTANT R39, desc[UR12][R42.64+0x7402] ;  /* 0x0074020c2a277981 */ /* 0x008ee8000c1e9100 */
[----:B0-----:R-:W3:Y:S04]  /*0ef0*/  LDG.E.U8.CONSTANT R45, desc[UR12][R60.64+0x7380] ;  /* 0x0073800c3c2d7981 */ /* 0x001ee8000c1e9100 */
[----:B-1----:R-:W3:Y:S04]  /*0f00*/  LDG.E.U8.CONSTANT R59, desc[UR12][R60.64+0x7381] ;  /* 0x0073810c3c3b7981 */ /* 0x002ee8000c1e9100 */
[----:B------:R-:W3:Y:S04]  /*0f10*/  LDG.E.U8.CONSTANT R32, desc[UR12][R60.64+0x7382] ;  /* 0x0073820c3c207981 */ /* 0x000ee8000c1e9100 */
[----:B------:R-:W3:Y:S04]  /*0f20*/  LDG.E.U8.CONSTANT R36, desc[UR12][R60.64+0x7383] ;  /* 0x0073830c3c247981 */ /* 0x000ee8000c1e9100 */
[----:B------:R-:W3:Y:S04]  /*0f30*/  LDG.E.U8.CONSTANT R38, desc[UR12][R60.64+0x7400] ;  /* 0x0074000c3c267981 */ /* 0x000ee8000c1e9100 */
[----:B------:R0:W-:Y:S04]  /*0f40*/  STS.U8 [R50+UR4+0x281], R41 ;  /* 0x0002812932007988 */ /* 0x0001e80008000004 */
[----:B------:R1:W-:Y:S04]  /*0f50*/  STS.U8 [R50+UR4+0x81], R37 ;  /* 0x0000812532007988 */ /* 0x0003e80008000004 */
[----:B0-----:R-:W3:Y:S04]  /*0f60*/  LDG.E.U8.CONSTANT R41, desc[UR12][R42.64+0x7403] ;  /* 0x0074030c2a297981 */ /* 0x001ee8000c1e9100 */
[----:B-1----:R-:W3:Y:S04]  /*0f70*/  LDG.E.U8.CONSTANT R37, desc[UR12][R60.64+0x7403] ;  /* 0x0074030c3c257981 */ /* 0x002ee8000c1e9100 */
[----:B----4-:R0:W-:Y:S04]  /*0f80*/  STS.U8 [R50+UR4], R33 ;  /* 0x0000002132007988 */ /* 0x0101e80008000004 */
[----:B--2---:R1:W-:Y:S04]  /*0f90*/  STS.U8 [R50+UR4+0x2], R35 ;  /* 0x0000022332007988 */ /* 0x0043e80008000004 */
[----:B0-----:R-:W2:Y:S04]  /*0fa0*/  LDG.E.U8.CONSTANT R33, desc[UR12][R60.64+0x7401] ;  /* 0x0074010c3c217981 */ /* 0x001ea8000c1e9100 */
[----:B-1----:R-:W4:Y:S04]  /*0fb0*/  LDG.E.U8.CONSTANT R35, desc[UR12][R60.64+0x7402] ;  /* 0x0074020c3c237981 */ /* 0x002f28000c1e9100 */
[----:B------:R-:W-:Y:S04]  /*0fc0*/  STS.U8 [R50+UR4+0x1], R4 ;  /* 0x0000010432007988 */ /* 0x000fe80008000004 */
[----:B-----5:R-:W-:Y:S04]  /*0fd0*/  STS.U8 [R50+UR4+0x3], R5 ;  /* 0x0000030532007988 */ /* 0x020fe80008000004 */
[----:B------:R0:W-:Y:S04]  /*0fe0*/  STS.U8 [R50+UR4+0x80], R7 ;  /* 0x0000800732007988 */ /* 0x0001e80008000004 */
[----:B0-----:R-:W5:Y:S04]  /*0ff0*/  LDG.E.128.CONSTANT R4, desc[UR12][R56.64+0x1800] ;  /* 0x0018000c38047981 */ /* 0x001f68000c1e9d00 */
[----:B------:R-:W-:Y:S04]  /*1000*/  STS.U8 [R50+UR4+0x202], R40 ;  /* 0x0002022832007988 */ /* 0x000fe80008000004 */
[----:B---3--:R-:W-:Y:S04]  /*1010*/  STS.U8 [R50+UR4+0x82], R39 ;  /* 0x0000822732007988 */ /* 0x008fe80008000004 */
[----:B------:R-:W-:Y:S04]  /*1020*/  STS.U8 [R50+UR4+0x100], R45 ;  /* 0x0001002d32007988 */ /* 0x000fe80008000004 */
[----:B------:R-:W-:Y:S04]  /*1030*/  STS.U8 [R50+UR4+0x101], R59 ;  /* 0x0001013b32007988 */ /* 0x000fe80008000004 */
[----:B------:R-:W-:Y:S04]  /*1040*/  STS.U8 [R50+UR4+0x102], R32 ;  /* 0x0001022032007988 */ /* 0x000fe80008000004 */
[----:B------:R-:W-:Y:S04]  /*1050*/  STS.U8 [R50+UR4+0x103], R36 ;  /* 0x0001032432007988 */ /* 0x000fe80008000004 */
[----:B------:R-:W-:Y:S04]  /*1060*/  STS.U8 [R50+UR4+0x180], R38 ;  /* 0x0001802632007988 */ /* 0x000fe80008000004 */
[----:B------:R-:W-:Y:S04]  /*1070*/  STS.U8 [R50+UR4+0x83], R41 ;  /* 0x0000832932007988 */ /* 0x000fe80008000004 */
[----:B------:R0:W-:Y:S01]  /*1080*/  STS.U8 [R50+UR4+0x183], R37 ;  /* 0x0001832532007988 */ /* 0x0001e20008000004 */
[----:B------:R-:W-:Y:S01]  /*1090*/  LEA R58, R58, UR11, 0x4 ;  /* 0x0000000b3a3a7c11 */ /* 0x000fe2000f8e20ff */
[-C--:B------:R-:W-:Y:S08]  /*10a0*/  IMMA.16816.S8.S8 R12, R10.ROW, R34.reuse.COL, R12 ;  /* 0x000000220a0c7237 */ /* 0x080ff0000040540c */
[-C--:B------:R-:W-:Y:S01]  /*10b0*/  IMMA.16816.S8.S8 R16, R8.ROW, R34.reuse.COL, R16 ;  /* 0x0000002208107237 */ /* 0x080fe20000405410 */
[----:B------:R-:W3:Y:S04]  /*10c0*/  LDG.E.128.CONSTANT R8, desc[UR12][R56.64+0x2800] ;  /* 0x0028000c38087981 */ /* 0x000ee8000c1e9d00 */
[----:B0-----:R-:W3:Y:S04]  /*10d0*/  LDG.E.128.CONSTANT R36, desc[UR12][R56.64+0x3000] ;  /* 0x0030000c38247981 */ /* 0x001ee8000c1e9d00 */
[----:B--2---:R-:W-:Y:S04]  /*10e0*/  STS.U8 [R50+UR4+0x181], R33 ;  /* 0x0001812132007988 */ /* 0x004fe80008000004 */
[----:B----4-:R-:W-:Y:S01]  /*10f0*/  STS.U8 [R50+UR4+0x182], R35 ;  /* 0x0001822332007988 */ /* 0x010fe20008000004 */
[----:B------:R-:W-:Y:S06]  /*1100*/  BAR.SYNC.DEFER_BLOCKING 0x0 ;  /* 0x0000000000007b1d */ /* 0x000fec0000010000 */
[----:B------:R-:W-:Y:S02]  /*1110*/  LDSM.16.M88 R32, [R58] ;  /* 0x000000003a20783b */ /* 0x000fe40000000000 */
[----:B------:R-:W-:Y:S06]  /*1120*/  BAR.SYNC.DEFER_BLOCKING 0x0 ;  /* 0x0000000000007b1d */ /* 0x000fec0000010000 */
[----:B-----5:R0:W-:Y:S04]  /*1130*/  STS.128 [R49+UR5], R4 ;  /* 0x0000000431007988 */ /* 0x0201e80008000c05 */
[----:B0-----:R-:W2:Y:S01]  /*1140*/  LDG.E.128.CONSTANT R4, desc[UR12][R56.64+0x2000] ;  /* 0x0020000c38047981 */ /* 0x001ea2000c1e9d00 */
[-C--:B------:R-:W-:Y:S08]  /*1150*/  IMMA.16816.S8.S8 R24, R22.ROW, R34.reuse.COL, R24 ;  /* 0x0000002216187237 */ /* 0x080ff00000405418 */
[----:B------:R-:W-:Y:S01]  /*1160*/  IMMA.16816.S8.S8 R28, R20.ROW, R34.COL, R28 ;  /* 0x00000022141c7237 */ /* 0x000fe2000040541c */
[----:B--2---:R-:W-:Y:S01]  /*1170*/  STS.128 [R49+UR5+0x200], R4 ;  /* 0x0002000431007988 */ /* 0x004fe20008000c05 */
[----:B------:R-:W-:Y:S06]  /*1180*/  BAR.SYNC.DEFER_BLOCKING 0x0 ;  /* 0x0000000000007b1d */ /* 0x000fec0000010000 */
[----:B------:R-:W-:Y:S04]  /*1190*/  LDSM.16.M88 R34, [R46] ;  /* 0x000000002e22783b */ /* 0x000fe80000000000 */
[----:B------:R-:W0:Y:S04]  /*11a0*/  LDSM.16.M88.2 R22, [R51] ;  /* 0x000000003316783b */ /* 0x000e280000000100 */
[----:B------:R-:W1:Y:S04]  /*11b0*/  LDSM.16.M88.2 R4, [R51+0x100] ;  /* 0x000100003304783b */ /* 0x000e680000000100 */
[----:B------:R-:W2:Y:S04]  /*11c0*/  LDSM.16.M88.2 R20, [R52] ;  /* 0x000000003414783b */ /* 0x000ea80000000100 */
[----:B------:R-:W4:Y:S01]  /*11d0*/  LDSM.16.M88.2 R6, [R52+0x100] ;  /* 0x000100003406783b */ /* 0x000f220000000100 */
[----:B------:R-:W-:Y:S06]  /*11e0*/  BAR.SYNC.DEFER_BLOCKING 0x0 ;  /* 0x0000000000007b1d */ /* 0x000fec0000010000 */
[----:B---3--:R3:W-:Y:S04]  /*11f0*/  STS.128 [R49+UR5], R8 ;  /* 0x0000000831007988 */ /* 0x0087e80008000c05 */
[----:B---3--:R-:W3:Y:S04]  /*1200*/  LDG.E.128.CONSTANT R8, desc[UR12][R56.64+0x3800] ;  /* 0x0038000c38087981 */ /* 0x008ee8000c1e9d00 */
[----:B------:R5:W-:Y:S01]  /*1210*/  STS.128 [R49+UR5+0x200], R36 ;  /* 0x0002002431007988 */ /* 0x000be20008000c05 */
[----:B------:R-:W-:Y:S01]  /*1220*/  BAR.SYNC.DEFER_BLOCKING 0x0 ;  /* 0x0000000000007b1d */ /* 0x000fe20000010000 */
[-C--:B0-----:R-:W-:Y:S08]  /*1230*/  IMMA.16816.S8.S8 R12, R22.ROW, R32.reuse.COL, R12 ;  /* 0x00000020160c7237 */ /* 0x081ff0000040540c */
[-C--:B-1----:R-:W-:Y:S01]  /*1240*/  IMMA.16816.S8.S8 R16, R4.ROW, R32.reuse.COL, R16 ;  /* 0x0000002004107237 */ /* 0x082fe20000405410 */
[----:B-----5:R-:W5:Y:S07]  /*1250*/  LDG.E.128.CONSTANT R36, desc[UR12][R56.64+0x2200] ;  /* 0x0022000c38247981 */ /* 0x020f6e000c1e9d00 */
[-C--:B--2---:R-:W-:Y:S01]  /*1260*/  IMMA.16816.S8.S8 R24, R20.ROW, R32.reuse.COL, R24 ;  /* 0x0000002014187237 */ /* 0x084fe20000405418 */
[----:B------:R-:W0:Y:S07]  /*1270*/  LDSM.16.M88.2 R22, [R51] ;  /* 0x000000003316783b */ /* 0x000e2e0000000100 */
[----:B----4-:R-:W-:Y:S01]  /*1280*/  IMMA.16816.S8.S8 R28, R6.ROW, R32.COL, R28 ;  /* 0x00000020061c7237 */ /* 0x010fe2000040541c */
[----:B------:R-:W1:Y:S04]  /*1290*/  LDSM.16.M88.2 R4, [R51+0x100] ;  /* 0x000100003304783b */ /* 0x000e680000000100 */
[----:B------:R-:W-:Y:S04]  /*12a0*/  LDSM.16.M88 R40, [R44] ;  /* 0x000000002c28783b */ /* 0x000fe80000000000 */
[----:B------:R-:W2:Y:S04]  /*12b0*/  LDSM.16.M88.2 R32, [R52] ;  /* 0x000000003420783b */ /* 0x000ea80000000100 */
[----:B------:R-:W4:Y:S01]  /*12c0*/  LDSM.16.M88.2 R6, [R52+0x100] ;  /* 0x000100003406783b */ /* 0x000f220000000100 */
[----:B------:R-:W-:Y:S06]  /*12d0*/  BAR.SYNC.DEFER_BLOCKING 0x0 ;  /* 0x0000000000007b1d */ /* 0x000fec0000010000 */
[----:B---3--:R3:W-:Y:S04]  /*12e0*/  STS.128 [R49+UR5], R8 ;  /* 0x0000000831007988 */ /* 0x0087e80008000c05 */
[----:B---3--:R-:W3:Y:S01]  /*12f0*/  LDG.E.128.CONSTANT R8, desc[UR12][R56.64+0x4000] ;  /* 0x0040000c38087981 */ /* 0x008ee2000c1e9d00 */
[-C--:B0-----:R-:W-:Y:S03]  /*1300*/  IMMA.16816.S8.S8 R12, R22.ROW, R34.reuse.COL, R12 ;  /* 0x00000022160c7237 */ /* 0x081fe6000040540c */
[----:B------:R-:W5:Y:S05]  /*1310*/  LDG.E.128.CONSTANT R20, desc[UR12][R56.64+0x1a00] ;  /* 0x001a000c38147981 */ /* 0x000f6a000c1e9d00 */
[-C--:B-1----:R-:W-:Y:S08]  /*1320*/  IMMA.16816.S8.S8 R16, R4.ROW, R34.reuse.COL, R16 ;  /* 0x0000002204107237 */ /* 0x082ff00000405410 */
[-C--:B--2---:R-:W-:Y:S08]  /*1330*/  IMMA.16816.S8.S8 R24, R32.ROW, R34.reuse.COL, R24 ;  /* 0x0000002220187237 */ /* 0x084ff00000405418 */
[----:B----4-:R-:W-:Y:S01]  /*1340*/  IMMA.16816.S8.S8 R28, R6.ROW, R34.COL, R28 ;  /* 0x00000022061c7237 */ /* 0x010fe2000040541c */
[----:B---3--:R0:W-:Y:S01]  /*1350*/  STS.128 [R49+UR5+0x200], R8 ;  /* 0x0002000831007988 */ /* 0x0081e20008000c05 */
[----:B------:R-:W-:Y:S06]  /*1360*/  BAR.SYNC.DEFER_BLOCKING 0x0 ;  /* 0x0000000000007b1d */ /* 0x000fec0000010000 */
[----:B0-----:R-:W2:Y:S04]  /*1370*/  LDG.E.128.CONSTANT R8, desc[UR12][R56.64+0x2a00] ;  /* 0x002a000c38087981 */ /* 0x001ea8000c1e9d00 */
[----:B------:R-:W-:Y:S04]  /*1380*/  LDSM.16.M88 R41, [R53] ;  /* 0x000000003529783b */ /* 0x000fe80000000000 */
[----:B------:R-:W-:Y:S04]  /*1390*/  LDSM.16.M88.2 R34, [R51] ;  /* 0x000000003322783b */ /* 0x000fe80000000100 */
[----:B------:R-:W0:Y:S04]  /*13a0*/  LDSM.16.M88.2 R4, [R51+0x100] ;  /* 0x000100003304783b */ /* 0x000e280000000100 */
[----:B------:R-:W1:Y:S04]  /*13b0*/  LDSM.16.M88.2 R32, [R52] ;  /* 0x000000003420783b */ /* 0x000e680000000100 */
[----:B------:R-:W3:Y:S01]  /*13c0*/  LDSM.16.M88.2 R6, [R52+0x100] ;  /* 0x000100003406783b */ /* 0x000ee20000000100 */
[----:B------:R-:W-:Y:S06]  /*13d0*/  BAR.SYNC.DEFER_BLOCKING 0x0 ;  /* 0x0000000000007b1d */ /* 0x000fec0000010000 */
[----:B-----5:R-:W-:Y:S04]  /*13e0*/  STS.128 [R49+UR5], R20 ;  /* 0x0000001431007988 */ /* 0x020fe80008000c05 */
[----:B------:R-:W-:Y:S01]  /*13f0*/  STS.128 [R49+UR5+0x200], R36 ;  /* 0x0002002431007988 */ /* 0x000fe20008000c05 */
[----:B------:R-:W-:Y:S01]  /*1400*/  BAR.SYNC.DEFER_BLOCKING 0x0 ;  /* 0x0000000000007b1d */ /* 0x000fe20000010000 */
[-C--:B0-----:R-:W-:Y:S08]  /*1410*/  IMMA.16816.S8.S8 R16, R4.ROW, R40.reuse.COL, R16 ;  /* 0x0000002804107237 */ /* 0x081ff00000405410 */
[-C--:B-1----:R-:W-:Y:S08]  /*1420*/  IMMA.16816.S8.S8 R24, R32.ROW, R40.reuse.COL, R24 ;  /* 0x0000002820187237 */ /* 0x082ff00000405418 */
[-C--:B---3--:R-:W-:Y:S01]  /*1430*/  IMMA.16816.S8.S8 R28, R6.ROW, R40.reuse.COL, R28 ;  /* 0x00000028061c7237 */ /* 0x088fe2000040541c */
[----:B------:R-:W0:Y:S04]  /*1440*/  LDSM.16.M88.2 R20, [R51] ;  /* 0x000000003314783b */ /* 0x000e280000000100 */
[----:B------:R-:W1:Y:S04]  /*1450*/  LDSM.16.M88.2 R4, [R51+0x100] ;  /* 0x000100003304783b */ /* 0x000e680000000100 */
[----:B------:R-:W-:Y:S04]  /*1460*/  LDSM.16.M88 R38, [R54] ;  /* 0x000000003626783b */ /* 0x000fe80000000000 */
[----:B------:R-:W3:Y:S04]  /*1470*/  LDSM.16.M88.2 R32, [R52] ;  /* 0x000000003420783b */ /* 0x000ee80000000100 */
[----:B------:R-:W4:Y:S01]  /*1480*/  LDSM.16.M88.2 R6, [R52+0x100] ;  /* 0x000100003406783b */ /* 0x000f220000000100 */
[----:B------:R-:W-:Y:S06]  /*1490*/  BAR.SYNC.DEFER_BLOCKING 0x0 ;  /* 0x0000000000007b1d */ /* 0x000fec0000010000 */
[----:B--2---:R2:W-:Y:S04]  /*14a0*/  STS.128 [R49+UR5], R8 ;  /* 0x0000000831007988 */ /* 0x0045e80008000c05 */
[----:B--2---:R-:W2:Y:S01]  /*14b0*/  LDG.E.128.CONSTANT R8, desc[UR12][R56.64+0x3200] ;  /* 0x0032000c38087981 */ /* 0x004ea2000c1e9d00 */
[----:B------:R-:W-:-:S15]  /*14c0*/  IMMA.16816.S8.S8 R12, R34.ROW, R40.COL, R12 ;  /* 0x00000028220c7237 */ /* 0x000fde000040540c */
[----:B------:R-:W-:-:S05]  /*14d0*/  NOP ;  /* 0x0000000000007918 */ /* 0x000fca0000000000 */
[-C--:B0-----:R-:W-:Y:S01]  /*14e0*/  IMMA.16816.S8.S8 R12, R20.ROW, R41.reuse.COL, R12 ;  /* 0x00000029140c7237 */ /* 0x081fe2000040540c */
[----:B------:R-:W5:Y:S04]  /*14f0*/  LDG.E.128.CONSTANT R20, desc[UR12][R56.64+0x3a00] ;  /* 0x003a000c38147981 */ /* 0x000f68000c1e9d00 */
[----:B--2---:R0:W-:Y:S01]  /*1500*/  STS.128 [R49+UR5+0x200], R8 ;  /* 0x0002000831007988 */ /* 0x0041e20008000c05 */
[----:B------:R-:W-:Y:S06]  /*1510*/  BAR.SYNC.DEFER_BLOCKING 0x0 ;  /* 0x0000000000007b1d */ /* 0x000fec0000010000 */
[----:B0-----:R-:W2:Y:S01]  /*1520*/  LDG.E.128.CONSTANT R8, desc[UR12][R56.64+0x4200] ;  /* 0x0042000c38087981 */ /* 0x001ea2000c1e9d00 */
[-C--:B-1----:R-:W-:Y:S08]  /*1530*/  IMMA.16816.S8.S8 R16, R4.ROW, R41.reuse.COL, R16 ;  /* 0x0000002904107237 */ /* 0x082ff00000405410 */
[-C--:B---3--:R-:W-:Y:S01]  /*1540*/  IMMA.16816.S8.S8 R24, R32.ROW, R41.reuse.COL, R24 ;  /* 0x0000002920187237 */ /* 0x088fe20000405418 */
[----:B------:R-:W-:Y:S04]  /*1550*/  LDSM.16.M88 R45, [R55] ;  /* 0x00000000372d783b */ /* 0x000fe80000000000 */
[----:B------:R-:W-:Y:S03]  /*1560*/  LDSM.16.M88.2 R34, [R51] ;  /* 0x000000003322783b */ /* 0x000fe60000000100 */
[----:B----4-:R-:W-:Y:S01]  /*1570*/  IMMA.16816.S8.S8 R4, R6.ROW, R41.COL, R28 ;  /* 0x0000002906047237 */ /* 0x010fe2000040541c */
[----:B------:R-:W-:Y:S04]  /*1580*/  LDSM.16.M88.2 R32, [R51+0x100] ;  /* 0x000100003320783b */ /* 0x000fe80000000100 */
[----:B------:R-:W-:Y:S04]  /*1590*/  LDSM.16.M88.2 R30, [R52] ;  /* 0x00000000341e783b */ /* 0x000fe80000000100 */
[----:B------:R-:W0:Y:S01]  /*15a0*/  LDSM.16.M88.2 R28, [R52+0x100] ;  /* 0x00010000341c783b */ /* 0x000e220000000100 */
[----:B------:R-:W-:Y:S10]  /*15b0*/  BAR.SYNC.DEFER_BLOCKING 0x0 ;  /* 0x0000000000007b1d */ /* 0x000ff40000010000 */
[-C--:B0-----:R-:W-:Y:S01]  /*15c0*/  IMMA.16816.S8.S8 R4, R28.ROW, R38.reuse.COL, R4 ;  /* 0x000000261c047237 */ /* 0x081fe20000405404 */
[----:B------:R-:W3:Y:S04]  /*15d0*/  LDG.E.U8.CONSTANT R29, desc[UR12][R42.64+0xe803] ;  /* 0x00e8030c2a1d7981 */ /* 0x000ee8000c1e9100 */
[----:B------:R-:W4:Y:S04]  /*15e0*/  LDG.E.U8.CONSTANT R28, desc[UR12][R60.64+0xe780] ;  /* 0x00e7800c3c1c7981 */ /* 0x000f28000c1e9100 */
[----:B-----5:R0:W-:Y:S04]  /*15f0*/  STS.128 [R49+UR5], R20 ;  /* 0x0000001431007988 */ /* 0x0201e80008000c05 */
[----:B0-----:R-:W5:Y:S04]  /*1600*/  LDG.E.U8.CONSTANT R22, desc[UR12][R42.64+0xe780] ;  /* 0x00e7800c2a167981 */ /* 0x001f68000c1e9100 */
[----:B------:R-:W5:Y:S04]  /*1610*/  LDG.E.U8.CONSTANT R21, desc[UR12][R42.64+0xe781] ;  /* 0x00e7810c2a157981 */ /* 0x000f68000c1e9100 */
[----:B------:R-:W5:Y:S04]  /*1620*/  LDG.E.U8.CONSTANT R20, desc[UR12][R42.64+0xe782] ;  /* 0x00e7820c2a147981 */ /* 0x000f68000c1e9100 */
[----:B------:R-:W5:Y:S04]  /*1630*/  LDG.E.U8.CONSTANT R23, desc[UR12][R60.64+0xe781] ;  /* 0x00e7810c3c177981 */ /* 0x000f68000c1e9100 */
[----:B--2---:R0:W-:Y:S01]  /*1640*/  STS.128 [R49+UR5+0x200], R8 ;  /* 0x0002000831007988 */ /* 0x0041e20008000c05 */
[----:B------:R-:W-:Y:S06]  /*1650*/  BAR.SYNC.DEFER_BLOCKING 0x0 ;  /* 0x0000000000007b1d */ /* 0x000fec0000010000 */
[----:B0-----:R-:W2:Y:S04]  /*1660*/  LDG.E.U8.CONSTANT R10, desc[UR12][R42.64+0xe783] ;  /* 0x00e7830c2a0a7981 */ /* 0x001ea8000c1e9100 */
[----:B------:R-:W2:Y:S04]  /*1670*/  LDG.E.U8.CONSTANT R9, desc[UR12][R42.64+0xe800] ;  /* 0x00e8000c2a097981 */ /* 0x000ea8000c1e9100 */
[----:B------:R-:W2:Y:S04]  /*1680*/  LDG.E.U8.CONSTANT R8, desc[UR12][R42.64+0xe801] ;  /* 0x00e8010c2a087981 */ /* 0x000ea8000c1e9100 */
[----:B------:R-:W0:Y:S04]  /*1690*/  LDSM.16.M88.2 R36, [R51] ;  /* 0x000000003324783b */ /* 0x000e280000000100 */
[----:B------:R-:W1:Y:S01]  /*16a0*/  LDSM.16.M88.2 R40, [R51+0x100] ;  /* 0x000100003328783b */ /* 0x000e620000000100 */
[----:B------:R-:W-:Y:S01]  /*16b0*/  IMMA.16816.S8.S8 R12, R34.ROW, R38.COL, R12 ;  /* 0x00000026220c7237 */ /* 0x000fe2000040540c */
[----:B------:R-:W-:-:S02]  /*16c0*/  IMAD R47, R47, 0x100, R2 ;  /* 0x000001002f2f7824 */ /* 0x000fc400078e0202 */
[----:B------:R1:W2:Y:S05]  /*16d0*/  LDG.E.U8.CONSTANT R11, desc[UR12][R42.64+0xe802] ;  /* 0x00e8020c2a0b7981 */ /* 0x0002aa000c1e9100 */
[-C--:B------:R-:W-:Y:S01]  /*16e0*/  IMMA.16816.S8.S8 R16, R32.ROW, R38.reuse.COL, R16 ;  /* 0x0000002620107237 */ /* 0x080fe20000405410 */
[----:B------:R-:W-:Y:S01]  /*16f0*/  VIADD R47, R47, 0x400 ;  /* 0x000004002f2f7836 */ /* 0x000fe20000000000 */
[----:B------:R-:W-:Y:S01]  /*1700*/  UMOV UR6, 0x400 ;  /* 0x0000040000067882 */ /* 0x000fe20000000000 */
[----:B------:R-:W2:Y:S05]  /*1710*/  LDG.E.128.CONSTANT R32, desc[UR12][R56.64+0x5800] ;  /* 0x0058000c38207981 */ /* 0x000eaa000c1e9d00 */
[----:B------:R-:W-:Y:S01]  /*1720*/  IMMA.16816.S8.S8 R24, R30.ROW, R38.COL, R24 ;  /* 0x000000261e187237 */ /* 0x000fe20000405418 */
[----:B------:R-:W-:-:S05]  /*1730*/  IADD3 R30, P0, PT, R47, UR7, RZ ;  /* 0x000000072f1e7c10 */ /* 0x000fca000ff1e0ff */
[----:B------:R-:W-:Y:S02]  /*1740*/  IMAD.X R31, RZ, RZ, UR8, P0 ;  /* 0x00000008ff1f7e24 */ /* 0x000fe400080e06ff */
[-C--:B0-----:R-:W-:Y:S01]  /*1750*/  IMMA.16816.S8.S8 R36, R36.ROW, R45.reuse.COL, R12 ;  /* 0x0000002d24247237 */ /* 0x081fe2000040540c */
[----:B------:R-:W0:Y:S04]  /*1760*/  LDSM.16.M88.2 R14, [R52] ;  /* 0x00000000340e783b */ /* 0x000e280000000100 */
[----:B------:R-:W0:Y:S03]  /*1770*/  LDSM.16.M88.2 R12, [R52+0x100] ;  /* 0x00010000340c783b */ /* 0x000e260000000100 */
[----:B-1----:R-:W-:Y:S01]  /*1780*/  IMMA.16816.S8.S8 R40, R40.ROW, R45.COL, R16 ;  /* 0x0000002d28287237 */ /* 0x002fe20000405410 */
[----:B------:R-:W2:Y:S04]  /*1790*/  LDG.E.U8.CONSTANT R16, desc[UR12][R60.64+0xe782] ;  /* 0x00e7820c3c107981 */ /* 0x000ea8000c1e9100 */
[----:B------:R-:W2:Y:S04]  /*17a0*/  LDG.E.U8.CONSTANT R17, desc[UR12][R60.64+0xe783] ;  /* 0x00e7830c3c117981 */ /* 0x000ea8000c1e9100 */
[----:B------:R-:W2:Y:S04]  /*17b0*/  LDG.E.U8.CONSTANT R19, desc[UR12][R60.64+0xe800] ;  /* 0x00e8000c3c137981 */ /* 0x000ea8000c1e9100 */
[----:B------:R-:W2:Y:S04]  /*17c0*/  LDG.E.U8.CONSTANT R18, desc[UR12][R60.64+0xe801] ;  /* 0x00e8010c3c127981 */ /* 0x000ea8000c1e9100 */
[----:B---3--:R1:W-:Y:S04]  /*17d0*/  STS.U8 [R50+UR4+0x83], R29 ;  /* 0x0000831d32007988 */ /* 0x0083e80008000004 */
[----:B----4-:R3:W-:Y:S04]  /*17e0*/  STS.U8 [R50+UR4+0x100], R28 ;  /* 0x0001001c32007988 */ /* 0x0107e80008000004 */
[----:B-1----:R-:W4:Y:S04]  /*17f0*/  LDG.E.U8.CONSTANT R29, desc[UR12][R30.64+0xe802] ;  /* 0x00e8020c1e1d7981 */ /* 0x002f28000c1e9100 */
[----:B---3--:R-:W3:Y:S04]  /*1800*/  LDG.E.U8.CONSTANT R28, desc[UR12][R30.64+0xe803] ;  /* 0x00e8030c1e1c7981 */ /* 0x008ee8000c1e9100 */
[----:B-----5:R-:W-:Y:S04]  /*1810*/  STS.U8 [R50+UR4], R22 ;  /* 0x0000001632007988 */ /* 0x020fe80008000004 */
[----:B------:R1:W-:Y:S04]  /*1820*/  STS.U8 [R50+UR4+0x1], R21 ;  /* 0x0000011532007988 */ /* 0x0003e80008000004 */
[----:B------:R5:W-:Y:S04]  /*1830*/  STS.U8 [R50+UR4+0x2], R20 ;  /* 0x0000021432007988 */ /* 0x000be80008000004 */
[----:B------:R0:W-:Y:S04]  /*1840*/  STS.U8 [R50+UR4+0x101], R23 ;  /* 0x0001011732007988 */ /* 0x0001e80008000004 */
[----:B-1----:R-:W3:Y:S04]  /*1850*/  LDG.E.U8.CONSTANT R21, desc[UR12][R30.64+0xe783] ;  /* 0x00e7830c1e157981 */ /* 0x002ee8000c1e9100 */
[----:B-----5:R-:W5:Y:S04]  /*1860*/  LDG.E.U8.CONSTANT R20, desc[UR12][R30.64+0xe782] ;  /* 0x00e7820c1e147981 */ /* 0x020f68000c1e9100 */
[----:B------:R-:W5:Y:S04]  /*1870*/  LDG.E.U8.CONSTANT R22, desc[UR12][R30.64+0xe800] ;  /* 0x00e8000c1e167981 */ /* 0x000f68000c1e9100 */
[----:B0-----:R-:W5:Y:S04]  /*1880*/  LDG.E.U8.CONSTANT R23, desc[UR12][R30.64+0xe801] ;  /* 0x00e8010c1e177981 */ /* 0x001f68000c1e9100 */
[----:B--2---:R0:W-:Y:S04]  /*1890*/  STS.U8 [R50+UR4+0x3], R10 ;  /* 0x0000030a32007988 */ /* 0x0041e80008000004 */
[----:B------:R1:W-:Y:S04]  /*18a0*/  STS.U8 [R50+UR4+0x80], R9 ;  /* 0x0000800932007988 */ /* 0x0003e80008000004 */
[----:B------:R2:W-:Y:S04]  /*18b0*/  STS.U8 [R50+UR4+0x81], R8 ;  /* 0x0000810832007988 */ /* 0x0005e80008000004 */
[----:B0-----:R-:W5:Y:S04]  /*18c0*/  LDG.E.U8.CONSTANT R10, desc[UR12][R30.64+0xe780] ;  /* 0x00e7800c1e0a7981 */ /* 0x001f68000c1e9100 */
[----:B-1----:R0:W5:Y:S04]  /*18d0*/  LDG.E.U8.CONSTANT R9, desc[UR12][R30.64+0xe781] ;  /* 0x00e7810c1e097981 */ /* 0x002168000c1e9100 */
[----:B--2---:R-:W2:Y:S04]  /*18e0*/  LDG.E.U8.CONSTANT R8, desc[UR12][R60.64+0xe802] ;  /* 0x00e8020c3c087981 */ /* 0x004ea8000c1e9100 */
[----:B------:R-:W2:Y:S04]  /*18f0*/  LDG.E.U8.CONSTANT R60, desc[UR12][R60.64+0xe803] ;  /* 0x00e8030c3c3c7981 */ /* 0x000ea8000c1e9100 */
[----:B------:R-:W-:Y:S04]  /*1900*/  STS.U8 [R50+UR4+0x82], R11 ;  /* 0x0000820b32007988 */ /* 0x000fe80008000004 */
[----:B------:R-:W-:Y:S04]  /*1910*/  STS.U8 [R50+UR4+0x102], R16 ;  /* 0x0001021032007988 */ /* 0x000fe80008000004 */
[----:B------:R-:W-:Y:S04]  /*1920*/  STS.U8 [R50+UR4+0x103], R17 ;  /* 0x0001031132007988 */ /* 0x000fe80008000004 */
[----:B------:R-:W-:Y:S04]  /*1930*/  STS.U8 [R50+UR4+0x180], R19 ;  /* 0x0001801332007988 */ /* 0x000fe80008000004 */
[----:B------:R1:W-:Y:S04]  /*1940*/  STS.U8 [R50+UR4+0x181], R18 ;  /* 0x0001811232007988 */ /* 0x0003e80008000004 */
[----:B-1----:R-:W2:Y:S01]  /*1950*/  LDG.E.128.CONSTANT R16, desc[UR12][R56.64+0x4800] ;  /* 0x0048000c38107981 */ /* 0x002ea2000c1e9d00 */
[----:B------:R-:W-:Y:S01]  /*1960*/  ULEA UR6, UR9, UR6, 0x18 ;  /* 0x0000000609067291 */ /* 0x000fe2000f8ec0ff */
[----:B0-----:R-:W-:-:S02]  /*1970*/  LOP3.LUT R30, R0, 0x7, RZ, 0xc0, !PT ;  /* 0x00000007001e7812 */ /* 0x001fc400078ec0ff */
[----:B----4-:R-:W-:Y:S03]  /*1980*/  STS.U8 [R50+UR4+0x282], R29 ;  /* 0x0002821d32007988 */ /* 0x010fe60008000004 */
[----:B------:R-:W-:Y:S01]  /*1990*/  LEA R59, R30, UR6, 0x4 ;  /* 0x000000061e3b7c11 */ /* 0x000fe2000f8e20ff */
[----:B---3--:R0:W-:Y:S04]  /*19a0*/  STS.U8 [R50+UR4+0x283], R28 ;  /* 0x0002831c32007988 */ /* 0x0081e80008000004 */
[----:B0-----:R-:W3:Y:S04]  /*19b0*/  LDG.E.128.CONSTANT R28, desc[UR12][R56.64+0x6000] ;  /* 0x0060000c381c7981 */ /* 0x001ee8000c1e9d00 */
[----:B------:R-:W-:Y:S04]  /*19c0*/  STS.U8 [R50+UR4+0x203], R21 ;  /* 0x0002031532007988 */ /* 0x000fe80008000004 */
[----:B-----5:R-:W-:Y:S04]  /*19d0*/  STS.U8 [R50+UR4+0x202], R20 ;  /* 0x0002021432007988 */ /* 0x020fe80008000004 */
[----:B------:R-:W-:Y:S04]  /*19e0*/  STS.U8 [R50+UR4+0x280], R22 ;  /* 0x0002801632007988 */ /* 0x000fe80008000004 */
[----:B------:R0:W-:Y:S04]  /*19f0*/  STS.U8 [R50+UR4+0x281], R23 ;  /* 0x0002811732007988 */ /* 0x0001e80008000004 */
[----:B0-----:R-:W4:Y:S04]  /*1a00*/  LDG.E.128.CONSTANT R20, desc[UR12][R56.64+0x6800] ;  /* 0x0068000c38147981 */ /* 0x001f28000c1e9d00 */
[----:B------:R-:W-:Y:S04]  /*1a10*/  STS.U8 [R50+UR4+0x200], R10 ;  /* 0x0002000a32007988 */ /* 0x000fe80008000004 */
[----:B------:R-:W-:Y:S04]  /*1a20*/  STS.U8 [R50+UR4+0x201], R9 ;  /* 0x0002010932007988 */ /* 0x000fe80008000004 */
[----:B--2---:R0:W-:Y:S04]  /*1a30*/  STS.U8 [R50+UR4+0x182], R8 ;  /* 0x0001820832007988 */ /* 0x0041e80008000004 */
[----:B0-----:R-:W2:Y:S04]  /*1a40*/  LDG.E.128.CONSTANT R8, desc[UR12][R56.64+0x5000] ;  /* 0x0050000c38087981 */ /* 0x001ea8000c1e9d00 */
[----:B------:R-:W-:Y:S01]  /*1a50*/  STS.U8 [R50+UR4+0x183], R60 ;  /* 0x0001833c32007988 */ /* 0x000fe20008000004 */
[----:B------:R-:W-:Y:S06]  /*1a60*/  BAR.SYNC.DEFER_BLOCKING 0x0 ;  /* 0x0000000000007b1d */ /* 0x000fec0000010000 */
[----:B------:R-:W-:Y:S02]  /*1a70*/  LDSM.16.M88 R59, [R59] ;  /* 0x000000003b3b783b */ /* 0x000fe40000000000 */
[----:B------:R-:W-:Y:S06]  /*1a80*/  BAR.SYNC.DEFER_BLOCKING 0x0 ;  /* 0x0000000000007b1d */ /* 0x000fec0000010000 */
[----:B------:R-:W-:Y:S01]  /*1a90*/  STS.128 [R49+UR5], R16 ;  /* 0x0000001031007988 */ /* 0x000fe20008000c05 */
[-C--:B------:R-:W-:Y:S08]  /*1aa0*/  IMMA.16816.S8.S8 R24, R14.ROW, R45.reuse.COL, R24 ;  /* 0x0000002d0e187237 */ /* 0x080ff00000405418 */
[----:B------:R-:W-:Y:S01]  /*1ab0*/  IMMA.16816.S8.S8 R4, R12.ROW, R45.COL, R4 ;  /* 0x0000002d0c047237 */ /* 0x000fe20000405404 */
[----:B--2---:R-:W-:Y:S01]  /*1ac0*/  STS.128 [R49+UR5+0x200], R8 ;  /* 0x0002000831007988 */ /* 0x004fe20008000c05 */
[----:B------:R-:W-:Y:S06]  /*1ad0*/  BAR.SYNC.DEFER_BLOCKING 0x0 ;  /* 0x0000000000007b1d */ /* 0x000fec0000010000 */
[----:B------:R-:W0:Y:S04]  /*1ae0*/  LDSM.16.M88.2 R8, [R51] ;  /* 0x000000003308783b */ /* 0x000e280000000100 */
[----:B------:R-:W-:Y:S04]  /*1af0*/  LDSM.16.M88 R60, [R46] ;  /* 0x000000002e3c783b */ /* 0x000fe80000000000 */
[----:B------:R-:W1:Y:S04]  /*1b00*/  LDSM.16.M88.2 R18, [R51+0x100] ;  /* 0x000100003312783b */ /* 0x000e680000000100 */
[----:B------:R-:W-:Y:S04]  /*1b10*/  LDSM.16.M88.2 R14, [R52] ;  /* 0x00000000340e783b */ /* 0x000fe80000000100 */
[----:B------:R-:W2:Y:S01]  /*1b20*/  LDSM.16.M88.2 R10, [R52+0x100] ;  /* 0x00010000340a783b */ /* 0x000ea20000000100 */
[----:B------:R-:W-:Y:S06]  /*1b30*/  BAR.SYNC.DEFER_BLOCKING 0x0 ;  /* 0x0000000000007b1d */ /* 0x000fec0000010000 */
[----:B------:R-:W-:Y:S04]  /*1b40*/  STS.128 [R49+UR5], R32 ;  /* 0x0000002031007988 */ /* 0x000fe80008000c05 */
[----:B---3--:R3:W-:Y:S01]  /*1b50*/  STS.128 [R49+UR5+0x200], R28 ;  /* 0x0002001c31007988 */ /* 0x0087e20008000c05 */
[----:B------:R-:W-:Y:S01]  /*1b60*/  BAR.SYNC.DEFER_BLOCKING 0x0 ;  /* 0x0000000000007b1d */ /* 0x000fe20000010000 */
[-C--:B0-----:R-:W-:Y:S05]  /*1b70*/  IMMA.16816.S8.S8 R36, R8.ROW, R59.reuse.COL, R36 ;  /* 0x0000003b08247237 */ /* 0x081fea0000405424 */
[----:B---3--:R-:W3:Y:S04]  /*1b80*/  LDG.E.128.CONSTANT R28, desc[UR12][R56.64+0x5200] ;  /* 0x0052000c381c7981 */ /* 0x008ee8000c1e9d00 */
[----:B------:R0:W-:Y:S04]  /*1b90*/  LDSM.16.M88 R58, [R44] ;  /* 0x000000002c3a783b */ /* 0x0001e80000000000 */
[----:B------:R-:W5:Y:S04]  /*1ba0*/  LDSM.16.M88.2 R32, [R51] ;  /* 0x000000003320783b */ /* 0x000f680000000100 */
[----:B0-----:R-:W3:Y:S04]  /*1bb0*/  LDG.E.128.CONSTANT R44, desc[UR12][R56.64+0x7000] ;  /* 0x0070000c382c7981 */ /* 0x001ee8000c1e9d00 */
[----:B------:R-:W0:Y:S04]  /*1bc0*/  LDSM.16.M88.2 R16, [R51+0x100] ;  /* 0x000100003310783b */ /* 0x000e280000000100 */
[----:B------:R-:W-:Y:S04]  /*1bd0*/  LDSM.16.M88.2 R8, [R52] ;  /* 0x000000003408783b */ /* 0x000fe80000000100 */
[----:B------:R-:W0:Y:S01]  /*1be0*/  LDSM.16.M88.2 R12, [R52+0x100] ;  /* 0x00010000340c783b */ /* 0x000e220000000100 */
[----:B------:R-:W-:Y:S06]  /*1bf0*/  BAR.SYNC.DEFER_BLOCKING 0x0 ;  /* 0x0000000000007b1d */ /* 0x000fec0000010000 */
[----:B----4-:R4:W-:Y:S04]  /*1c00*/  STS.128 [R49+UR5], R20 ;  /* 0x0000001431007988 */ /* 0x0109e80008000c05 */
[----:B----4-:R-:W4:Y:S01]  /*1c10*/  LDG.E.128.CONSTANT R20, desc[UR12][R56.64+0x4a00] ;  /* 0x004a000c38147981 */ /* 0x010f22000c1e9d00 */
[-C--:B-1----:R-:W-:Y:S08]  /*1c20*/  IMMA.16816.S8.S8 R40, R18.ROW, R59.reuse.COL, R40 ;  /* 0x0000003b12287237 */ /* 0x082ff00000405428 */
[-C--:B--2---:R-:W-:Y:S08]  /*1c30*/  IMMA.16816.S8.S8 R4, R10.ROW, R59.reuse.COL, R4 ;  /* 0x0000003b0a047237 */ /* 0x084ff00000405404 */
[----:B------:R-:W-:Y:S08]  /*1c40*/  IMMA.16816.S8.S8 R24, R14.ROW, R59.COL, R24 ;  /* 0x0000003b0e187237 */ /* 0x000ff00000405418 */
[-C--:B-----5:R-:W-:Y:S08]  /*1c50*/  IMMA.16816.S8.S8 R32, R32.ROW, R60.reuse.COL, R36 ;  /* 0x0000003c20207237 */ /* 0x0a0ff00000405424 */
[-C--:B0-----:R-:W-:Y:S08]  /*1c60*/  IMMA.16816.S8.S8 R16, R16.ROW, R60.reuse.COL, R40 ;  /* 0x0000003c10107237 */ /* 0x081ff00000405428 */
[-C--:B------:R-:W-:Y:S08]  /*1c70*/  IMMA.16816.S8.S8 R12, R12.ROW, R60.reuse.COL, R4 ;  /* 0x0000003c0c0c7237 */ /* 0x080ff00000405404 */
[----:B------:R-:W-:Y:S01]  /*1c80*/  IMMA.16816.S8.S8 R8, R8.ROW, R60.COL, R24 ;  /* 0x0000003c08087237 */ /* 0x000fe20000405418 */
[----:B------:R-:W2:Y:S04]  /*1c90*/  LDG.E.128.CONSTANT R24, desc[UR12][R56.64+0x6200] ;  /* 0x0062000c38187981 */ /* 0x000ea8000c1e9d00 */
[----:B---3--:R-:W-:Y:S01]  /*1ca0*/  STS.128 [R49+UR5+0x200], R44 ;  /* 0x0002002c31007988 */ /* 0x008fe20008000c05 */
[----:B------:R-:W-:Y:S06]  /*1cb0*/  BAR.SYNC.DEFER_BLOCKING 0x0 ;  /* 0x0000000000007b1d */ /* 0x000fec0000010000 */
[----:B------:R-:W0:Y:S04]  /*1cc0*/  LDSM.16.M88.2 R36, [R51] ;  /* 0x000000003324783b */ /* 0x000e280000000100 */
[----:B------:R-:W-:Y:S04]  /*1cd0*/  LDSM.16.M88 R53, [R53] ;  /* 0x000000003535783b */ /* 0x000fe80000000000 */
[----:B------:R-:W1:Y:S04]  /*1ce0*/  LDSM.16.M88.2 R4, [R51+0x100] ;  /* 0x000100003304783b */ /* 0x000e680000000100 */
[----:B------:R-:W3:Y:S04]  /*1cf0*/  LDSM.16.M88.2 R6, [R52] ;  /* 0x000000003406783b */ /* 0x000ee80000000100 */
[----:B------:R-:W5:Y:S01]  /*1d00*/  LDSM.16.M88.2 R40, [R52+0x100] ;  /* 0x000100003428783b */ /* 0x000f620000000100 */
[----:B------:R-:W-:Y:S06]  /*1d10*/  BAR.SYNC.DEFER_BLOCKING 0x0 ;  /* 0x0000000000007b1d */ /* 0x000fec0000010000 */
[----:B----4-:R4:W-:Y:S04]  /*1d20*/  STS.128 [R49+UR5], R20 ;  /* 0x0000001431007988 */ /* 0x0109e80008000c05 */
[----:B----4-:R-:W4:Y:S04]  /*1d30*/  LDG.E.128.CONSTANT R20, desc[UR12][R56.64+0x5a00] ;  /* 0x005a000c38147981 */ /* 0x010f28000c1e9d00 */
[----:B------:R0:W-:Y:S01]  /*1d40*/  STS.128 [R49+UR5+0x200], R28 ;  /* 0x0002001c31007988 */ /* 0x0001e20008000c05 */
[----:B------:R-:W-:Y:S01]  /*1d50*/  BAR.SYNC.DEFER_BLOCKING 0x0 ;  /* 0x0000000000007b1d */ /* 0x000fe20000010000 */
[-C--:B0-----:R-:W-:Y:S05]  /*1d60*/  IMMA.16816.S8.S8 R28, R36.ROW, R58.reuse.COL, R32 ;  /* 0x0000003a241c7237 */ /* 0x081fea0000405420 */
[----:B------:R-:W4:Y:S04]  /*1d70*/  LDG.E.128.CONSTANT R32, desc[UR12][R56.64+0x6a00] ;  /* 0x006a000c38207981 */ /* 0x000f28000c1e9d00 */
[----:B------:R-:W4:Y:S01]  /*1d80*/  LDG.E.128.CONSTANT R36, desc[UR12][R56.64+0x7200] ;  /* 0x0072000c38247981 */ /* 0x000f22000c1e9d00 */
[-C--:B-1----:R-:W-:Y:S03]  /*1d90*/  IMMA.16816.S8.S8 R16, R4.ROW, R58.reuse.COL, R16 ;  /* 0x0000003a04107237 */ /* 0x082fe60000405410 */
[----:B------:R-:W0:Y:S05]  /*1da0*/  LDSM.16.M88.2 R4, [R51] ;  /* 0x000000003304783b */ /* 0x000e2a0000000100 */
[-C--:B---3--:R-:W-:Y:S01]  /*1db0*/  IMMA.16816.S8.S8 R8, R6.ROW, R58.reuse.COL, R8 ;  /* 0x0000003a06087237 */ /* 0x088fe20000405408 */
[----:B------:R-:W1:Y:S04]  /*1dc0*/  LDSM.16.M88.2 R6, [R52] ;  /* 0x000000003406783b */ /* 0x000e680000000100 */
[----:B------:R-:W-:Y:S03]  /*1dd0*/  LDSM.16.M88 R54, [R54] ;  /* 0x000000003636783b */ /* 0x000fe60000000000 */
[----:B-----5:R-:W-:Y:S01]  /*1de0*/  IMMA.16816.S8.S8 R12, R40.ROW, R58.COL, R12 ;  /* 0x0000003a280c7237 */ /* 0x020fe2000040540c */
[----:B------:R-:W-:Y:S07]  /*1df0*/  LDSM.16.M88.2 R40, [R51+0x100] ;  /* 0x000100003328783b */ /* 0x000fee0000000100 */
[-C--:B0-----:R-:W-:Y:S01]  /*1e00*/  IMMA.16816.S8.S8 R28, R4.ROW, R53.reuse.COL, R28 ;  /* 0x00000035041c7237 */ /* 0x081fe2000040541c */
[----:B------:R-:W0:Y:S01]  /*1e10*/  LDSM.16.M88.2 R4, [R52+0x100] ;  /* 0x000100003404783b */ /* 0x000e220000000100 */
[----:B------:R-:W-:Y:S06]  /*1e20*/  BAR.SYNC.DEFER_BLOCKING 0x0 ;  /* 0x0000000000007b1d */ /* 0x000fec0000010000 */
[----:B--2---:R-:W-:Y:S01]  /*1e30*/  STS.128 [R49+UR5+0x200], R24 ;  /* 0x0002001831007988 */ /* 0x004fe20008000c05 */
[-C--:B-1----:R-:W-:Y:S08]  /*1e40*/  IMMA.16816.S8.S8 R8, R6.ROW, R53.reuse.COL, R8 ;  /* 0x0000003506087237 */ /* 0x082ff00000405408 */
[-C--:B0-----:R-:W-:Y:S01]  /*1e50*/  IMMA.16816.S8.S8 R12, R4.ROW, R53.reuse.COL, R12 ;  /* 0x00000035040c7237 */ /* 0x081fe2000040540c */
[----:B------:R-:W-:Y:S01]  /*1e60*/  UPLOP3.LUT UP2, UPT, UPT, UPT, UP0, 0x80, 0x8 ;  /* 0x000000000008789c */ /* 0x000fe20003f4f000 */
[----:B------:R-:W-:Y:S01]  /*1e70*/  IMAD.MOV.U32 R47, RZ, RZ, 0x1 ;  /* 0x00000001ff2f7424 */ /* 0x000fe200078e00ff */
[----:B------:R-:W-:Y:S01]  /*1e80*/  UPLOP3.LUT UP0, UPT, UPT, UPT, UPT, 0x40, 0x4 ;  /* 0x000000000004789c */ /* 0x000fe20003f0e870 */
[----:B----4-:R0:W-:Y:S01]  /*1e90*/  STS.128 [R49+UR5], R20 ;  /* 0x0000001431007988 */ /* 0x0101e20008000c05 */
[----:B------:R-:W-:Y:S03]  /*1ea0*/  BAR.SYNC.DEFER_BLOCKING 0x0 ;  /* 0x0000000000007b1d */ /* 0x000fe60000010000 */
[----:B0-----:R-:W-:Y:S03]  /*1eb0*/  IMMA.16816.S8.S8 R20, R40.ROW, R53.COL, R16 ;  /* 0x0000003528147237 */ /* 0x001fe60000405410 */
[----:B------:R-:W0:Y:S04]  /*1ec0*/  LDSM.16.M88.2 R26, [R51] ;  /* 0x00000000331a783b */ /* 0x000e280000000100 */
[----:B------:R-:W1:Y:S04]  /*1ed0*/  LDSM.16.M88.2 R24, [R51+0x100] ;  /* 0x000100003318783b */ /* 0x000e680000000100 */
[----:B------:R-:W2:Y:S04]  /*1ee0*/  LDSM.16.M88.2 R18, [R52] ;  /* 0x000000003412783b */ /* 0x000ea80000000100 */
[----:B------:R-:W3:Y:S04]  /*1ef0*/  LDSM.16.M88.2 R16, [R52+0x100] ;  /* 0x000100003410783b */ /* 0x000ee80000000100 */
[----:B------:R-:W-:Y:S01]  /*1f00*/  LDSM.16.M88 R55, [R55] ;  /* 0x000000003737783b */ /* 0x000fe20000000000 */
[----:B------:R-:W-:Y:S06]  /*1f10*/  BAR.SYNC.DEFER_BLOCKING 0x0 ;  /* 0x0000000000007b1d */ /* 0x000fec0000010000 */
[----:B------:R-:W-:Y:S04]  /*1f20*/  STS.128 [R49+UR5], R32 ;  /* 0x0000002031007988 */ /* 0x000fe80008000c05 */
[----:B------:R-:W-:Y:S01]  /*1f30*/  STS.128 [R49+UR5+0x200], R36 ;  /* 0x0002002431007988 */ /* 0x000fe20008000c05 */
[----:B------:R-:W-:Y:S01]  /*1f40*/  BAR.SYNC.DEFER_BLOCKING 0x0 ;  /* 0x0000000000007b1d */ /* 0x000fe20000010000 */
[-C--:B0-----:R-:W-:Y:S05]  /*1f50*/  IMMA.16816.S8.S8 R28, R26.ROW, R54.reuse.COL, R28 ;  /* 0x000000361a1c7237 */ /* 0x081fea000040541c */
[----:B------:R-:W0:Y:S04]  /*1f60*/  LDSM.16.M88.2 R34, [R51] ;  /* 0x000000003322783b */ /* 0x000e280000000100 */
[----:B------:R-:W4:Y:S04]  /*1f70*/  LDSM.16.M88.2 R32, [R51+0x100] ;  /* 0x000100003320783b */ /* 0x000f280000000100 */
[----:B------:R-:W5:Y:S04]  /*1f80*/  LDSM.16.M88.2 R6, [R52] ;  /* 0x000000003406783b */ /* 0x000f680000000100 */
[----:B------:R-:W5:Y:S01]  /*1f90*/  LDSM.16.M88.2 R4, [R52+0x100] ;  /* 0x000100003404783b */ /* 0x000f620000000100 */
[-C--:B-1----:R-:W-:Y:S08]  /*1fa0*/  IMMA.16816.S8.S8 R20, R24.ROW, R54.reuse.COL, R20 ;  /* 0x0000003618147237 */ /* 0x082ff00000405414 */
[-C--:B--2---:R-:W-:Y:S08]  /*1fb0*/  IMMA.16816.S8.S8 R8, R18.ROW, R54.reuse.COL, R8 ;  /* 0x0000003612087237 */ /* 0x084ff00000405408 */
[----:B---3--:R-:W-:Y:S08]  /*1fc0*/  IMMA.16816.S8.S8 R12, R16.ROW, R54.COL, R12 ;  /* 0x00000036100c7237 */ /* 0x008ff0000040540c */
[-C--:B0-----:R-:W-:Y:S08]  /*1fd0*/  IMMA.16816.S8.S8 R28, R34.ROW, R55.reuse.COL, R28 ;  /* 0x00000037221c7237 */ /* 0x081ff0000040541c */
[-C--:B----4-:R-:W-:Y:S08]  /*1fe0*/  IMMA.16816.S8.S8 R16, R32.ROW, R55.reuse.COL, R20 ;  /* 0x0000003720107237 */ /* 0x090ff00000405414 */
[-C--:B-----5:R-:W-:Y:S08]  /*1ff0*/  IMMA.16816.S8.S8 R24, R6.ROW, R55.reuse.COL, R8 ;  /* 0x0000003706187237 */ /* 0x0a0ff00000405408 */
[----:B------:R-:W-:Y:S01]  /*2000*/  IMMA.16816.S8.S8 R32, R4.ROW, R55.COL, R12 ;  /* 0x0000003704207237 */ /* 0x000fe2000040540c */
[----:B------:R-:W-:-:S04]  /*2010*/  NOP ;  /* 0x0000000000007918 */ /* 0x000fc80000000000 */
[----:B------:R-:W-:-:S15]  /*2020*/  BRA.U UP2, `(.L_x_92) ;  /* 0xffffffe102787547 */ /* 0x000fde000b83ffff */
[----:B------:R-:W0:Y:S01]  /*2030*/  S2R R9, SR_TID.X ;  /* 0x0000000000097919 */ /* 0x000e220000002100 */
[----:B------:R-:W0:Y:S08]  /*2040*/  LDC.64 R4, c[0x0][0x398] ;  /* 0x0000e600ff047b82 */ /* 0x000e300000000a00 */
[----:B------:R-:W1:Y:S01]  /*2050*/  S2UR UR9, SR_CgaCtaId ;  /* 0x00000000000979c3 */ /* 0x000e620000008800 */
[----:B------:R-:W-:Y:S01]  /*2060*/  UMOV UR6, 0x400 ;  /* 0x0000040000067882 */ /* 0x000fe20000000000 */
[----:B------:R-:W-:Y:S01]  /*2070*/  IMAD.SHL.U32 R7, R0, 0x2, RZ ;  /* 0x0000000200077824 */ /* 0x000fe200078e00ff */
[----:B------:R-:W2:Y:S01]  /*2080*/  LDCU.64 UR10, c[0x0][0x390] ;  /* 0x00007200ff0a77ac */ /* 0x000ea20008000a00 */
[----:B0-----:R-:W-:-:S05]  /*2090*/  IMAD.WIDE.U32 R4, R9, 0x4, R4 ;  /* 0x0000000409047825 */ /* 0x001fca00078e0004 */
[----:B------:R-:W3:Y:S04]  /*20a0*/  LDG.E.CONSTANT R8, desc[UR12][R4.64] ;  /* 0x0000000c04087981 */ /* 0x000ee8000c1e9900 */
[----:B------:R0:W4:Y:S01]  /*20b0*/  LDG.E.CONSTANT R2, desc[UR12][R4.64+0x80] ;  /* 0x0000800c04027981 */ /* 0x000122000c1e9900 */
[----:B------:R-:W-:Y:S01]  /*20c0*/  UIADD3 UR6, UPT, UPT, UR6, 0x700, URZ ;  /* 0x0000070006067890 */ /* 0x000fe2000fffe0ff */
[----:B------:R-:W-:Y:S01]  /*20d0*/  SHF.R.U32.HI R0, RZ, 0x2, R0 ;  /* 0x00000002ff007819 */ /* 0x000fe20000011600 */
[----:B------:R-:W-:Y:S01]  /*20e0*/  UPLOP3.LUT UP0, UPT, UPT, UPT, UPT, 0x40, 0x4 ;  /* 0x000000000004789c */ /* 0x000fe20003f0e870 */
[----:B------:R-:W-:Y:S01]  /*20f0*/  LOP3.LUT R7, R7, 0x6, RZ, 0xe2, !PT ;  /* 0x0000000607077812 */ /* 0x000fe200078ee2ff */
[----:B-1----:R-:W-:-:S04]  /*2100*/  ULEA UR6, UR9, UR6, 0x18 ;  /* 0x0000000609067291 */ /* 0x002fc8000f8ec0ff */
[----:B------:R-:W-:Y:S01]  /*2110*/  IMAD R0, R7, 0x20, R0 ;  /* 0x0000002007007824 */ /* 0x000fe200078e0200 */
[----:B------:R-:W-:Y:S01]  /*2120*/  UIADD3 UR9, UPT, UPT, UR6, 0x400, URZ ;  /* 0x0000040006097890 */ /* 0x000fe2000fffe0ff */
[----:B0-----:R-:W-:Y:S02]  /*2130*/  IMAD.MOV.U32 R4, RZ, RZ, 0x40000000 ;  /* 0x40000000ff047424 */ /* 0x001fe400078e00ff */
[----:B------:R-:W-:Y:S01]  /*2140*/  IMAD.MOV.U32 R5, RZ, RZ, 0x0 ;  /* 0x00000000ff057424 */ /* 0x000fe200078e00ff */
[C---:B------:R-:W-:Y:S02]  /*2150*/  LEA R7, R0.reuse, UR6, 0x2 ;  /* 0x0000000600077c11 */ /* 0x040fe4000f8e10ff */
[----:B------:R-:W-:Y:S02]  /*2160*/  LEA R6, R0, UR9, 0x2 ;  /* 0x0000000900067c11 */ /* 0x000fe4000f8e10ff */
[----:B------:R-:W-:Y:S01]  /*2170*/  LEA R0, R9, UR6, 0x2 ;  /* 0x0000000609007c11 */ /* 0x000fe2000f8e10ff */
[----:B------:R-:W-:Y:S01]  /*2180*/  STS [R7], R28 ;  /* 0x0000001c07007388 */ /* 0x000fe20000000800 */
[----:B------:R-:W-:-:S03]  /*2190*/  IMAD R9, R3, 0x80, R9 ;  /* 0x0000008003097824 */ /* 0x000fc600078e0209 */
[----:B------:R-:W-:Y:S01]  /*21a0*/  STS [R7+0x80], R29 ;  /* 0x0000801d07007388 */ /* 0x000fe20000000800 */
[----:B------:R-:W-:Y:S02]  /*21b0*/  IMAD R9, R48, 0x40, R9 ;  /* 0x0000004030097824 */ /* 0x000fe400078e0209 */
[----:B------:R-:W-:Y:S01]  /*21c0*/  IMAD.MOV.U32 R48, RZ, RZ, 0x1 ;  /* 0x00000001ff307424 */ /* 0x000fe200078e00ff */
        /* <DEDUP_REMOVED lines=15> */
[----:B------:R-:W3:Y:S04]  /*22c0*/  LDS R7, [R0] ;  /* 0x0000000000077984 */ /* 0x000ee80000000800 */
[----:B------:R-:W0:Y:S04]  /*22d0*/  LDS R13, [R0+0x80] ;  /* 0x00008000000d7984 */ /* 0x000e280000000800 */
[----:B------:R-:W1:Y:S04]  /*22e0*/  LDS R15, [R0+0x100] ;  /* 0x00010000000f7984 */ /* 0x000e680000000800 */
[----:B------:R-:W5:Y:S04]  /*22f0*/  LDS R17, [R0+0x180] ;  /* 0x0001800000117984 */ /* 0x000f680000000800 */
[----:B------:R-:W2:Y:S04]  /*2300*/  LDS R37, [R0+0x200] ;  /* 0x0002000000257984 */ /* 0x000ea80000000800 */
[----:B------:R-:W2:Y:S04]  /*2310*/  LDS R33, [R0+0x280] ;  /* 0x0002800000217984 */ /* 0x000ea80000000800 */
[----:B------:R-:W-:Y:S04]  /*2320*/  LDS R19, [R0+0x380] ;  /* 0x0003800000137984 */ /* 0x000fe80000000800 */
[----:B------:R-:W2:Y:S04]  /*2330*/  LDS R25, [R0+0x300] ;  /* 0x0003000000197984 */ /* 0x000ea80000000800 */
[----:B------:R-:W-:Y:S04]  /*2340*/  LDS R21, [R0+0x480] ;  /* 0x0004800000157984 */ /* 0x000fe80000000800 */
[----:B------:R-:W-:Y:S01]  /*2350*/  LDS R23, [R0+0x400] ;  /* 0x0004000000177984 */ /* 0x000fe20000000800 */
[----:B---3--:R-:W-:-:S02]  /*2360*/  VIADDMNMX R11, R8, R7, RZ, !PT ;  /* 0x00000007080b7246 */ /* 0x008fc400078001ff */
[C---:B0-----:R-:W-:Y:S02]  /*2370*/  VIADDMNMX R27, R8.reuse, R13, RZ, !PT ;  /* 0x0000000d081b7246 */ /* 0x041fe400078001ff */
[C---:B-1----:R-:W-:Y:S01]  /*2380*/  VIADDMNMX R29, R8.reuse, R15, RZ, !PT ;  /* 0x0000000f081d7246 */ /* 0x042fe200078001ff */
[C---:B------:R-:W-:Y:S01]  /*2390*/  IMAD.WIDE.U32 R6, R11.reuse, -0x60000000, R4 ;  /* 0xa00000000b067825 */ /* 0x040fe200078e0004 */
[C---:B-----5:R-:W-:Y:S02]  /*23a0*/  VIADDMNMX R31, R8.reuse, R17, RZ, !PT ;  /* 0x00000011081f7246 */ /* 0x060fe400078001ff */
[C---:B--2---:R-:W-:Y:S01]  /*23b0*/  VIADDMNMX R37, R8.reuse, R37, RZ, !PT ;  /* 0x0000002508257246 */ /* 0x044fe200078001ff */
[----:B------:R-:W-:Y:S01]  /*23c0*/  IMAD.U32 R7, R11, 0x4, R7 ;  /* 0x000000040b077824 */ /* 0x000fe200078e0007 */
[C---:B------:R-:W-:Y:S01]  /*23d0*/  VIADDMNMX R33, R8.reuse, R33, RZ, !PT ;  /* 0x0000002108217246 */ /* 0x040fe200078001ff */
[----:B------:R-:W-:Y:S01]  /*23e0*/  IMAD.WIDE.U32 R16, R27, -0x60000000, R4 ;  /* 0xa00000001b107825 */ /* 0x000fe200078e0004 */
[----:B------:R-:W-:-:S02]  /*23f0*/  VIADDMNMX R35, R8, R25, RZ, !PT ;  /* 0x0000001908237246 */ /* 0x000fc400078001ff */
[----:B------:R-:W-:Y:S01]  /*2400*/  SHF.R.U64 R7, R6, 0x1f, R7 ;  /* 0x0000001f06077819 */ /* 0x000fe20000001207 */
[--C-:B------:R-:W-:Y:S01]  /*2410*/  IMAD.WIDE.U32 R14, R29, -0x60000000, R4.reuse ;  /* 0xa00000001d0e7825 */ /* 0x100fe200078e0004 */
[----:B------:R-:W-:Y:S02]  /*2420*/  IADD3 R6, P0, PT, R9, UR10, RZ ;  /* 0x0000000a09067c10 */ /* 0x000fe4000ff1e0ff */
[----:B------:R-:W-:Y:S01]  /*2430*/  VIMNMX R9, PT, PT, R7, 0x7f, PT ;  /* 0x0000007f07097848 */ /* 0x000fe20003fe0100 */
[----:B------:R-:W-:-:S03]  /*2440*/  IMAD.WIDE.U32 R12, R31, -0x60000000, R4 ;  /* 0xa00000001f0c7825 */ /* 0x000fc600078e0004 */
[----:B------:R-:W-:Y:S01]  /*2450*/  VIMNMX R9, PT, PT, R9, -0x80, !PT ;  /* 0xffffff8009097848 */ /* 0x000fe20007fe0100 */
[----:B------:R-:W-:Y:S02]  /*2460*/  IMAD.X R7, RZ, RZ, UR11, P0 ;  /* 0x0000000bff077e24 */ /* 0x000fe400080e06ff */
[----:B------:R-:W-:-:S03]  /*2470*/  IMAD.WIDE.U32 R10, R37, -0x60000000, R4 ;  /* 0xa0000000250a7825 */ /* 0x000fc600078e0004 */
[----:B------:R-:W-:Y:S01]  /*2480*/  STG.E.U8 desc[UR12][R6.64], R9 ;  /* 0x0000000906007986 */ /* 0x000fe2000c10110c */
[----:B------:R-:W-:Y:S02]  /*2490*/  IMAD.U32 R17, R27, 0x4, R17 ;  /* 0x000000041b117824 */ /* 0x000fe400078e0011 */
[----:B------:R-:W-:Y:S01]  /*24a0*/  IMAD.U32 R29, R29, 0x4, R15 ;  /* 0x000000041d1d7824 */ /* 0x000fe200078e000f */
[----:B------:R-:W4:Y:S01]  /*24b0*/  LDS R9, [R0+0x500] ;  /* 0x0005000000097984 */ /* 0x000f220000000800 */
[----:B------:R-:W-:Y:S01]  /*24c0*/  IMAD.U32 R31, R31, 0x4, R13 ;  /* 0x000000041f1f7824 */ /* 0x000fe200078e000d */
[----:B------:R-:W-:Y:S01]  /*24d0*/  SHF.R.U64 R17, R16, 0x1f, R17 ;  /* 0x0000001f10117819 */ /* 0x000fe20000001211 */
[----:B------:R-:W-:Y:S01]  /*24e0*/  IMAD.U32 R15, R37, 0x4, R11 ;  /* 0x00000004250f7824 */ /* 0x000fe200078e000b */
[----:B------:R-:W-:Y:S01]  /*24f0*/  SHF.R.U64 R16, R14, 0x1f, R29 ;  /* 0x0000001f0e107819 */ /* 0x000fe2000000121d */
[----:B------:R-:W-:Y:S01]  /*2500*/  IMAD.WIDE.U32 R24, R35, -0x60000000, R4 ;  /* 0xa000000023187825 */ /* 0x000fe200078e0004 */
[----:B------:R-:W-:-:S02]  /*2510*/  SHF.R.U64 R14, R12, 0x1f, R31 ;  /* 0x0000001f0c0e7819 */ /* 0x000fc4000000121f */
[----:B------:R-:W-:Y:S01]  /*2520*/  SHF.R.U64 R15, R10, 0x1f, R15 ;  /* 0x0000001f0a0f7819 */ /* 0x000fe2000000120f */
[----:B------:R-:W-:Y:S01]  /*2530*/  IMAD.WIDE.U32 R12, R33, -0x60000000, R4 ;  /* 0xa0000000210c7825 */ /* 0x000fe200078e0004 */
[----:B------:R-:W-:Y:S02]  /*2540*/  VIMNMX R11, PT, PT, R17, 0x7f, PT ;  /* 0x0000007f110b7848 */ /* 0x000fe40003fe0100 */
[----:B------:R-:W-:Y:S01]  /*2550*/  VIADDMNMX R37, R8, R19, RZ, !PT ;  /* 0x0000001308257246 */ /* 0x000fe200078001ff */
[----:B------:R-:W-:Y:S01]  /*2560*/  IMAD.U32 R33, R33, 0x4, R13 ;  /* 0x0000000421217824 */ /* 0x000fe200078e000d */
[----:B------:R-:W-:Y:S01]  /*2570*/  VIMNMX R13, PT, PT, R15, 0x7f, PT ;  /* 0x0000007f0f0d7848 */ /* 0x000fe20003fe0100 */
[----:B------:R-:W0:Y:S01]  /*2580*/  LDS R17, [R0+0x580] ;  /* 0x0005800000117984 */ /* 0x000e220000000800 */
[----:B------:R-:W-:Y:S01]  /*2590*/  VIMNMX R11, PT, PT, R11, -0x80, !PT ;  /* 0xffffff800b0b7848 */ /* 0x000fe20007fe0100 */
[----:B------:R-:W-:Y:S01]  /*25a0*/  IMAD.U32 R35, R35, 0x4, R25 ;  /* 0x0000000423237824 */ /* 0x000fe200078e0019 */
[----:B------:R-:W-:Y:S01]  /*25b0*/  VIMNMX R31, PT, PT, R13, -0x80, !PT ;  /* 0xffffff800d1f7848 */ /* 0x000fe20007fe0100 */
[----:B------:R-:W1:Y:S01]  /*25c0*/  LDS R15, [R0+0x600] ;  /* 0x00060000000f7984 */ /* 0x000e620000000800 */
[----:B------:R-:W-:-:S02]  /*25d0*/  VIMNMX R10, PT, PT, R16, 0x7f, PT ;  /* 0x0000007f100a7848 */ /* 0x000fc40003fe0100 */
[----:B------:R-:W-:Y:S01]  /*25e0*/  VIMNMX R14, PT, PT, R14, 0x7f, PT ;  /* 0x0000007f0e0e7848 */ /* 0x000fe20003fe0100 */
[----:B------:R-:W-:Y:S01]  /*25f0*/  STG.E.U8 desc[UR12][R6.64+0x31000], R11 ;  /* 0x0310000b06007986 */ /* 0x000fe2000c10110c */
[----:B------:R-:W-:Y:S02]  /*2600*/  VIMNMX R27, PT, PT, R10, -0x80, !PT ;  /* 0xffffff800a1b7848 */ /* 0x000fe40007fe0100 */
[----:B------:R-:W-:Y:S01]  /*2610*/  VIMNMX R29, PT, PT, R14, -0x80, !PT ;  /* 0xffffff800e1d7848 */ /* 0x000fe20007fe0100 */
[----:B------:R-:W2:Y:S01]  /*2620*/  LDS R19, [R0+0x680] ;  /* 0x0006800000137984 */ /* 0x000ea20000000800 */
[----:B------:R-:W-:-:S03]  /*2630*/  SHF.R.U64 R10, R12, 0x1f, R33 ;  /* 0x0000001f0c0a7819 */ /* 0x000fc60000001221 */
[----:B------:R-:W-:Y:S01]  /*2640*/  LDS R13, [R0+0x700] ;  /* 0x00070000000d7984 */ /* 0x000fe20000000800 */
[----:B------:R-:W-:-:S03]  /*2650*/  VIMNMX R10, PT, PT, R10, 0x7f, PT ;  /* 0x0000007f0a0a7848 */ /* 0x000fc60003fe0100 */
[----:B------:R3:W5:Y:S01]  /*2660*/  LDS R11, [R0+0x780] ;  /* 0x00078000000b7984 */ /* 0x0007620000000800 */
[----:B------:R-:W-:-:S03]  /*2670*/  VIMNMX R33, PT, PT, R10, -0x80, !PT ;  /* 0xffffff800a217848 */ /* 0x000fc60007fe0100 */
[----:B------:R0:W-:Y:S01]  /*2680*/  STG.E.U8 desc[UR12][R6.64+0xc4000], R31 ;  /* 0x0c40001f06007986 */ /* 0x0001e2000c10110c */
[----:B----4-:R-:W-:-:S03]  /*2690*/  VIADDMNMX R39, R2, R9, RZ, !PT ;  /* 0x0000000902277246 */ /* 0x010fc600078001ff */
[----:B------:R4:W-:Y:S01]  /*26a0*/  STG.E.U8 desc[UR12][R6.64+0x62000], R27 ;  /* 0x0620001b06007986 */ /* 0x0009e2000c10110c */
[----:B---3--:R-:W-:-:S03]  /*26b0*/  SHF.R.U64 R0, R24, 0x1f, R35 ;  /* 0x0000001f18007819 */ /* 0x008fc60000001223 */
[----:B------:R3:W-:Y:S01]  /*26c0*/  STG.E.U8 desc[UR12][R6.64+0x93000], R29 ;  /* 0x0930001d06007986 */ /* 0x0007e2000c10110c */
[----:B------:R-:W-:Y:S02]  /*26d0*/  VIMNMX R0, PT, PT, R0, 0x7f, PT ;  /* 0x0000007f00007848 */ /* 0x000fe40003fe0100 */
[C---:B0-----:R-:W-:Y:S01]  /*26e0*/  VIADDMNMX R31, R2.reuse, R21, RZ, !PT ;  /* 0x00000015021f7246 */ /* 0x041fe200078001ff */
[--C-:B------:R-:W-:Y:S01]  /*26f0*/  IMAD.WIDE.U32 R20, R39, -0x60000000, R4.reuse ;  /* 0xa000000027147825 */ /* 0x100fe200078e0004 */
[----:B------:R5:W-:Y:S01]  /*2700*/  STG.E.U8 desc[UR12][R6.64+0xf5000], R33 ;  /* 0x0f50002106007986 */ /* 0x000be2000c10110c */
[C---:B------:R-:W-:Y:S02]  /*2710*/  VIADDMNMX R17, R2.reuse, R17, RZ, !PT ;  /* 0x0000001102117246 */ /* 0x040fe400078001ff */
[----:B----4-:R-:W-:Y:S01]  /*2720*/  IMAD.WIDE.U32 R26, R37, -0x60000000, R4 ;  /* 0xa0000000251a7825 */ /* 0x010fe200078e0004 */
[----:B---3--:R-:W-:-:S03]  /*2730*/  VIADDMNMX R29, R2, R23, RZ, !PT ;  /* 0x00000017021d7246 */ /* 0x008fc600078001ff */
[----:B------:R-:W-:-:S04]  /*2740*/  IMAD.WIDE.U32 R8, R31, -0x60000000, R4 ;  /* 0xa00000001f087825 */ /* 0x000fc800078e0004 */
[----:B------:R-:W-:Y:S02]  /*2750*/  IMAD.U32 R37, R37, 0x4, R27 ;  /* 0x0000000425257824 */ /* 0x000fe400078e001b */
[----:B------:R-:W-:Y:S01]  /*2760*/  IMAD.U32 R9, R31, 0x4, R9 ;  /* 0x000000041f097824 */ /* 0x000fe200078e0009 */
[----:B-1----:R-:W-:Y:S01]  /*2770*/  VIADDMNMX R31, R2, R15, RZ, !PT ;  /* 0x0000000f021f7246 */ /* 0x002fe200078001ff */
[----:B------:R-:W-:Y:S01]  /*2780*/  IMAD.U32 R39, R39, 0x4, R21 ;  /* 0x0000000427277824 */ /* 0x000fe200078e0015 */
[----:B------:R-:W-:Y:S01]  /*2790*/  VIMNMX R21, PT, PT, R0, -0x80, !PT ;  /* 0xffffff8000157848 */ /* 0x000fe20007fe0100 */
[C---:B------:R-:W-:Y:S01]  /*27a0*/  IMAD.WIDE.U32 R22, R29.reuse, -0x60000000, R4 ;  /* 0xa00000001d167825 */ /* 0x040fe200078e0004 */
[----:B------:R-:W-:Y:S02]  /*27b0*/  SHF.R.U64 R26, R26, 0x1f, R37 ;  /* 0x0000001f1a1a7819 */ /* 0x000fe40000001225 */
[----:B------:R-:W-:Y:S01]  /*27c0*/  SHF.R.U64 R9, R8, 0x1f, R9 ;  /* 0x0000001f08097819 */ /* 0x000fe20000001209 */
[----:B------:R-:W-:Y:S01]  /*27d0*/  IMAD.U32 R29, R29, 0x4, R23 ;  /* 0x000000041d1d7824 */ /* 0x000fe200078e0017 */
[----:B------:R-:W-:Y:S01]  /*27e0*/  SHF.R.U64 R10, R20, 0x1f, R39 ;  /* 0x0000001f140a7819 */ /* 0x000fe20000001227 */
[----:B------:R0:W-:Y:S01]  /*27f0*/  STG.E.U8 desc[UR12][R6.64+0x126000], R21 ;  /* 0x1260001506007986 */ /* 0x0001e2000c10110c */
[----:B------:R-:W-:-:S02]  /*2800*/  VIMNMX R8, PT, PT, R26, 0x7f, PT ;  /* 0x0000007f1a087848 */ /* 0x000fc40003fe0100 */
[----:B------:R-:W-:Y:S02]  /*2810*/  VIMNMX R9, PT, PT, R9, 0x7f, PT ;  /* 0x0000007f09097848 */ /* 0x000fe40003fe0100 */
[----:B------:R-:W-:Y:S02]  /*2820*/  VIMNMX R10, PT, PT, R10, 0x7f, PT ;  /* 0x0000007f0a0a7848 */ /* 0x000fe40003fe0100 */
[C---:B--2---:R-:W-:Y:S02]  /*2830*/  VIADDMNMX R19, R2.reuse, R19, RZ, !PT ;  /* 0x0000001302137246 */ /* 0x044fe400078001ff */
[----:B-----5:R-:W-:Y:S02]  /*2840*/  VIADDMNMX R33, R2, R11, RZ, !PT ;  /* 0x0000000b02217246 */ /* 0x020fe400078001ff */
[----:B------:R-:W-:Y:S02]  /*2850*/  SHF.R.U64 R22, R22, 0x1f, R29 ;  /* 0x0000001f16167819 */ /* 0x000fe4000000121d */
[----:B0-----:R-:W-:Y:S01]  /*2860*/  VIADDMNMX R21, R2, R13, RZ, !PT ;  /* 0x0000000d02157246 */ /* 0x001fe200078001ff */
[----:B------:R-:W-:Y:S01]  /*2870*/  IMAD.WIDE.U32 R12, R19, -0x60000000, R4 ;  /* 0xa0000000130c7825 */ /* 0x000fe200078e0004 */
[----:B------:R-:W-:-:S02]  /*2880*/  VIMNMX R23, PT, PT, R8, -0x80, !PT ;  /* 0xffffff8008177848 */ /* 0x000fc40007fe0100 */
[----:B------:R-:W-:Y:S01]  /*2890*/  VIMNMX R27, PT, PT, R9, -0x80, !PT ;  /* 0xffffff80091b7848 */ /* 0x000fe20007fe0100 */
[--C-:B------:R-:W-:Y:S01]  /*28a0*/  IMAD.WIDE.U32 R8, R17, -0x60000000, R4.reuse ;  /* 0xa000000011087825 */ /* 0x100fe200078e0004 */
[----:B------:R-:W-:Y:S01]  /*28b0*/  VIMNMX R29, PT, PT, R10, -0x80, !PT ;  /* 0xffffff800a1d7848 */ /* 0x000fe20007fe0100 */
[----:B------:R0:W-:Y:S01]  /*28c0*/  STG.E.U8 desc[UR12][R6.64+0x157000], R23 ;  /* 0x1570001706007986 */ /* 0x0001e2000c10110c */
[----:B------:R-:W-:Y:S01]  /*28d0*/  VIMNMX R0, PT, PT, R22, 0x7f, PT ;  /* 0x0000007f16007848 */ /* 0x000fe20003fe0100 */
[--C-:B------:R-:W-:Y:S02]  /*28e0*/  IMAD.WIDE.U32 R10, R31, -0x60000000, R4.reuse ;  /* 0xa00000001f0a7825 */ /* 0x100fe400078e0004 */
[----:B------:R0:W-:Y:S01]  /*28f0*/  STG.E.U8 desc[UR12][R6.64+0x31020], R27 ;  /* 0x0310201b06007986 */ /* 0x0001e2000c10110c */
[----:B------:R-:W-:Y:S01]  /*2900*/  VIMNMX R25, PT, PT, R0, -0x80, !PT ;  /* 0xffffff8000197848 */ /* 0x000fe20007fe0100 */
[--C-:B------:R-:W-:Y:S02]  /*2910*/  IMAD.WIDE.U32 R14, R21, -0x60000000, R4.reuse ;  /* 0xa0000000150e7825 */ /* 0x100fe400078e0004 */
[----:B------:R0:W-:Y:S02]  /*2920*/  STG.E.U8 desc[UR12][R6.64+0x62020], R29 ;  /* 0x0620201d06007986 */ /* 0x0001e4000c10110c */
[----:B------:R-:W-:-:S02]  /*2930*/  IMAD.WIDE.U32 R4, R33, -0x60000000, R4 ;  /* 0xa000000021047825 */ /* 0x000fc400078e0004 */
[----:B------:R0:W-:Y:S02]  /*2940*/  STG.E.U8 desc[UR12][R6.64+0x20], R25 ;  /* 0x0000201906007986 */ /* 0x0001e4000c10110c */
[----:B------:R-:W-:Y:S02]  /*2950*/  IMAD.U32 R17, R17, 0x4, R9 ;  /* 0x0000000411117824 */ /* 0x000fe400078e0009 */
[----:B------:R-:W-:Y:S02]  /*2960*/  IMAD.U32 R31, R31, 0x4, R11 ;  /* 0x000000041f1f7824 */ /* 0x000fe400078e000b */
[----:B------:R-:W-:Y:S01]  /*2970*/  IMAD.U32 R19, R19, 0x4, R13 ;  /* 0x0000000413137824 */ /* 0x000fe200078e000d */
[----:B------:R-:W-:Y:S01]  /*2980*/  SHF.R.U64 R0, R8, 0x1f, R17 ;  /* 0x0000001f08007819 */ /* 0x000fe20000001211 */
[----:B------:R-:W-:Y:S01]  /*2990*/  IMAD.U32 R21, R21, 0x4, R15 ;  /* 0x0000000415157824 */ /* 0x000fe200078e000f */
[----:B------:R-:W-:Y:S01]  /*29a0*/  SHF.R.U64 R2, R10, 0x1f, R31 ;  /* 0x0000001f0a027819 */ /* 0x000fe2000000121f */
[----:B------:R-:W-:Y:S01]  /*29b0*/  IMAD.U32 R33, R33, 0x4, R5 ;  /* 0x0000000421217824 */ /* 0x000fe200078e0005 */
        /* <DEDUP_REMOVED lines=10> */
[----:B------:R-:W-:Y:S01]  /*2a60*/  VIMNMX R11, PT, PT, R4, -0x80, !PT ;  /* 0xffffff80040b7848 */ /* 0x000fe20007fe0100 */
[----:B------:R0:W-:Y:S01]  /*2a70*/  STG.E.U8 desc[UR12][R6.64+0x93020], R5 ;  /* 0x0930200506007986 */ /* 0x0001e2000c10110c */
[----:B------:R-:W-:Y:S02]  /*2a80*/  VIMNMX R13, PT, PT, R8, -0x80, !PT ;  /* 0xffffff80080d7848 */ /* 0x000fe40007fe0100 */
[----:B------:R-:W-:Y:S01]  /*2a90*/  VIMNMX R15, PT, PT, R10, -0x80, !PT ;  /* 0xffffff800a0f7848 */ /* 0x000fe20007fe0100 */
[----:B------:R0:W-:Y:S04]  /*2aa0*/  STG.E.U8 desc[UR12][R6.64+0xc4020], R9 ;  /* 0x0c40200906007986 */ /* 0x0001e8000c10110c */
[----:B------:R0:W-:Y:S04]  /*2ab0*/  STG.E.U8 desc[UR12][R6.64+0xf5020], R11 ;  /* 0x0f50200b06007986 */ /* 0x0001e8000c10110c */
[----:B------:R0:W-:Y:S04]  /*2ac0*/  STG.E.U8 desc[UR12][R6.64+0x126020], R13 ;  /* 0x1260200d06007986 */ /* 0x0001e8000c10110c */
[----:B------:R0:W-:Y:S01]  /*2ad0*/  STG.E.U8 desc[UR12][R6.64+0x157020], R15 ;  /* 0x1570200f06007986 */ /* 0x0001e2000c10110c */
[----:B------:R-:W-:Y:S05]  /*2ae0*/  BRA.U UP1, `(.L_x_93) ;  /* 0xffffffd501847547 */ /* 0x000fea000b83ffff */
[----:B------:R-:W-:Y:S05]  /*2af0*/  EXIT ;  /* 0x000000000000794d */ /* 0x000fea0003800000 */
.L_x_94:
        /* <DEDUP_REMOVED lines=16> */
.L_x_220:


//--------------------- .text.fused_cast_cast_left_shift_multiply_add_right_shift_cast_clip_cast_kernel0 --------------------------
	.section	.text.fused_cast_cast_left_shift_multiply_add_right_shift_cast_clip_cast_kernel0,"ax",@progbits
	.align	128
        .global         fused_cast_cast_left_shift_multiply_add_right_shift_cast_clip_cast_kernel0
        .type           fused_cast_cast_left_shift_multiply_add_right_shift_cast_clip_cast_kernel0,@function
        .size           fused_cast_cast_left_shift_multiply_add_right_shift_cast_clip_cast_kernel0,(.L_x_221 - fused_cast_cast_left_shift_multiply_add_right_shift_cast_clip_cast_kernel0)
        .other          fused_cast_cast_left_shift_multiply_add_right_shift_cast_clip_cast_kernel0,@"STO_CUDA_ENTRY STV_DEFAULT"
fused_cast_cast_left_shift_multiply_add_right_shift_cast_clip_cast_kernel0:
.text.fused_cast_cast_left_shift_multiply_add_right_shift_cast_clip_cast_kernel0:
[----:B------:R-:W-:Y:S01]  /*0000*/  LDC R1, c[0x0][0x37c] ;  /* 0x0000df00ff017b82 */ /* 0x000fe20000000800 */
[----:B------:R-:W0:Y:S07]  /*0010*/  S2R R3, SR_TID.X ;  /* 0x0000000000037919 */ /* 0x000e2e0000002100 */
[----:B------:R-:W1:Y:S02]  /*0020*/  S2UR UR4, SR_CTAID.X ;  /* 0x00000000000479c3 */ /* 0x000e640000002500 */
[----:B-1----:R-:W-:-:S06]  /*0030*/  USHF.L.U32 UR4, UR4, 0xa, URZ ;  /* 0x0000000a04047899 */ /* 0x002fcc00080006ff */
[----:B0-----:R-:W-:-:S04]  /*0040*/  LOP3.LUT R3, R3, UR4, RZ, 0xfc, !PT ;  /* 0x0000000403037c12 */ /* 0x001fc8000f8efcff */
[C---:B------:R-:W-:Y:S01]  /*0050*/  ISETP.GT.U32.AND P0, PT, R3.reuse, 0xc3fff, PT ;  /* 0x000c3fff0300780c */ /* 0x040fe20003f04070 */
[----:B------:R-:W0:Y:S01]  /*0060*/  LDCU.64 UR4, c[0x0][0x358] ;  /* 0x00006b00ff0477ac */ /* 0x000e220008000a00 */
[C---:B------:R-:W-:Y:S02]  /*0070*/  ISETP.GT.U32.AND P2, PT, R3.reuse, 0x83fff, PT ;  /* 0x00083fff0300780c */ /* 0x040fe40003f44070 */
[----:B------:R-:W-:-:S09]  /*0080*/  ISETP.GT.U32.AND P1, PT, R3, 0x43fff, PT ;  /* 0x00043fff0300780c */ /* 0x000fd20003f24070 */
[----:B------:R-:W1:Y:S08]  /*0090*/  @!P0 LDC.64 R12, c[0x0][0x388] ;  /* 0x0000e200ff0c8b82 */ /* 0x000e700000000a00 */
[----:B------:R-:W2:Y:S08]  /*00a0*/  @!P2 LDC.64 R4, c[0x0][0x388] ;  /* 0x0000e200ff04ab82 */ /* 0x000eb00000000a00 */
[----:B------:R-:W3:Y:S01]  /*00b0*/  @!P1 LDC.64 R6, c[0x0][0x388] ;  /* 0x0000e200ff069b82 */ /* 0x000ee20000000a00 */
[----:B-1----:R-:W-:-:S07]  /*00c0*/  @!P0 IMAD.WIDE.U32 R12, R3, 0x4, R12 ;  /* 0x00000004030c8825 */ /* 0x002fce00078e000c */
[----:B------:R-:W1:Y:S01]  /*00d0*/  @!P1 LDC.64 R8, c[0x0][0x380] ;  /* 0x0000e000ff089b82 */ /* 0x000e620000000a00 */
[----:B0-----:R-:W4:Y:S01]  /*00e0*/  @!P0 LDG.E.CONSTANT R23, desc[UR4][R12.64] ;  /* 0x000000040c178981 */ /* 0x001f22000c1e9900 */
[----:B--2---:R-:W-:-:S06]  /*00f0*/  @!P2 IMAD.WIDE.U32 R20, R3, 0x4, R4 ;  /* 0x000000040314a825 */ /* 0x004fcc00078e0004 */
[----:B------:R-:W0:Y:S01]  /*0100*/  @!P0 LDC.64 R4, c[0x0][0x380] ;  /* 0x0000e000ff048b82 */ /* 0x000e220000000a00 */
[----:B------:R-:W2:Y:S01]  /*0110*/  @!P2 LDG.E.CONSTANT R21, desc[UR4][R20.64+0x100000] ;  /* 0x100000041415a981 */ /* 0x000ea2000c1e9900 */
[----:B---3--:R-:W-:-:S06]  /*0120*/  @!P1 IMAD.WIDE.U32 R16, R3, 0x4, R6 ;  /* 0x0000000403109825 */ /* 0x008fcc00078e0006 */
[----:B------:R-:W3:Y:S01]  /*0130*/  @!P2 LDC.64 R6, c[0x0][0x380] ;  /* 0x0000e000ff06ab82 */ /* 0x000ee20000000a00 */
[----:B------:R-:W5:Y:S01]  /*0140*/  @!P1 LDG.E.CONSTANT R17, desc[UR4][R16.64+0x200000] ;  /* 0x2000000410119981 */ /* 0x000f62000c1e9900 */
[----:B------:R-:W-:Y:S01]  /*0150*/  @!P0 IMAD.MOV.U32 R18, RZ, RZ, 0x40000000 ;  /* 0x40000000ff128424 */ /* 0x000fe200078e00ff */
[----:B------:R-:W-:Y:S01]  /*0160*/  @!P1 MOV R10, 0x40000000 ;  /* 0x40000000000a9802 */ /* 0x000fe20000000f00 */
[----:B------:R-:W-:Y:S02]  /*0170*/  @!P0 IMAD.MOV.U32 R19, RZ, RZ, 0x0 ;  /* 0x00000000ff138424 */ /* 0x000fe400078e00ff */
[----:B------:R-:W-:Y:S02]  /*0180*/  @!P2 IMAD.MOV.U32 R14, RZ, RZ, 0x40000000 ;  /* 0x40000000ff0ea424 */ /* 0x000fe400078e00ff */
[----:B------:R-:W-:Y:S02]  /*0190*/  @!P2 IMAD.MOV.U32 R15, RZ, RZ, 0x0 ;  /* 0x00000000ff0fa424 */ /* 0x000fe400078e00ff */
[----:B------:R-:W-:Y:S01]  /*01a0*/  @!P1 IMAD.MOV.U32 R11, RZ, RZ, 0x0 ;  /* 0x00000000ff0b9424 */ /* 0x000fe200078e00ff */
[----:B0-----:R-:W-:-:S05]  /*01b0*/  @!P0 IADD3 R4, P3, PT, R3, R4, RZ ;  /* 0x0000000403048210 */ /* 0x001fca0007f7e0ff */
[----:B------:R-:W-:Y:S01]  /*01c0*/  @!P0 IMAD.X R5, RZ, RZ, R5, P3 ;  /* 0x000000ffff058224 */ /* 0x000fe200018e0605 */
[C---:B------:R-:W-:Y:S02]  /*01d0*/  ISETP.GT.U32.AND P3, PT, R3.reuse, 0x3fff, PT ;  /* 0x00003fff0300780c */ /* 0x040fe40003f64070 */
[C---:B---3--:R-:W-:Y:S02]  /*01e0*/  @!P2 IADD3 R6, P4, PT, R3.reuse, R6, RZ ;  /* 0x000000060306a210 */ /* 0x048fe40007f9e0ff */
[----:B-1----:R-:W-:-:S03]  /*01f0*/  @!P1 IADD3 R8, P5, PT, R3, R8, RZ ;  /* 0x0000000803089210 */ /* 0x002fc60007fbe0ff */
[----:B------:R-:W-:Y:S01]  /*0200*/  @!P2 IMAD.X R7, RZ, RZ, R7, P4 ;  /* 0x000000ffff07a224 */ /* 0x000fe200020e0607 */
[----:B------:R-:W-:Y:S02]  /*0210*/  @!P1 IADD3.X R9, PT, PT, RZ, R9, RZ, P5, !PT ;  /* 0x00000009ff099210 */ /* 0x000fe40002ffe4ff */
[----:B----4-:R-:W-:-:S05]  /*0220*/  @!P0 SHF.R.S32.HI R0, RZ, 0x1f, R23 ;  /* 0x0000001fff008819 */ /* 0x010fca0000011417 */
[----:B------:R-:W-:Y:S01]  /*0230*/  @!P0 IMAD.SHL.U32 R22, R0, 0x10000000, RZ ;  /* 0x1000000000168824 */ /* 0x000fe200078e00ff */
[----:B--2---:R-:W-:Y:S01]  /*0240*/  @!P2 SHF.R.S32.HI R2, RZ, 0x1f, R21 ;  /* 0x0000001fff02a819 */ /* 0x004fe20000011415 */
[----:B------:R-:W-:Y:S01]  /*0250*/  @!P0 IMAD.WIDE.U32 R12, R23, 0x10000000, R18 ;  /* 0x10000000170c8825 */ /* 0x000fe200078e0012 */
[----:B-----5:R-:W-:-:S03]  /*0260*/  @!P1 SHF.R.S32.HI R0, RZ, 0x1f, R17 ;  /* 0x0000001fff009819 */ /* 0x020fc60000011411 */
[----:B------:R-:W-:Y:S01]  /*0270*/  @!P2 IMAD.SHL.U32 R2, R2, 0x10000000, RZ ;  /* 0x100000000202a824 */ /* 0x000fe200078e00ff */
[----:B------:R-:W-:Y:S01]  /*0280*/  @!P1 SHF.L.U32 R0, R0, 0x1c, RZ ;  /* 0x0000001c00009819 */ /* 0x000fe200000006ff */
[----:B------:R-:W-:Y:S02]  /*0290*/  @!P0 IMAD R19, R23, 0x4, R22 ;  /* 0x0000000417138824 */ /* 0x000fe400078e0216 */
[----:B------:R-:W-:-:S04]  /*02a0*/  @!P2 IMAD.WIDE.U32 R14, R21, 0x10000000, R14 ;  /* 0x10000000150ea825 */ /* 0x000fc800078e000e */
[----:B------:R-:W-:Y:S02]  /*02b0*/  @!P2 IMAD R21, R21, 0x4, R2 ;  /* 0x000000041515a824 */ /* 0x000fe400078e0202 */
[----:B------:R-:W-:-:S04]  /*02c0*/  @!P1 IMAD.WIDE.U32 R10, R17, 0x10000000, R10 ;  /* 0x10000000110a9825 */ /* 0x000fc800078e000a */
[----:B------:R-:W-:Y:S02]  /*02d0*/  @!P1 IMAD R17, R17, 0x4, R0 ;  /* 0x0000000411119824 */ /* 0x000fe400078e0200 */
[----:B------:R-:W-:Y:S01]  /*02e0*/  @!P0 IMAD.IADD R19, R13, 0x1, R19 ;  /* 0x000000010d138824 */ /* 0x000fe200078e0213 */
[----:B------:R-:W-:Y:S01]  /*02f0*/  @!P2 IADD3 R13, PT, PT, R15, R21, RZ ;  /* 0x000000150f0da210 */ /* 0x000fe20007ffe0ff */
[----:B------:R-:W-:-:S03]  /*0300*/  @!P1 IMAD.IADD R11, R11, 0x1, R17 ;  /* 0x000000010b0b9824 */ /* 0x000fc600078e0211 */
[----:B------:R-:W-:Y:S02]  /*0310*/  @!P0 SHF.R.U64 R0, R12, 0x1f, R19 ;  /* 0x0000001f0c008819 */ /* 0x000fe40000001213 */
[----:B------:R-:W-:Y:S02]  /*0320*/  @!P2 SHF.R.U64 R2, R14, 0x1f, R13 ;  /* 0x0000001f0e02a819 */ /* 0x000fe4000000120d */
[----:B------:R-:W-:Y:S02]  /*0330*/  @!P1 SHF.R.U64 R10, R10, 0x1f, R11 ;  /* 0x0000001f0a0a9819 */ /* 0x000fe4000000120b */
[----:B------:R-:W-:Y:S02]  /*0340*/  @!P0 VIMNMX R0, PT, PT, R0, 0x7f, PT ;  /* 0x0000007f00008848 */ /* 0x000fe40003fe0100 */
[----:B------:R-:W-:Y:S02]  /*0350*/  @!P2 VIMNMX R2, PT, PT, R2, 0x7f, PT ;  /* 0x0000007f0202a848 */ /* 0x000fe40003fe0100 */
[----:B------:R-:W-:-:S02]  /*0360*/  @!P1 VIMNMX R10, PT, PT, R10, 0x7f, PT ;  /* 0x0000007f0a0a9848 */ /* 0x000fc40003fe0100 */
[----:B------:R-:W-:Y:S02]  /*0370*/  @!P0 VIMNMX R11, PT, PT, R0, -0x80, !PT ;  /* 0xffffff80000b8848 */ /* 0x000fe40007fe0100 */
[----:B------:R-:W-:Y:S02]  /*0380*/  @!P2 VIMNMX R13, PT, PT, R2, -0x80, !PT ;  /* 0xffffff80020da848 */ /* 0x000fe40007fe0100 */
[----:B------:R-:W-:Y:S01]  /*0390*/  @!P1 VIMNMX R15, PT, PT, R10, -0x80, !PT ;  /* 0xffffff800a0f9848 */ /* 0x000fe20007fe0100 */
[----:B------:R0:W-:Y:S04]  /*03a0*/  @!P0 STG.E.U8 desc[UR4][R4.64], R11 ;  /* 0x0000000b04008986 */ /* 0x0001e8000c101104 */
[----:B------:R0:W-:Y:S04]  /*03b0*/  @!P2 STG.E.U8 desc[UR4][R6.64+0x40000], R13 ;  /* 0x0400000d0600a986 */ /* 0x0001e8000c101104 */
[----:B------:R0:W-:Y:S01]  /*03c0*/  @!P1 STG.E.U8 desc[UR4][R8.64+0x80000], R15 ;  /* 0x0800000f08009986 */ /* 0x0001e2000c101104 */
[----:B------:R-:W-:Y:S05]  /*03d0*/  @P3 EXIT ;  /* 0x000000000000394d */ /* 0x000fea0003800000 */
[----:B0-----:R-:W0:Y:S01]  /*03e0*/  LDC.64 R4, c[0x0][0x388] ;  /* 0x0000e200ff047b82 */ /* 0x001e220000000a00 */
[----:B------:R-:W1:Y:S01]  /*03f0*/  LDCU.64 UR6, c[0x0][0x380] ;  /* 0x00007000ff0677ac */ /* 0x000e620008000a00 */
[----:B0-----:R-:W-:-:S06]  /*0400*/  IMAD.WIDE.U32 R6, R3, 0x4, R4 ;  /* 0x0000000403067825 */ /* 0x001fcc00078e0004 */
[----:B------:R-:W2:Y:S01]  /*0410*/  LDG.E.CONSTANT R7, desc[UR4][R6.64+0x300000] ;  /* 0x3000000406077981 */ /* 0x000ea2000c1e9900 */
[----:B------:R-:W-:Y:S01]  /*0420*/  IMAD.MOV.U32 R4, RZ, RZ, 0x40000000 ;  /* 0x40000000ff047424 */ /* 0x000fe200078e00ff */
[----:B-1----:R-:W-:Y:S01]  /*0430*/  IADD3 R2, P0, PT, R3, UR6, RZ ;  /* 0x0000000603027c10 */ /* 0x002fe2000ff1e0ff */
[----:B------:R-:W-:-:S04]  /*0440*/  IMAD.MOV.U32 R5, RZ, RZ, 0x0 ;  /* 0x00000000ff057424 */ /* 0x000fc800078e00ff */
[----:B------:R-:W-:Y:S01]  /*0450*/  IMAD.X R3, RZ, RZ, UR7, P0 ;  /* 0x00000007ff037e24 */ /* 0x000fe200080e06ff */
[----:B--2---:R-:W-:Y:S01]  /*0460*/  SHF.R.S32.HI R0, RZ, 0x1f, R7 ;  /* 0x0000001fff007819 */ /* 0x004fe20000011407 */
[----:B------:R-:W-:-:S04]  /*0470*/  IMAD.WIDE.U32 R4, R7, 0x10000000, R4 ;  /* 0x1000000007047825 */ /* 0x000fc800078e0004 */
[----:B------:R-:W-:-:S05]  /*0480*/  IMAD.SHL.U32 R0, R0, 0x10000000, RZ ;  /* 0x1000000000007824 */ /* 0x000fca00078e00ff */
[----:B------:R-:W-:-:S05]  /*0490*/  LEA R9, R7, R0, 0x2 ;  /* 0x0000000007097211 */ /* 0x000fca00078e10ff */
[----:B------:R-:W-:-:S05]  /*04a0*/  IMAD.IADD R5, R5, 0x1, R9 ;  /* 0x0000000105057824 */ /* 0x000fca00078e0209 */
[----:B------:R-:W-:-:S04]  /*04b0*/  SHF.R.U64 R0, R4, 0x1f, R5 ;  /* 0x0000001f04007819 */ /* 0x000fc80000001205 */
[----:B------:R-:W-:-:S04]  /*04c0*/  VIMNMX R0, PT, PT, R0, 0x7f, PT ;  /* 0x0000007f00007848 */ /* 0x000fc80003fe0100 */
[----:B------:R-:W-:-:S05]  /*04d0*/  VIMNMX R5, PT, PT, R0, -0x80, !PT ;  /* 0xffffff8000057848 */ /* 0x000fca0007fe0100 */
[----:B------:R-:W-:Y:S01]  /*04e0*/  STG.E.U8 desc[UR4][R2.64+0xc0000], R5 ;  /* 0x0c00000502007986 */ /* 0x000fe2000c101104 */
[----:B------:R-:W-:Y:S05]  /*04f0*/  EXIT ;  /* 0x000000000000794d */ /* 0x000fea0003800000 */
.L_x_95:
        /* <DEDUP_REMOVED lines=16> */
.L_x_221:


//--------------------- .text.fused_nn_conv2d_add_nn_relu_cast_cast_left_shift_multiply_add_right_shift_cast_c_3441552496575213188__3_kernel1 --------------------------
	.section	.text.fused_nn_conv2d_add_nn_relu_cast_cast_left_shift_multiply_add_right_shift_cast_c_3441552496575213188__3_kernel1,"ax",@progbits
	.align	128
        .global         fused_nn_conv2d_add_nn_relu_cast_cast_left_shift_multiply_add_right_shift_cast_c_3441552496575213188__3_kernel1
        .type           fused_nn_conv2d_add_nn_relu_cast_cast_left_shift_multiply_add_right_shift_cast_c_3441552496575213188__3_kernel1,@function
        .size           fused_nn_conv2d_add_nn_relu_cast_cast_left_shift_multiply_add_right_shift_cast_c_3441552496575213188__3_kernel1,(.L_x_222 - fused_nn_conv2d_add_nn_relu_cast_cast_left_shift_multiply_add_right_shift_cast_c_3441552496575213188__3_kernel1)
        .other          fused_nn_conv2d_add_nn_relu_cast_cast_left_shift_multiply_add_right_shift_cast_c_3441552496575213188__3_kernel1,@"STO_CUDA_ENTRY STV_DEFAULT"
fused_nn_conv2d_add_nn_relu_cast_cast_left_shift_multiply_add_right_shift_cast_c_3441552496575213188__3_kernel1:
.text.fused_nn_conv2d_add_nn_relu_cast_cast_left_shift_multiply_add_right_shift_cast_c_3441552496575213188__3_kernel1:
        /* <DEDUP_REMOVED lines=25> */
[----:B0-----:R-:W-:Y:S01]  /*0190*/  ULOP3.LUT UR4, UR6, 0xffff, URZ, 0xc0, !UPT ;  /* 0x0000ffff06047892 */ /* 0x001fe2000f8ec0ff */
[----:B------:R-:W-:Y:S02]  /*01a0*/  CS2R R14, SRZ ;  /* 0x00000000000e7805 */ /* 0x000fe4000001ff00 */
[----:B------:R-:W-:Y:S02]  /*01b0*/  CS2R R16, SRZ ;  /* 0x0000000000107805 */ /* 0x000fe4000001ff00 */
[----:B------:R-:W-:Y:S01]  /*01c0*/  CS2R R18, SRZ ;  /* 0x0000000000127805 */ /* 0x000fe2000001ff00 */
[----:B------:R-:W-:Y:S01]  /*01d0*/  USHF.R.U32.HI UR4, URZ, 0x1, UR4 ;  /* 0x00000001ff047899 */ /* 0x000fe20008011604 */
[----:B------:R-:W-:-:S02]  /*01e0*/  CS2R R20, SRZ ;  /* 0x0000000000147805 */ /* 0x000fc4000001ff00 */
[----:B------:R-:W-:Y:S02]  /*01f0*/  CS2R R22, SRZ ;  /* 0x0000000000167805 */ /* 0x000fe4000001ff00 */
[----:B------:R-:W-:Y:S01]  /*0200*/  CS2R R24, SRZ ;  /* 0x0000000000187805 */ /* 0x000fe2000001ff00 */
[----:B------:R-:W-:Y:S01]  /*0210*/  ULOP3.LUT UR4, UR4, 0xffff, URZ, 0xc0, !UPT ;  /* 0x0000ffff04047892 */ /* 0x000fe2000f8ec0ff */
[----:B-1----:R-:W-:Y:S01]  /*0220*/  IMAD.SHL.U32 R108, R108, 0x4, RZ ;  /* 0x000000046c6c7824 */ /* 0x002fe200078e00ff */
[----:B------:R-:W-:Y:S02]  /*0230*/  CS2R R26, SRZ ;  /* 0x00000000001a7805 */ /* 0x000fe4000001ff00 */
[----:B------:R-:W-:Y:S01]  /*0240*/  CS2R R36, SRZ ;  /* 0x0000000000247805 */ /* 0x000fe2000001ff00 */
[----:B------:R-:W-:Y:S01]  /*0250*/  UIMAD UR4, UR4, 0x4925, URZ ;  /* 0x00004925040478a4 */ /* 0x000fe2000f8e02ff */
[----:B------:R-:W-:Y:S02]  /*0260*/  CS2R R38, SRZ ;  /* 0x0000000000267805 */ /* 0x000fe4000001ff00 */
[----:B------:R-:W-:-:S02]  /*0270*/  CS2R R28, SRZ ;  /* 0x00000000001c7805 */ /* 0x000fc4000001ff00 */
[----:B------:R-:W-:Y:S01]  /*0280*/  CS2R R30, SRZ ;  /* 0x00000000001e7805 */ /* 0x000fe2000001ff00 */
[----:B------:R-:W-:Y:S01]  /*0290*/  USHF.R.U32.HI UR4, URZ, 0x11, UR4 ;  /* 0x00000011ff047899 */ /* 0x000fe20008011604 */
[----:B------:R-:W0:Y:S03]  /*02a0*/  LDCU.64 UR8, c[0x0][0x358] ;  /* 0x00006b00ff0877ac */ /* 0x000e260008000a00 */
[----:B------:R-:W-:Y:S02]  /*02b0*/  UPRMT UR5, UR4, 0x9910, URZ ;  /* 0x0000991004057896 */ /* 0x000fe400080000ff */
[----:B------:R-:W-:Y:S02]  /*02c0*/  USHF.L.U32 UR4, UR4, 0xf, URZ ;  /* 0x0000000f04047899 */ /* 0x000fe400080006ff */
[----:B------:R-:W-:-:S04]  /*02d0*/  UIMAD UR5, UR5, 0xe, URZ ;  /* 0x0000000e050578a4 */ /* 0x000fc8000f8e02ff */
[----:B------:R-:W-:Y:S01]  /*02e0*/  UIADD3 UR5, UPT, UPT, URZ, -UR5, URZ ;  /* 0x80000005ff057290 */ /* 0x000fe2000fffe0ff */
[----:B------:R-:W-:-:S03]  /*02f0*/  LOP3.LUT R108, R108, UR4, RZ, 0xfc, !PT ;  /* 0x000000046c6c7c12 */ /* 0x000fc6000f8efcff */
[----:B------:R-:W-:-:S04]  /*0300*/  UPRMT UR5, UR5, 0x7710, URZ ;  /* 0x0000771005057896 */ /* 0x000fc800080000ff */
[----:B------:R-:W-:-:S04]  /*0310*/  UIADD3 UR5, UPT, UPT, UR5, UR6, URZ ;  /* 0x0000000605057290 */ /* 0x000fc8000fffe0ff */
[----:B------:R-:W-:-:S04]  /*0320*/  USHF.L.U32 UR5, UR5, 0xb, URZ ;  /* 0x0000000b05057899 */ /* 0x000fc800080006ff */
[----:B0-----:R-:W-:-:S12]  /*0330*/  ULOP3.LUT UR5, UR5, 0xffff, URZ, 0xc0, !UPT ;  /* 0x0000ffff05057892 */ /* 0x001fd8000f8ec0ff */
.L_x_98:
[----:B------:R-:W-:-:S07]  /*0340*/  IMAD.MOV.U32 R80, RZ, RZ, RZ ;  /* 0x000000ffff507224 */ /* 0x000fce00078e00ff */
.L_x_97:
[----:B------:R-:W0:Y:S01]  /*0350*/  LDCU.64 UR12, c[0x0][0x380] ;  /* 0x00007000ff0c77ac */ /* 0x000e220008000a00 */
[----:B------:R-:W-:-:S04]  /*0360*/  IMAD R3, R81, 0x100, R108 ;  /* 0x0000010051037824 */ /* 0x000fc800078e026c */
[----:B------:R-:W-:-:S04]  /*0370*/  IMAD R3, R80, 0x8000, R3 ;  /* 0x0000800050037824 */ /* 0x000fc800078e0203 */
[----:B------:R-:W-:-:S05]  /*0380*/  VIADD R87, R3, UR5 ;  /* 0x0000000503577c36 */ /* 0x000fca0008000000 */
[----:B0-----:R-:W-:-:S05]  /*0390*/  IADD3 R68, P0, PT, R87, UR12, RZ ;  /* 0x0000000c57447c10 */ /* 0x001fca000ff1e0ff */
[----:B------:R-:W-:-:S05]  /*03a0*/  IMAD.X R69, RZ, RZ, UR13, P0 ;  /* 0x0000000dff457e24 */ /* 0x000fca00080e06ff */
[----:B------:R-:W2:Y:S04]  /*03b0*/  LDG.E.U8.CONSTANT R88, desc[UR8][R68.64] ;  /* 0x0000000844587981 */ /* 0x000ea8000c1e9100 */
[----:B------:R-:W3:Y:S04]  /*03c0*/  LDG.E.U8.CONSTANT R90, desc[UR8][R68.64+0x1] ;  /* 0x00000108445a7981 */ /* 0x000ee8000c1e9100 */
[----:B------:R-:W4:Y:S01]  /*03d0*/  LDG.E.U8.CONSTANT R70, desc[UR8][R68.64+0x2] ;  /* 0x0000020844467981 */ /* 0x000f22000c1e9100 */
[----:B------:R-:W0:Y:S01]  /*03e0*/  S2UR UR7, SR_CgaCtaId ;  /* 0x00000000000779c3 */ /* 0x000e220000008800 */
[----:B------:R-:W1:Y:S01]  /*03f0*/  S2R R0, SR_TID.X ;  /* 0x0000000000007919 */ /* 0x000e620000002100 */
[----:B------:R-:W-:Y:S01]  /*0400*/  VIADD R2, R87, 0x800 ;  /* 0x0000080057027836 */ /* 0x000fe20000000000 */
[----:B------:R-:W-:Y:S01]  /*0410*/  UMOV UR4, 0x400 ;  /* 0x0000040000047882 */ /* 0x000fe20000000000 */
[----:B------:R-:W5:Y:S03]  /*0420*/  LDG.E.U8.CONSTANT R72, desc[UR8][R68.64+0x3] ;  /* 0x0000030844487981 */ /* 0x000f66000c1e9100 */
[----:B------:R-:W-:Y:S01]  /*0430*/  IADD3 R2, P0, PT, R2, UR12, RZ ;  /* 0x0000000c02027c10 */ /* 0x000fe2000ff1e0ff */
[----:B------:R-:W5:Y:S04]  /*0440*/  LDG.E.U8.CONSTANT R71, desc[UR8][R68.64+0x80] ;  /* 0x0000800844477981 */ /* 0x000f68000c1e9100 */
[----:B------:R-:W-:Y:S01]  /*0450*/  IMAD.X R3, RZ, RZ, UR13, P0 ;  /* 0x0000000dff037e24 */ /* 0x000fe200080e06ff */
[----:B------:R-:W5:Y:S04]  /*0460*/  LDG.E.U8.CONSTANT R73, desc[UR8][R68.64+0x81] ;  /* 0x0000810844497981 */ /* 0x000f68000c1e9100 */
[----:B------:R-:W5:Y:S04]  /*0470*/  LDG.E.U8.CONSTANT R74, desc[UR8][R68.64+0x82] ;  /* 0x00008208444a7981 */ /* 0x000f68000c1e9100 */
[----:B------:R1:W5:Y:S01]  /*0480*/  LDG.E.U8.CONSTANT R75, desc[UR8][R68.64+0x83] ;  /* 0x00008308444b7981 */ /* 0x000362000c1e9100 */
[----:B0-----:R-:W-:-:S03]  /*0490*/  ULEA UR10, UR7, UR4, 0x18 ;  /* 0x00000004070a7291 */ /* 0x001fc6000f8ec0ff */
[----:B------:R-:W5:Y:S04]  /*04a0*/  LDG.E.U8.CONSTANT R76, desc[UR8][R2.64] ;  /* 0x00000008024c7981 */ /* 0x000f68000c1e9100 */
[----:B------:R-:W5:Y:S01]  /*04b0*/  LDG.E.U8.CONSTANT R84, desc[UR8][R2.64+0x1] ;  /* 0x0000010802547981 */ /* 0x000f62000c1e9100 */
[----:B-1----:R-:W-:-:S03]  /*04c0*/  VIADD R68, R87, 0x1000 ;  /* 0x0000100057447836 */ /* 0x002fc60000000000 */
[----:B------:R-:W5:Y:S02]  /*04d0*/  LDG.E.U8.CONSTANT R83, desc[UR8][R2.64+0x2] ;  /* 0x0000020802537981 */ /* 0x000f64000c1e9100 */
[----:B------:R-:W-:Y:S02]  /*04e0*/  IADD3 R68, P0, PT, R68, UR12, RZ ;  /* 0x0000000c44447c10 */ /* 0x000fe4000ff1e0ff */
[----:B------:R-:W5:Y:S01]  /*04f0*/  LDG.E.U8.CONSTANT R82, desc[UR8][R2.64+0x3] ;  /* 0x0000030802527981 */ /* 0x000f62000c1e9100 */
[----:B------:R-:W-:Y:S02]  /*0500*/  LEA R85, R0, UR10, 0x2 ;  /* 0x0000000a00557c11 */ /* 0x000fe4000f8e10ff */
[----:B------:R-:W-:Y:S01]  /*0510*/  IMAD.X R69, RZ, RZ, UR13, P0 ;  /* 0x0000000dff457e24 */ /* 0x000fe200080e06ff */
[----:B------:R-:W5:Y:S01]  /*0520*/  LDG.E.U8.CONSTANT R79, desc[UR8][R2.64+0x80] ;  /* 0x00008008024f7981 */ /* 0x000f62000c1e9100 */
[----:B------:R-:W-:Y:S01]  /*0530*/  IMAD.MOV.U32 R105, RZ, RZ, RZ ;  /* 0x000000ffff697224 */ /* 0x000fe200078e00ff */
[----:B------:R-:W0:Y:S02]  /*0540*/  LDCU.64 UR12, c[0x0][0x388] ;  /* 0x00007100ff0c77ac */ /* 0x000e240008000a00 */
        /* <DEDUP_REMOVED lines=8> */
[----:B--2---:R1:W-:Y:S04]  /*05d0*/  STS.U8 [R85], R88 ;  /* 0x0000005855007388 */ /* 0x0043e80000000000 */
[----:B---3--:R2:W-:Y:S04]  /*05e0*/  STS.U8 [R85+0x1], R90 ;  /* 0x0000015a55007388 */ /* 0x0085e80000000000 */
[----:B----4-:R3:W-:Y:S04]  /*05f0*/  STS.U8 [R85+0x2], R70 ;  /* 0x0000024655007388 */ /* 0x0107e80000000000 */
[----:B-1----:R-:W4:Y:S04]  /*0600*/  LDG.E.U8.CONSTANT R88, desc[UR8][R68.64+0x80] ;  /* 0x0000800844587981 */ /* 0x002f28000c1e9100 */
[----:B--2---:R-:W2:Y:S04]  /*0610*/  LDG.E.U8.CONSTANT R90, desc[UR8][R68.64+0x81] ;  /* 0x00008108445a7981 */ /* 0x004ea8000c1e9100 */
[----:B---3--:R-:W3:Y:S04]  /*0620*/  LDG.E.U8.CONSTANT R70, desc[UR8][R68.64+0x83] ;  /* 0x0000830844467981 */ /* 0x008ee8000c1e9100 */
[----:B-----5:R1:W-:Y:S04]  /*0630*/  STS.U8 [R85+0x3], R72 ;  /* 0x0000034855007388 */ /* 0x0203e80000000000 */
[----:B------:R1:W-:Y:S04]  /*0640*/  STS.U8 [R85+0x80], R71 ;  /* 0x0000804755007388 */ /* 0x0003e80000000000 */
        /* <DEDUP_REMOVED lines=15> */
[----:B------:R1:W-:Y:S01]  /*0740*/  STS.U8 [R85+0x282], R98 ;  /* 0x0002826255007388 */ /* 0x0003e20000000000 */
[----:B------:R-:W-:-:S03]  /*0750*/  UPLOP3.LUT UP0, UPT, UPT, UPT, UPT, 0x80, 0x8 ;  /* 0x000000000008789c */ /* 0x000fc60003f0f070 */
[----:B----4-:R1:W-:Y:S04]  /*0760*/  STS.U8 [R85+0x280], R88 ;  /* 0x0002805855007388 */ /* 0x0103e80000000000 */
[----:B--2---:R1:W-:Y:S04]  /*0770*/  STS.U8 [R85+0x281], R90 ;  /* 0x0002815a55007388 */ /* 0x0043e80000000000 */
[----:B---3--:R1:W-:Y:S01]  /*0780*/  STS.U8 [R85+0x283], R70 ;  /* 0x0002834655007388 */ /* 0x0083e20000000000 */
[----:B0-----:R-:W-:Y:S06]  /*0790*/  BAR.SYNC.DEFER_BLOCKING 0x0 ;  /* 0x0000000000007b1d */ /* 0x001fec0000010000 */
.L_x_96:
[----:B-1----:R-:W-:-:S04]  /*07a0*/  IMAD.SHL.U32 R82, R0, 0x10, RZ ;  /* 0x0000001000527824 */ /* 0x002fc800078e00ff */
[----:B------:R-:W-:-:S04]  /*07b0*/  IMAD R3, R81, 0x400, R82 ;  /* 0x0000040051037824 */ /* 0x000fc800078e0252 */
[----:B------:R-:W-:-:S04]  /*07c0*/  IMAD R2, R80, 0x30000, R3 ;  /* 0x0003000050027824 */ /* 0x000fc800078e0203 */
[----:B------:R-:W-:-:S05]  /*07d0*/  IMAD R2, R105, 0x200, R2 ;  /* 0x0000020069027824 */ /* 0x000fca00078e0202 */
[----:B------:R-:W-:-:S05]  /*07e0*/  IADD3 R118, P0, PT, R2, UR12, RZ ;  /* 0x0000000c02767c10 */ /* 0x000fca000ff1e0ff */
[----:B------:R-:W-:-:S05]  /*07f0*/  IMAD.X R119, RZ, RZ, UR13, P0 ;  /* 0x0000000dff777e24 */ /* 0x000fca00080e06ff */
[----:B------:R-:W2:Y:S04]  /*0800*/  LDG.E.128.CONSTANT R72, desc[UR8][R118.64] ;  /* 0x0000000876487981 */ /* 0x000ea8000c1e9d00 */
[----:B------:R-:W3:Y:S04]  /*0810*/  LDG.E.128.CONSTANT R76, desc[UR8][R118.64+0x2000] ;  /* 0x00200008764c7981 */ /* 0x000ee8000c1e9d00 */
[----:B------:R-:W4:Y:S04]  /*0820*/  LDG.E.128.CONSTANT R84, desc[UR8][R118.64+0x4000] ;  /* 0x0040000876547981 */ /* 0x000f28000c1e9d00 */
[----:B------:R-:W5:Y:S01]  /*0830*/  LDG.E.128.CONSTANT R68, desc[UR8][R118.64+0x6000] ;  /* 0x0060000876447981 */ /* 0x000f62000c1e9d00 */
[----:B------:R-:W-:Y:S01]  /*0840*/  LEA R105, R105, UR10, 0x7 ;  /* 0x0000000a69697c11 */ /* 0x000fe2000f8e38ff */
[----:B------:R-:W-:-:S02]  /*0850*/  UIADD3 UR6, UPT, UPT, UR4, 0x300, URZ ;  /* 0x0000030004067890 */ /* 0x000fc4000fffe0ff */
[----:B------:R-:W5:Y:S02]  /*0860*/  LDG.E.128.CONSTANT R92, desc[UR8][R118.64+0x8000] ;  /* 0x00800008765c7981 */ /* 0x000f64000c1e9d00 */
[----:B------:R-:W-:Y:S02]  /*0870*/  ULEA UR6, UR7, UR6, 0x18 ;  /* 0x0000000607067291 */ /* 0x000fe4000f8ec0ff */
[----:B------:R-:W5:Y:S04]  /*0880*/  LDG.E.128.CONSTANT R88, desc[UR8][R118.64+0xa000] ;  /* 0x00a0000876587981 */ /* 0x000f68000c1e9d00 */
[----:B------:R-:W5:Y:S04]  /*0890*/  LDG.E.128.CONSTANT R96, desc[UR8][R118.64+0xc000] ;  /* 0x00c0000876607981 */ /* 0x000f68000c1e9d00 */
[----:B------:R-:W5:Y:S01]  /*08a0*/  LDG.E.128.CONSTANT R100, desc[UR8][R118.64+0xe000] ;  /* 0x00e0000876647981 */ /* 0x000f62000c1e9d00 */
[----:B------:R-:W0:Y:S02]  /*08b0*/  S2R R2, SR_LANEID ;  /* 0x0000000000027919 */ /* 0x000e240000000000 */
[----:B0-----:R-:W-:-:S05]  /*08c0*/  LOP3.LUT R104, R2, 0x7, RZ, 0xc0, !PT ;  /* 0x0000000702687812 */ /* 0x001fca00078ec0ff */
[----:B------:R-:W-:-:S06]  /*08d0*/  IMAD R106, R104, 0x10, R105 ;  /* 0x00000010686a7824 */ /* 0x000fcc00078e0269 */
[----:B------:R-:W-:Y:S01]  /*08e0*/  LDSM.16.M88 R106, [R106] ;  /* 0x000000006a6a783b */ /* 0x000fe20000000000 */
[----:B------:R-:W-:Y:S01]  /*08f0*/  BAR.SYNC.DEFER_BLOCKING 0x0 ;  /* 0x0000000000007b1d */ /* 0x000fe20000010000 */
[----:B------:R-:W-:-:S04]  /*0900*/  LOP3.LUT R2, R2, 0xf, RZ, 0xc0, !PT ;  /* 0x0000000f02027812 */ /* 0x000fc800078ec0ff */
[----:B------:R-:W-:Y:S02]  /*0910*/  SHF.R.U32.HI R115, RZ, 0x3, R2 ;  /* 0x00000003ff737819 */ /* 0x000fe40000011602 */
[----:B------:R-:W-:Y:S01]  /*0920*/  LOP3.LUT R2, R2, 0x7, RZ, 0xc0, !PT ;  /* 0x0000000702027812 */ /* 0x000fe200078ec0ff */
[----:B------:R-:W-:-:S04]  /*0930*/  UIADD3 UR11, UPT, UPT, UR6, 0x200, URZ ;  /* 0x00000200060b7890 */ /* 0x000fc8000fffe0ff */
[----:B------:R-:W-:-:S05]  /*0940*/  IMAD R115, R115, 0x8, R2 ;  /* 0x0000000873737824 */ /* 0x000fca00078e0202 */
[----:B------:R-:W-:Y:S01]  /*0950*/  LEA R83, R115, UR11, 0x4 ;  /* 0x0000000b73537c11 */ /* 0x000fe2000f8e20ff */
[----:B------:R-:W-:-:S06]  /*0960*/  UIADD3 UR11, UPT, UPT, UR6, 0x400, URZ ;  /* 0x00000400060b7890 */ /* 0x000fcc000fffe0ff */
[----:B------:R-:W-:Y:S01]  /*0970*/  LEA R110, R115, UR11, 0x4 ;  /* 0x0000000b736e7c11 */ /* 0x000fe2000f8e20ff */
[----:B------:R-:W-:-:S06]  /*0980*/  UIADD3 UR11, UPT, UPT, UR6, 0x600, URZ ;  /* 0x00000600060b7890 */ /* 0x000fcc000fffe0ff */
[----:B------:R-:W-:Y:S01]  /*0990*/  LEA R109, R115, UR11, 0x4 ;  /* 0x0000000b736d7c11 */ /* 0x000fe2000f8e20ff */
[----:B------:R-:W-:-:S06]  /*09a0*/  UIADD3 UR11, UPT, UPT, UR6, 0x800, URZ ;  /* 0x00000800060b7890 */ /* 0x000fcc000fffe0ff */
[C---:B------:R-:W-:Y:S02]  /*09b0*/  LEA R112, R115.reuse, UR11, 0x4 ;  /* 0x0000000b73707c11 */ /* 0x040fe4000f8e20ff */
[----:B------:R-:W-:Y:S01]  /*09c0*/  LEA R111, R115, UR6, 0x4 ;  /* 0x00000006736f7c11 */ /* 0x000fe2000f8e20ff */
[----:B------:R-:W-:-:S06]  /*09d0*/  UIADD3 UR11, UPT, UPT, UR6, 0xa00, URZ ;  /* 0x00000a00060b7890 */ /* 0x000fcc000fffe0ff */
[----:B------:R-:W-:Y:S01]  /*09e0*/  LEA R113, R115, UR11, 0x4 ;  /* 0x0000000b73717c11 */ /* 0x000fe2000f8e20ff */
[----:B--2---:R-:W-:Y:S04]  /*09f0*/  STS.128 [R82+UR6], R72 ;  /* 0x0000004852007988 */ /* 0x004fe80008000c06 */
[----:B---3--:R0:W-:Y:S04]  /*0a00*/  STS.128 [R82+UR6+0x200], R76 ;  /* 0x0002004c52007988 */ /* 0x0081e80008000c06 */
[----:B----4-:R1:W-:Y:S04]  /*0a10*/  STS.128 [R82+UR6+0x400], R84 ;  /* 0x0004005452007988 */ /* 0x0103e80008000c06 */
[----:B-----5:R-:W-:Y:S04]  /*0a20*/  STS.128 [R82+UR6+0x600], R68 ;  /* 0x0006004452007988 */ /* 0x020fe80008000c06 */
[----:B------:R-:W-:Y:S04]  /*0a30*/  STS.128 [R82+UR6+0x800], R92 ;  /* 0x0008005c52007988 */ /* 0x000fe80008000c06 */
[----:B------:R2:W-:Y:S04]  /*0a40*/  STS.128 [R82+UR6+0xa00], R88 ;  /* 0x000a005852007988 */ /* 0x0005e80008000c06 */
[----:B------:R3:W-:Y:S04]  /*0a50*/  STS.128 [R82+UR6+0xc00], R96 ;  /* 0x000c006052007988 */ /* 0x0007e80008000c06 */
[----:B------:R4:W-:Y:S01]  /*0a60*/  STS.128 [R82+UR6+0xe00], R100 ;  /* 0x000e006452007988 */ /* 0x0009e20008000c06 */
[----:B------:R-:W-:Y:S01]  /*0a70*/  BAR.SYNC.DEFER_BLOCKING 0x0 ;  /* 0x0000000000007b1d */ /* 0x000fe20000010000 */
[----:B------:R-:W-:-:S05]  /*0a80*/  UIADD3 UR11, UPT, UPT, UR6, 0xc00, URZ ;  /* 0x00000c00060b7890 */ /* 0x000fca000fffe0ff */
[----:B0-----:R-:W5:Y:S04]  /*0a90*/  LDG.E.128.CONSTANT R76, desc[UR8][R118.64+0x14000] ;  /* 0x01400008764c7981 */ /* 0x001f68000c1e9d00 */
[----:B-1----:R-:W5:Y:S04]  /*0aa0*/  LDG.E.128.CONSTANT R84, desc[UR8][R118.64+0x16000] ;  /* 0x0160000876547981 */ /* 0x002f68000c1e9d00 */
[----:B--2---:R-:W2:Y:S04]  /*0ab0*/  LDG.E.128.CONSTANT R88, desc[UR8][R118.64+0x18000] ;  /* 0x0180000876587981 */ /* 0x004ea8000c1e9d00 */
[----:B------:R-:W2:Y:S04]  /*0ac0*/  LDG.E.128.CONSTANT R92, desc[UR8][R118.64+0x1a000] ;  /* 0x01a00008765c7981 */ /* 0x000ea8000c1e9d00 */
[----:B------:R-:W0:Y:S04]  /*0ad0*/  LDSM.16.M88.2 R72, [R83+0x100] ;  /* 0x000100005348783b */ /* 0x000e280000000100 */
[----:B------:R-:W-:Y:S04]  /*0ae0*/  LDSM.16.M88.2 R74, [R111] ;  /* 0x000000006f4a783b */ /* 0x000fe80000000100 */
[----:B------:R-:W-:Y:S04]  /*0af0*/  LDSM.16.M88.2 R70, [R111+0x100] ;  /* 0x000100006f46783b */ /* 0x000fe80000000100 */
[----:B------:R-:W-:Y:S04]  /*0b00*/  LDSM.16.M88.2 R68, [R83] ;  /* 0x000000005344783b */ /* 0x000fe80000000100 */
[----:B------:R-:W-:Y:S04]  /*0b10*/  LDSM.16.M88.2 R2, [R110] ;  /* 0x000000006e02783b */ /* 0x000fe80000000100 */
[----:B---3--:R-:W3:Y:S04]  /*0b20*/  LDG.E.128.CONSTANT R96, desc[UR8][R118.64+0x26000] ;  /* 0x0260000876607981 */ /* 0x008ee8000c1e9d00 */
[----:B----4-:R-:W4:Y:S01]  /*0b30*/  LDG.E.128.CONSTANT R100, desc[UR8][R118.64+0x28000] ;  /* 0x0280000876647981 */ /* 0x010f22000c1e9d00 */
[-C--:B0-----:R-:W-:Y:S03]  /*0b40*/  IMMA.16816.S8.S8 R60, R72.ROW, R106.reuse.COL, R60 ;  /* 0x0000006a483c7237 */ /* 0x081fe6000040543c */
[----:B------:R-:W0:Y:S05]  /*0b50*/  LDSM.16.M88.2 R72, [R109] ;  /* 0x000000006d48783b */ /* 0x000e2a0000000100 */
[-C--:B0-----:R-:W-:Y:S01]  /*0b60*/  IMMA.16816.S8.S8 R48, R72.ROW, R106.reuse.COL, R48 ;  /* 0x0000006a48307237 */ /* 0x081fe20000405430 */
[----:B------:R-:W0:Y:S07]  /*0b70*/  LDSM.16.M88.2 R72, [R112] ;  /* 0x000000007048783b */ /* 0x000e2e0000000100 */
[-C--:B------:R-:W-:Y:S01]  /*0b80*/  IMMA.16816.S8.S8 R40, R74.ROW, R106.reuse.COL, R40 ;  /* 0x0000006a4a287237 */ /* 0x080fe20000405428 */
[----:B------:R-:W1:Y:S07]  /*0b90*/  LDSM.16.M88.2 R74, [R110+0x100] ;  /* 0x000100006e4a783b */ /* 0x000e6e0000000100 */
[-C--:B0-----:R-:W-:Y:S01]  /*0ba0*/  IMMA.16816.S8.S8 R8, R72.ROW, R106.reuse.COL, R8 ;  /* 0x0000006a48087237 */ /* 0x081fe20000405408 */
[----:B------:R-:W0:Y:S07]  /*0bb0*/  LDSM.16.M88.2 R72, [R113] ;  /* 0x000000007148783b */ /* 0x000e2e0000000100 */
[-C--:B------:R-:W-:Y:S08]  /*0bc0*/  IMMA.16816.S8.S8 R44, R70.ROW, R106.reuse.COL, R44 ;  /* 0x0000006a462c7237 */ /* 0x080ff0000040542c */
[-C--:B------:R-:W-:Y:S01]  /*0bd0*/  IMMA.16816.S8.S8 R64, R68.ROW, R106.reuse.COL, R64 ;  /* 0x0000006a44407237 */ /* 0x080fe20000405440 */
[----:B------:R-:W5:Y:S07]  /*0be0*/  LDG.E.128.CONSTANT R68, desc[UR8][R118.64+0x10000] ;  /* 0x0100000876447981 */ /* 0x000f6e000c1e9d00 */
[-C--:B-1----:R-:W-:Y:S08]  /*0bf0*/  IMMA.16816.S8.S8 R52, R74.ROW, R106.reuse.COL, R52 ;  /* 0x0000006a4a347237 */ /* 0x082ff00000405434 */
[----:B0-----:R-:W-:Y:S01]  /*0c00*/  IMMA.16816.S8.S8 R12, R72.ROW, R106.COL, R12 ;  /* 0x0000006a480c7237 */ /* 0x001fe2000040540c */
[----:B------:R-:W-:-:S04]  /*0c10*/  VIADD R73, R105, 0x100 ;  /* 0x0000010069497836 */ /* 0x000fc80000000000 */
[----:B------:R-:W-:Y:S02]  /*0c20*/  IMAD R116, R104, 0x10, R73 ;  /* 0x0000001068747824 */ /* 0x000fe400078e0249 */
[----:B------:R-:W2:Y:S01]  /*0c30*/  LDG.E.128.CONSTANT R72, desc[UR8][R118.64+0x12000] ;  /* 0x0120000876487981 */ /* 0x000ea2000c1e9d00 */
[----:B------:R-:W-:Y:S03]  /*0c40*/  IMMA.16816.S8.S8 R56, R2.ROW, R106.COL, R56 ;  /* 0x0000006a02387237 */ /* 0x000fe60000405438 */
[----:B------:R-:W0:Y:S01]  /*0c50*/  LDSM.16.M88.2 R2, [R109+0x100] ;  /* 0x000100006d02783b */ /* 0x000e220000000100 */
[----:B------:R-:W-:-:S03]  /*0c60*/  LEA R114, R115, UR11, 0x4 ;  /* 0x0000000b73727c11 */ /* 0x000fc6000f8e20ff */
[----:B------:R-:W-:Y:S01]  /*0c70*/  LDSM.16.M88 R116, [R116] ;  /* 0x000000007474783b */ /* 0x000fe20000000000 */
[-C--:B0-----:R-:W-:Y:S03]  /*0c80*/  IMMA.16816.S8.S8 R32, R2.ROW, R106.reuse.COL, R32 ;  /* 0x0000006a02207237 */ /* 0x081fe60000405420 */
[----:B------:R-:W0:Y:S05]  /*0c90*/  LDSM.16.M88.2 R2, [R112+0x100] ;  /* 0x000100007002783b */ /* 0x000e2a0000000100 */
[-C--:B0-----:R-:W-:Y:S01]  /*0ca0*/  IMMA.16816.S8.S8 R4, R2.ROW, R106.reuse.COL, R4 ;  /* 0x0000006a02047237 */ /* 0x081fe20000405404 */
[----:B------:R-:W0:Y:S07]  /*0cb0*/  LDSM.16.M88.2 R2, [R113+0x100] ;  /* 0x000100007102783b */ /* 0x000e2e0000000100 */
[----:B0-----:R-:W-:Y:S01]  /*0cc0*/  IMMA.16816.S8.S8 R16, R2.ROW, R106.COL, R16 ;  /* 0x0000006a02107237 */ /* 0x001fe20000405410 */
[----:B------:R-:W0:Y:S01]  /*0cd0*/  LDSM.16.M88.2 R2, [R114] ;  /* 0x000000007202783b */ /* 0x000e220000000100 */
[----:B------:R-:W-:-:S06]  /*0ce0*/  UIADD3 UR11, UPT, UPT, UR6, 0xe00, URZ ;  /* 0x00000e00060b7890 */ /* 0x000fcc000fffe0ff */
[----:B0-----:R-:W-:Y:S01]  /*0cf0*/  IMMA.16816.S8.S8 R20, R2.ROW, R106.COL, R20 ;  /* 0x0000006a02147237 */ /* 0x001fe20000405414 */
[----:B------:R-:W0:Y:S01]  /*0d00*/  LDSM.16.M88.2 R2, [R114+0x100] ;  /* 0x000100007202783b */ /* 0x000e220000000100 */
[----:B------:R-:W-:-:S06]  /*0d10*/  LEA R115, R115, UR11, 0x4 ;  /* 0x0000000b73737c11 */ /* 0x000fcc000f8e20ff */
[-C--:B0-----:R-:W-:Y:S01]  /*0d20*/  IMMA.16816.S8.S8 R24, R2.ROW, R106.reuse.COL, R24 ;  /* 0x0000006a02187237 */ /* 0x081fe20000405418 */
[----:B------:R-:W0:Y:S07]  /*0d30*/  LDSM.16.M88.2 R2, [R115] ;  /* 0x000000007302783b */ /* 0x000e2e0000000100 */
[-C--:B0-----:R-:W-:Y:S01]  /*0d40*/  IMMA.16816.S8.S8 R36, R2.ROW, R106.reuse.COL, R36 ;  /* 0x0000006a02247237 */ /* 0x081fe20000405424 */
[----:B------:R-:W0:Y:S01]  /*0d50*/  LDSM.16.M88.2 R2, [R115+0x100] ;  /* 0x000100007302783b */ /* 0x000e220000000100 */
[----:B------:R-:W-:Y:S06]  /*0d60*/  BAR.SYNC.DEFER_BLOCKING 0x0 ;  /* 0x0000000000007b1d */ /* 0x000fec0000010000 */
[----:B-----5:R1:W-:Y:S04]  /*0d70*/  STS.128 [R82+UR6], R68 ;  /* 0x0000004452007988 */ /* 0x0203e80008000c06 */
[----:B-1----:R-:W5:Y:S04]  /*0d80*/  LDG.E.128.CONSTANT R68, desc[UR8][R118.64+0x1c000] ;  /* 0x01c0000876447981 */ /* 0x002f68000c1e9d00 */
[----:B--2---:R1:W-:Y:S04]  /*0d90*/  STS.128 [R82+UR6+0x200], R72 ;  /* 0x0002004852007988 */ /* 0x0043e80008000c06 */
[----:B-1----:R-:W2:Y:S04]  /*0da0*/  LDG.E.128.CONSTANT R72, desc[UR8][R118.64+0x1e000] ;  /* 0x01e0000876487981 */ /* 0x002ea8000c1e9d00 */
[----:B------:R-:W-:Y:S04]  /*0db0*/  STS.128 [R82+UR6+0x400], R76 ;  /* 0x0004004c52007988 */ /* 0x000fe80008000c06 */
[----:B------:R1:W-:Y:S04]  /*0dc0*/  STS.128 [R82+UR6+0x600], R84 ;  /* 0x0006005452007988 */ /* 0x0003e80008000c06 */
[----:B------:R3:W-:Y:S04]  /*0dd0*/  STS.128 [R82+UR6+0x800], R88 ;  /* 0x0008005852007988 */ /* 0x0007e80008000c06 */
[----:B------:R4:W-:Y:S01]  /*0de0*/  STS.128 [R82+UR6+0xa00], R92 ;  /* 0x000a005c52007988 */ /* 0x0009e20008000c06 */
[----:B0-----:R-:W-:Y:S01]  /*0df0*/  IMMA.16816.S8.S8 R28, R2.ROW, R106.COL, R28 ;  /* 0x0000006a021c7237 */ /* 0x001fe2000040541c */
[----:B------:R-:W-:-:S04]  /*0e00*/  VIADD R105, R105, 0x200 ;  /* 0x0000020069697836 */ /* 0x000fc80000000000 */
[----:B------:R-:W-:Y:S01]  /*0e10*/  IMAD R105, R104, 0x10, R105 ;  /* 0x0000001068697824 */ /* 0x000fe200078e0269 */
[----:B-1----:R-:W2:Y:S04]  /*0e20*/  LDG.E.128.CONSTANT R84, desc[UR8][R118.64+0x2e000] ;  /* 0x02e0000876547981 */ /* 0x002ea8000c1e9d00 */
[----:B---3--:R-:W3:Y:S04]  /*0e30*/  LDG.E.128.CONSTANT R88, desc[UR8][R118.64+0x22000] ;  /* 0x0220000876587981 */ /* 0x008ee8000c1e9d00 */
[----:B----4-:R-:W4:Y:S04]  /*0e40*/  LDG.E.128.CONSTANT R92, desc[UR8][R118.64+0x24000] ;  /* 0x02400008765c7981 */ /* 0x010f28000c1e9d00 */
[----:B-----5:R-:W-:Y:S04]  /*0e50*/  STS.128 [R82+UR6+0xc00], R68 ;  /* 0x000c004452007988 */ /* 0x020fe80008000c06 */
[----:B--2---:R-:W-:Y:S01]  /*0e60*/  STS.128 [R82+UR6+0xe00], R72 ;  /* 0x000e004852007988 */ /* 0x004fe20008000c06 */
[----:B------:R-:W-:Y:S06]  /*0e70*/  BAR.SYNC.DEFER_BLOCKING 0x0 ;  /* 0x0000000000007b1d */ /* 0x000fec0000010000 */
[----:B------:R-:W0:Y:S04]  /*0e80*/  LDSM.16.M88.2 R2, [R83+0x100] ;  /* 0x000100005302783b */ /* 0x000e280000000100 */
[----:B------:R-:W1:Y:S04]  /*0e90*/  LDSM.16.M88.2 R76, [R111] ;  /* 0x000000006f4c783b */ /* 0x000e680000000100 */
[----:B------:R-:W2:Y:S04]  /*0ea0*/  LDSM.16.M88.2 R78, [R111+0x100] ;  /* 0x000100006f4e783b */ /* 0x000ea80000000100 */
[----:B------:R-:W5:Y:S04]  /*0eb0*/  LDSM.16.M88.2 R70, [R110] ;  /* 0x000000006e46783b */ /* 0x000f680000000100 */
[----:B------:R-:W-:Y:S04]  /*0ec0*/  LDSM.16.M88.2 R68, [R110+0x100] ;  /* 0x000100006e44783b */ /* 0x000fe80000000100 */
[----:B------:R3:W-:Y:S04]  /*0ed0*/  LDSM.16.M88 R117, [R105] ;  /* 0x000000006975783b */ /* 0x0007e80000000000 */
[----:B------:R-:W-:Y:S04]  /*0ee0*/  LDSM.16.M88.2 R74, [R115+0x100] ;  /* 0x00010000734a783b */ /* 0x000fe80000000100 */
[----:B---3--:R-:W3:Y:S01]  /*0ef0*/  LDG.E.128.CONSTANT R104, desc[UR8][R118.64+0x2a000] ;  /* 0x02a0000876687981 */ /* 0x008ee2000c1e9d00 */
[-C--:B0-----:R-:W-:Y:S03]  /*0f00*/  IMMA.16816.S8.S8 R60, R2.ROW, R116.reuse.COL, R60 ;  /* 0x00000074023c7237 */ /* 0x081fe6000040543c */
[----:B------:R-:W0:Y:S05]  /*0f10*/  LDSM.16.M88.2 R2, [R109] ;  /* 0x000000006d02783b */ /* 0x000e2a0000000100 */
[-C--:B-1----:R-:W-:Y:S01]  /*0f20*/  IMMA.16816.S8.S8 R40, R76.ROW, R116.reuse.COL, R40 ;  /* 0x000000744c287237 */ /* 0x082fe20000405428 */
[----:B------:R-:W1:Y:S07]  /*0f30*/  LDSM.16.M88.2 R76, [R83] ;  /* 0x00000000534c783b */ /* 0x000e6e0000000100 */
[-C--:B--2---:R-:W-:Y:S08]  /*0f40*/  IMMA.16816.S8.S8 R44, R78.ROW, R116.reuse.COL, R44 ;  /* 0x000000744e2c7237 */ /* 0x084ff0000040542c */
[-C--:B-----5:R-:W-:Y:S08]  /*0f50*/  IMMA.16816.S8.S8 R56, R70.ROW, R116.reuse.COL, R56 ;  /* 0x0000007446387237 */ /* 0x0a0ff00000405438 */
[-C--:B0-----:R-:W-:Y:S01]  /*0f60*/  IMMA.16816.S8.S8 R48, R2.ROW, R116.reuse.COL, R48 ;  /* 0x0000007402307237 */ /* 0x081fe20000405430 */
[----:B------:R-:W0:Y:S07]  /*0f70*/  LDSM.16.M88.2 R2, [R109+0x100] ;  /* 0x000100006d02783b */ /* 0x000e2e0000000100 */
[-C--:B-1----:R-:W-:Y:S01]  /*0f80*/  IMMA.16816.S8.S8 R64, R76.ROW, R116.reuse.COL, R64 ;  /* 0x000000744c407237 */ /* 0x082fe20000405440 */
[----:B------:R-:W2:Y:S07]  /*0f90*/  LDG.E.128.CONSTANT R76, desc[UR8][R118.64+0x2c000] ;  /* 0x02c00008764c7981 */ /* 0x000eae000c1e9d00 */
[-C--:B------:R-:W-:Y:S01]  /*0fa0*/  IMMA.16816.S8.S8 R52, R68.ROW, R116.reuse.COL, R52 ;  /* 0x0000007444347237 */ /* 0x080fe20000405434 */
[----:B------:R-:W5:Y:S07]  /*0fb0*/  LDG.E.128.CONSTANT R68, desc[UR8][R118.64+0x20000] ;  /* 0x0200000876447981 */ /* 0x000f6e000c1e9d00 */
        /* <DEDUP_REMOVED lines=13> */
[----:B------:R-:W0:Y:S01]  /*1090*/  LDSM.16.M88.2 R2, [R115] ;  /* 0x000000007302783b */ /* 0x000e220000000100 */
[----:B------:R-:W-:Y:S06]  /*10a0*/  BAR.SYNC.DEFER_BLOCKING 0x0 ;  /* 0x0000000000007b1d */ /* 0x000fec0000010000 */
[----:B------:R-:W-:Y:S04]  /*10b0*/  STS.128 [R82+UR6+0x200], R88 ;  /* 0x0002005852007988 */ /* 0x000fe80008000c06 */
[----:B-----5:R-:W-:Y:S04]  /*10c0*/  STS.128 [R82+UR6], R68 ;  /* 0x0000004452007988 */ /* 0x020fe80008000c06 */
[----:B----4-:R-:W-:Y:S04]  /*10d0*/  STS.128 [R82+UR6+0x400], R92 ;  /* 0x0004005c52007988 */ /* 0x010fe80008000c06 */
[----:B------:R-:W-:Y:S04]  /*10e0*/  STS.128 [R82+UR6+0x600], R96 ;  /* 0x0006006052007988 */ /* 0x000fe80008000c06 */
[----:B------:R-:W-:Y:S04]  /*10f0*/  STS.128 [R82+UR6+0x800], R100 ;  /* 0x0008006452007988 */ /* 0x000fe80008000c06 */
[----:B---3--:R-:W-:Y:S04]  /*1100*/  STS.128 [R82+UR6+0xa00], R104 ;  /* 0x000a006852007988 */ /* 0x008fe80008000c06 */
[----:B--2---:R-:W-:Y:S04]  /*1110*/  STS.128 [R82+UR6+0xc00], R76 ;  /* 0x000c004c52007988 */ /* 0x004fe80008000c06 */
[----:B------:R-:W-:Y:S01]  /*1120*/  STS.128 [R82+UR6+0xe00], R84 ;  /* 0x000e005452007988 */ /* 0x000fe20008000c06 */
[----:B------:R-:W-:Y:S01]  /*1130*/  BAR.SYNC.DEFER_BLOCKING 0x0 ;  /* 0x0000000000007b1d */ /* 0x000fe20000010000 */
[-C--:B0-----:R-:W-:Y:S05]  /*1140*/  IMMA.16816.S8.S8 R36, R2.ROW, R116.reuse.COL, R36 ;  /* 0x0000007402247237 */ /* 0x081fea0000405424 */
[----:B------:R-:W0:Y:S04]  /*1150*/  LDSM.16.M88.2 R72, [R83] ;  /* 0x000000005348783b */ /* 0x000e280000000100 */
[----:B------:R-:W1:Y:S04]  /*1160*/  LDSM.16.M88.2 R70, [R83+0x100] ;  /* 0x000100005346783b */ /* 0x000e680000000100 */
[----:B------:R-:W2:Y:S04]  /*1170*/  LDSM.16.M88.2 R68, [R110] ;  /* 0x000000006e44783b */ /* 0x000ea80000000100 */
[----:B------:R-:W3:Y:S01]  /*1180*/  LDSM.16.M88.2 R2, [R110+0x100] ;  /* 0x000100006e02783b */ /* 0x000ee20000000100 */
[----:B------:R-:W-:Y:S03]  /*1190*/  IMMA.16816.S8.S8 R28, R74.ROW, R116.COL, R28 ;  /* 0x000000744a1c7237 */ /* 0x000fe6000040541c */
[----:B------:R-:W4:Y:S04]  /*11a0*/  LDSM.16.M88.2 R90, [R111] ;  /* 0x000000006f5a783b */ /* 0x000f280000000100 */
[----:B------:R-:W5:Y:S04]  /*11b0*/  LDSM.16.M88.2 R88, [R111+0x100] ;  /* 0x000100006f58783b */ /* 0x000f680000000100 */
[----:B------:R-:W5:Y:S04]  /*11c0*/  LDSM.16.M88.2 R86, [R109] ;  /* 0x000000006d56783b */ /* 0x000f680000000100 */
[----:B------:R-:W5:Y:S04]  /*11d0*/  LDSM.16.M88.2 R84, [R109+0x100] ;  /* 0x000100006d54783b */ /* 0x000f680000000100 */
[----:B------:R-:W5:Y:S04]  /*11e0*/  LDSM.16.M88.2 R82, [R112] ;  /* 0x000000007052783b */ /* 0x000f680000000100 */
[----:B------:R-:W5:Y:S01]  /*11f0*/  LDSM.16.M88.2 R78, [R112+0x100] ;  /* 0x00010000704e783b */ /* 0x000f620000000100 */
[-C--:B0-----:R-:W-:Y:S03]  /*1200*/  IMMA.16816.S8.S8 R64, R72.ROW, R117.reuse.COL, R64 ;  /* 0x0000007548407237 */ /* 0x081fe60000405440 */
[----:B------:R-:W0:Y:S04]  /*1210*/  LDSM.16.M88.2 R76, [R113] ;  /* 0x00000000714c783b */ /* 0x000e280000000100 */
[----:B------:R-:W0:Y:S01]  /*1220*/  LDSM.16.M88.2 R74, [R113+0x100] ;  /* 0x00010000714a783b */ /* 0x000e220000000100 */
[-C--:B-1----:R-:W-:Y:S03]  /*1230*/  IMMA.16816.S8.S8 R60, R70.ROW, R117.reuse.COL, R60 ;  /* 0x00000075463c7237 */ /* 0x082fe6000040543c */
[----:B------:R-:W1:Y:S04]  /*1240*/  LDSM.16.M88.2 R72, [R114] ;  /* 0x000000007248783b */ /* 0x000e680000000100 */
[----:B------:R-:W1:Y:S01]  /*1250*/  LDSM.16.M88.2 R70, [R114+0x100] ;  /* 0x000100007246783b */ /* 0x000e620000000100 */
[-C--:B--2---:R-:W-:Y:S03]  /*1260*/  IMMA.16816.S8.S8 R56, R68.ROW, R117.reuse.COL, R56 ;  /* 0x0000007544387237 */ /* 0x084fe60000405438 */
[----:B------:R-:W2:Y:S05]  /*1270*/  LDSM.16.M88.2 R68, [R115] ;  /* 0x000000007344783b */ /* 0x000eaa0000000100 */
[----:B---3--:R-:W-:Y:S01]  /*1280*/  IMMA.16816.S8.S8 R52, R2.ROW, R117.COL, R52 ;  /* 0x0000007502347237 */ /* 0x008fe20000405434 */
[----:B------:R-:W3:Y:S01]  /*1290*/  LDSM.16.M88.2 R2, [R115+0x100] ;  /* 0x000100007302783b */ /* 0x000ee20000000100 */
[----:B------:R-:W-:-:S06]  /*12a0*/  UPLOP3.LUT UP1, UPT, UPT, UPT, UP0, 0x80, 0x8 ;  /* 0x000000000008789c */ /* 0x000fcc0003f2f000 */
[-C--:B----4-:R-:W-:Y:S08]  /*12b0*/  IMMA.16816.S8.S8 R40, R90.ROW, R117.reuse.COL, R40 ;  /* 0x000000755a287237 */ /* 0x090ff00000405428 */
[-C--:B-----5:R-:W-:Y:S08]  /*12c0*/  IMMA.16816.S8.S8 R44, R88.ROW, R117.reuse.COL, R44 ;  /* 0x00000075582c7237 */ /* 0x0a0ff0000040542c */
[-C--:B------:R-:W-:Y:S08]  /*12d0*/  IMMA.16816.S8.S8 R48, R86.ROW, R117.reuse.COL, R48 ;  /* 0x0000007556307237 */ /* 0x080ff00000405430 */
[-C--:B------:R-:W-:Y:S08]  /*12e0*/  IMMA.16816.S8.S8 R32, R84.ROW, R117.reuse.COL, R32 ;  /* 0x0000007554207237 */ /* 0x080ff00000405420 */
[-C--:B------:R-:W-:Y:S08]  /*12f0*/  IMMA.16816.S8.S8 R8, R82.ROW, R117.reuse.COL, R8 ;  /* 0x0000007552087237 */ /* 0x080ff00000405408 */
[-C--:B------:R-:W-:Y:S08]  /*1300*/  IMMA.16816.S8.S8 R4, R78.ROW, R117.reuse.COL, R4 ;  /* 0x000000754e047237 */ /* 0x080ff00000405404 */
[-C--:B0-----:R-:W-:Y:S08]  /*1310*/  IMMA.16816.S8.S8 R12, R76.ROW, R117.reuse.COL, R12 ;  /* 0x000000754c0c7237 */ /* 0x081ff0000040540c */
[-C--:B------:R-:W-:Y:S08]  /*1320*/  IMMA.16816.S8.S8 R16, R74.ROW, R117.reuse.COL, R16 ;  /* 0x000000754a107237 */ /* 0x080ff00000405410 */
[-C--:B-1----:R-:W-:Y:S08]  /*1330*/  IMMA.16816.S8.S8 R20, R72.ROW, R117.reuse.COL, R20 ;  /* 0x0000007548147237 */ /* 0x082ff00000405414 */
[-C--:B------:R-:W-:Y:S08]  /*1340*/  IMMA.16816.S8.S8 R24, R70.ROW, R117.reuse.COL, R24 ;  /* 0x0000007546187237 */ /* 0x080ff00000405418 */
[-C--:B--2---:R-:W-:Y:S08]  /*1350*/  IMMA.16816.S8.S8 R36, R68.ROW, R117.reuse.COL, R36 ;  /* 0x0000007544247237 */ /* 0x084ff00000405424 */
[----:B---3--:R-:W-:Y:S01]  /*1360*/  IMMA.16816.S8.S8 R28, R2.ROW, R117.COL, R28 ;  /* 0x00000075021c7237 */ /* 0x008fe2000040541c */
[----:B------:R-:W-:Y:S01]  /*1370*/  IMAD.MOV.U32 R105, RZ, RZ, 0x1 ;  /* 0x00000001ff697424 */ /* 0x000fe200078e00ff */
[----:B------:R-:W-:Y:S01]  /*1380*/  UPLOP3.LUT UP0, UPT, UPT, UPT, UPT, 0x40, 0x4 ;  /* 0x000000000004789c */ /* 0x000fe20003f0e870 */
[----:B------:R-:W-:-:S02]  /*1390*/  NOP ;  /* 0x0000000000007918 */ /* 0x000fc40000000000 */
[----:B------:R-:W-:-:S15]  /*13a0*/  BRA.U UP1, `(.L_x_96) ;  /* 0xfffffff101fc7547 */ /* 0x000fde000b83ffff */
[----:B------:R-:W-:-:S05]  /*13b0*/  VIADD R80, R80, 0x1 ;  /* 0x0000000150507836 */ /* 0x000fca0000000000 */
[----:B------:R-:W-:-:S13]  /*13c0*/  ISETP.NE.AND P0, PT, R80, 0x3, PT ;  /* 0x000000035000780c */ /* 0x000fda0003f05270 */
[----:B------:R-:W-:Y:S05]  /*13d0*/  @P0 BRA `(.L_x_97) ;  /* 0xffffffec00dc0947 */ /* 0x000fea000383ffff */
[----:B------:R-:W-:-:S05]  /*13e0*/  VIADD R81, R81, 0x1 ;  /* 0x0000000151517836 */ /* 0x000fca0000000000 */
[----:B------:R-:W-:-:S13]  /*13f0*/  ISETP.NE.AND P0, PT, R81, 0x8, PT ;  /* 0x000000085100780c */ /* 0x000fda0003f05270 */
[----:B------:R-:W-:Y:S05]  /*1400*/  @P0 BRA `(.L_x_98) ;  /* 0xffffffec00cc0947 */ /* 0x000fea000383ffff */
[----:B------:R-:W0:Y:S01]  /*1410*/  S2R R2, SR_LANEID ;  /* 0x0000000000027919 */ /* 0x000e220000000000 */
[----:B------:R-:W-:-:S04]  /*1420*/  UIADD3 UR4, UPT, UPT, UR4, 0x1300, URZ ;  /* 0x0000130004047890 */ /* 0x000fc8000fffe0ff */
[----:B------:R-:W-:Y:S01]  /*1430*/  ULEA UR4, UR7, UR4, 0x18 ;  /* 0x0000000407047291 */ /* 0x000fe2000f8ec0ff */
[----:B------:R-:W1:Y:S03]  /*1440*/  LDCU.64 UR6, c[0x0][0x390] ;  /* 0x00007200ff0677ac */ /* 0x000e660008000a00 */
        /* <DEDUP_REMOVED lines=8> */
[----:B------:R0:W-:Y:S04]  /*14d0*/  STS [R3], R40 ;  /* 0x0000002803007388 */ /* 0x0001e80000000800 */
[----:B------:R-:W-:Y:S04]  /*14e0*/  STS [R3+0x80], R41 ;  /* 0x0000802903007388 */ /* 0x000fe80000000800 */
        /* <DEDUP_REMOVED lines=31> */
[----:B0-----:R-:W0:Y:S01]  /*16e0*/  S2R R33, SR_CTAID.Z ;  /* 0x0000000000217919 */ /* 0x001e220000002700 */
[C---:B--2---:R-:W-:Y:S01]  /*16f0*/  LEA R32, R68.reuse, UR5, 0x2 ;  /* 0x0000000544207c11 */ /* 0x044fe2000f8e10ff */
[----:B------:R-:W-:Y:S01]  /*1700*/  UIADD3 UR5, UPT, UPT, UR4, 0x1800, URZ ;  /* 0x0000180004057890 */ /* 0x000fe2000fffe0ff */
        /* <DEDUP_REMOVED lines=8> */
[----:B--2---:R-:W-:Y:S01]  /*1790*/  LEA R5, R68, UR5, 0x2 ;  /* 0x0000000544057c11 */ /* 0x004fe2000f8e10ff */
[----:B------:R-:W-:-:S02]  /*17a0*/  UIADD3 UR5, UPT, UPT, UR4, 0x1c00, URZ ;  /* 0x00001c0004057890 */ /* 0x000fc4000fffe0ff */
[----:B------:R-:W-:Y:S04]  /*17b0*/  STS [R2+0x20], R10 ;  /* 0x0000200a02007388 */ /* 0x000fe80000000800 */
[----:B------:R-:W-:Y:S01]  /*17c0*/  STS [R2+0xa0], R11 ;  /* 0x0000a00b02007388 */ /* 0x000fe20000000800 */
[----:B------:R-:W-:-:S03]  /*17d0*/  LEA R68, R68, UR5, 0x2 ;  /* 0x0000000544447c11 */ /* 0x000fc6000f8e10ff */
[----:B------:R0:W-:Y:S04]  /*17e0*/  STS [R2+0x40], R4 ;  /* 0x0000400402007388 */ /* 0x0001e80000000800 */
[----:B------:R-:W-:Y:S04]  /*17f0*/  STS [R2+0x60], R6 ;  /* 0x0000600602007388 */ /* 0x000fe80000000800 */
[----:B------:R2:W-:Y:S01]  /*1800*/  STS [R2+0xe0], R7 ;  /* 0x0000e00702007388 */ /* 0x0005e20000000800 */
[----:B0-----:R-:W-:-:S03]  /*1810*/  IMAD R4, R33, 0x100, R0 ;  /* 0x0000010021047824 */ /* 0x001fc600078e0200 */
[----:B------:R-:W-:Y:S02]  /*1820*/  STS [R32], R12 ;  /* 0x0000000c20007388 */ /* 0x000fe40000000800 */
[----:B-1----:R-:W-:Y:S02]  /*1830*/  IADD3 R4, P0, PT, R4, UR6, RZ ;  /* 0x0000000604047c10 */ /* 0x002fe4000ff1e0ff */
[----:B------:R-:W-:Y:S01]  /*1840*/  STS [R32+0x80], R13 ;  /* 0x0000800d20007388 */ /* 0x000fe20000000800 */
[----:B--2---:R-:W0:Y:S01]  /*1850*/  LDC.64 R2, c[0x0][0x398] ;  /* 0x0000e600ff027b82 */ /* 0x004e220000000a00 */
[----:B------:R-:W-:Y:S02]  /*1860*/  IADD3 R10, P1, PT, R4, 0x31000, RZ ;  /* 0x00031000040a7810 */ /* 0x000fe40007f3e0ff */
[----:B------:R1:W-:Y:S02]  /*1870*/  STS [R32+0x20], R14 ;  /* 0x0000200e20007388 */ /* 0x0003e40000000800 */
[----:B------:R-:W-:-:S02]  /*1880*/  IADD3.X R33, PT, PT, RZ, UR7, RZ, P1, P0 ;  /* 0x00000007ff217c10 */ /* 0x000fc40008fe04ff */
[----:B------:R2:W-:Y:S04]  /*1890*/  STS [R32+0xa0], R15 ;  /* 0x0000a00f20007388 */ /* 0x0005e80000000800 */
[----:B------:R2:W-:Y:S04]  /*18a0*/  STS [R32+0x40], R16 ;  /* 0x0000401020007388 */ /* 0x0005e80000000800 */
[----:B------:R2:W-:Y:S04]  /*18b0*/  STS [R32+0xc0], R17 ;  /* 0x0000c01120007388 */ /* 0x0005e80000000800 */
[----:B------:R2:W-:Y:S04]  /*18c0*/  STS [R32+0x60], R18 ;  /* 0x0000601220007388 */ /* 0x0005e80000000800 */
[----:B------:R2:W-:Y:S01]  /*18d0*/  STS [R32+0xe0], R19 ;  /* 0x0000e01320007388 */ /* 0x0005e20000000800 */
[C---:B0-----:R-:W-:Y:S01]  /*18e0*/  IMAD.WIDE.U32 R2, R0.reuse, 0x4, R2 ;  /* 0x0000000400027825 */ /* 0x041fe200078e0002 */
[----:B------:R-:W-:-:S02]  /*18f0*/  LEA R0, R0, UR4, 0x2 ;  /* 0x0000000400007c11 */ /* 0x000fc4000f8e10ff */
[----:B------:R2:W-:Y:S01]  /*1900*/  STS [R5], R20 ;  /* 0x0000001405007388 */ /* 0x0005e20000000800 */
[----:B------:R-:W-:Y:S01]  /*1910*/  UMOV UR4, 0x200 ;  /* 0x0000020000047882 */ /* 0x000fe20000000000 */
[----:B-1----:R-:W-:Y:S02]  /*1920*/  IMAD.MOV.U32 R14, RZ, RZ, R2 ;  /* 0x000000ffff0e7224 */ /* 0x002fe400078e0002 */
        /* <DEDUP_REMOVED lines=17> */
.L_x_99:
[----:B-1----:R-:W-:Y:S01]  /*1a40*/  IMAD.MOV.U32 R2, RZ, RZ, R14 ;  /* 0x000000ffff027224 */ /* 0x002fe200078e000e */
[----:B--2---:R-:W0:Y:S01]  /*1a50*/  LDS R5, [R0+UR4+-0x200] ;  /* 0xfffe000400057984 */ /* 0x004e220008000800 */
        /* <DEDUP_REMOVED lines=77> */
.L_x_100:
        /* <DEDUP_REMOVED lines=13> */
.L_x_222:


//--------------------- .text.fused_nn_pad_1_kernel0 --------------------------
	.section	.text.fused_nn_pad_1_kernel0,"ax",@progbits
	.align	128
        .global         fused_nn_pad_1_kernel0
        .type           fused_nn_pad_1_kernel0,@function
        .size           fused_nn_pad_1_kernel0,(.L_x_223 - fused_nn_pad_1_kernel0)
        .other          fused_nn_pad_1_kernel0,@"STO_CUDA_ENTRY STV_DEFAULT"
fused_nn_pad_1_kernel0:
.text.fused_nn_pad_1_kernel0:
[----:B------:R-:W-:Y:S01]  /*0000*/  LDC R1, c[0x0][0x37c] ;  /* 0x0000df00ff017b82 */ /* 0x000fe20000000800 */
[----:B------:R-:W0:Y:S01]  /*0010*/  S2R R6, SR_CTAID.X ;  /* 0x0000000000067919 */ /* 0x000e220000002500 */
[----:B------:R-:W1:Y:S01]  /*0020*/  LDCU.64 UR6, c[0x0][0x388] ;  /* 0x00007100ff0677ac */ /* 0x000e620008000a00 */
[----:B------:R-:W-:Y:S01]  /*0030*/  PRMT R7, RZ, 0x7610, R7 ;  /* 0x00007610ff077816 */ /* 0x000fe20000000007 */
[----:B------:R-:W2:Y:S01]  /*0040*/  S2R R11, SR_TID.X ;  /* 0x00000000000b7919 */ /* 0x000ea20000002100 */
[----:B------:R-:W3:Y:S01]  /*0050*/  LDCU.64 UR4, c[0x0][0x358] ;  /* 0x00006b00ff0477ac */ /* 0x000ee20008000a00 */
[----:B------:R-:W-:Y:S01]  /*0060*/  PRMT R9, RZ, 0x7610, R9 ;  /* 0x00007610ff097816 */ /* 0x000fe20000000009 */
[----:B0-----:R-:W-:Y:S01]  /*0070*/  IMAD.SHL.U32 R0, R6, 0x4, RZ ;  /* 0x0000000406007824 */ /* 0x001fe200078e00ff */
[----:B------:R-:W-:Y:S02]  /*0080*/  SHF.R.U32.HI R2, RZ, 0x6, R6 ;  /* 0x00000006ff027819 */ /* 0x000fe40000011606 */
[----:B--2---:R-:W-:-:S02]  /*0090*/  SHF.R.U32.HI R3, RZ, 0x8, R11 ;  /* 0x00000008ff037819 */ /* 0x004fc4000001160b */
[----:B------:R-:W-:Y:S02]  /*00a0*/  LOP3.LUT R5, R11, 0xff, RZ, 0xc0, !PT ;  /* 0x000000ff0b057812 */ /* 0x000fe400078ec0ff */
[----:B------:R-:W-:-:S03]  /*00b0*/  LOP3.LUT R3, R0, R3, RZ, 0xfc, !PT ;  /* 0x0000000300037212 */ /* 0x000fc600078efcff */
[----:B------:R-:W-:Y:S01]  /*00c0*/  IMAD R5, R2, 0xc400, R5 ;  /* 0x0000c40002057824 */ /* 0x000fe200078e0205 */
[----:B------:R-:W-:Y:S01]  /*00d0*/  SHF.R.U32.HI R2, RZ, 0x2, R6 ;  /* 0x00000002ff027819 */ /* 0x000fe20000011606 */
[C---:B------:R-:W-:Y:S01]  /*00e0*/  IMAD.SHL.U32 R4, R3.reuse, 0x100, RZ ;  /* 0x0000010003047824 */ /* 0x040fe200078e00ff */
[----:B------:R-:W-:Y:S02]  /*00f0*/  LOP3.LUT R3, R3, 0xf, RZ, 0xc0, !PT ;  /* 0x0000000f03037812 */ /* 0x000fe400078ec0ff */
[----:B------:R-:W-:Y:S02]  /*0100*/  LOP3.LUT R2, R2, 0xf, RZ, 0xc0, !PT ;  /* 0x0000000f02027812 */ /* 0x000fe400078ec0ff */
[----:B------:R-:W-:Y:S02]  /*0110*/  LOP3.LUT R4, R4, 0xf00, RZ, 0xc0, !PT ;  /* 0x00000f0004047812 */ /* 0x000fe400078ec0ff */
[----:B------:R-:W-:-:S03]  /*0120*/  ISETP.NE.AND P0, PT, R3, 0xf, PT ;  /* 0x0000000f0300780c */ /* 0x000fc60003f05270 */
[----:B------:R-:W-:Y:S01]  /*0130*/  IMAD.IADD R5, R4, 0x1, R5 ;  /* 0x0000000104057824 */ /* 0x000fe200078e0205 */
[----:B------:R-:W-:Y:S02]  /*0140*/  ISETP.EQ.OR P1, PT, R3, RZ, !P0 ;  /* 0x000000ff0300720c */ /* 0x000fe40004722670 */
[----:B------:R-:W-:Y:S01]  /*0150*/  LOP3.LUT R3, R0, 0xf0, RZ, 0xc0, !PT ;  /* 0x000000f000037812 */ /* 0x000fe200078ec0ff */
[----:B------:R-:W-:Y:S01]  /*0160*/  IMAD R2, R2, 0xe00, R5 ;  /* 0x00000e0002027824 */ /* 0x000fe200078e0205 */
[----:B------:R-:W-:Y:S02]  /*0170*/  LOP3.LUT P0, RZ, R0, 0xf0, RZ, 0xc0, !PT ;  /* 0x000000f000ff7812 */ /* 0x000fe4000780c0ff */
[----:B------:R-:W-:Y:S01]  /*0180*/  ISETP.EQ.OR P1, PT, R3, 0xf0, P1 ;  /* 0x000000f00300780c */ /* 0x000fe20000f22670 */
[----:B------:R-:W-:-:S03]  /*0190*/  VIADD R0, R2, 0xfffff100 ;  /* 0xfffff10002007836 */ /* 0x000fc60000000000 */
[----:B------:R-:W-:Y:S02]  /*01a0*/  PLOP3.LUT P0, PT, P0, P1, PT, 0x8f, 0xf8 ;  /* 0x0000000000f8781c */ /* 0x000fe40000703177 */
[----:B------:R-:W-:Y:S02]  /*01b0*/  ISETP.EQ.OR P1, PT, R3, RZ, P1 ;  /* 0x000000ff0300720c */ /* 0x000fe40000f22670 */
[----:B-1----:R-:W-:-:S04]  /*01c0*/  IADD3 R2, P2, PT, R0, UR6, RZ ;  /* 0x0000000600027c10 */ /* 0x002fc8000ff5e0ff */
[----:B------:R-:W-:Y:S01]  /*01d0*/  LEA.HI.X.SX32 R3, R0, UR7, 0x1, P2 ;  /* 0x0000000700037c11 */ /* 0x000fe200090f0eff */
[----:B------:R-:W0:Y:S04]  /*01e0*/  LDCU.64 UR6, c[0x0][0x380] ;  /* 0x00007000ff0677ac */ /* 0x000e280008000a00 */
[----:B---3--:R-:W2:Y:S04]  /*01f0*/  @!P0 LDG.E.U8.CONSTANT R7, desc[UR4][R2.64] ;  /* 0x0000000402078981 */ /* 0x008ea8000c1e9100 */
[----:B------:R-:W3:Y:S01]  /*0200*/  @!P1 LDG.E.U8.CONSTANT R9, desc[UR4][R2.64+0x31000] ;  /* 0x0310000402099981 */ /* 0x000ee2000c1e9100 */
[----:B------:R-:W-:-:S05]  /*0210*/  IMAD.SHL.U32 R0, R6, 0x400, RZ ;  /* 0x0000040006007824 */ /* 0x000fca00078e00ff */
[----:B------:R-:W-:-:S04]  /*0220*/  LOP3.LUT R0, R0, R11, RZ, 0xfc, !PT ;  /* 0x0000000b00007212 */ /* 0x000fc800078efcff */
[----:B0-----:R-:W-:-:S05]  /*0230*/  IADD3 R4, P0, PT, R0, UR6, RZ ;  /* 0x0000000600047c10 */ /* 0x001fca000ff1e0ff */
[----:B------:R-:W-:-:S05]  /*0240*/  IMAD.X R5, RZ, RZ, UR7, P0 ;  /* 0x00000007ff057e24 */ /* 0x000fca00080e06ff */
[----:B--2---:R-:W-:Y:S04]  /*0250*/  STG.E.U8 desc[UR4][R4.64], R7 ;  /* 0x0000000704007986 */ /* 0x004fe8000c101104 */
[----:B---3--:R-:W-:Y:S01]  /*0260*/  STG.E.U8 desc[UR4][R4.64+0x40000], R9 ;  /* 0x0400000904007986 */ /* 0x008fe2000c101104 */
[----:B------:R-:W-:Y:S05]  /*0270*/  EXIT ;  /* 0x000000000000794d */ /* 0x000fea0003800000 */
.L_x_101:
        /* <DEDUP_REMOVED lines=16> */
.L_x_223:


//--------------------- .text.fused_nn_conv2d_add_cast_2_kernel0 --------------------------
	.section	.text.fused_nn_conv2d_add_cast_2_kernel0,"ax",@progbits
	.align	128
        .global         fused_nn_conv2d_add_cast_2_kernel0
        .type           fused_nn_conv2d_add_cast_2_kernel0,@function
        .size           fused_nn_conv2d_add_cast_2_kernel0,(.L_x_224 - fused_nn_conv2d_add_cast_2_kernel0)
        .other          fused_nn_conv2d_add_cast_2_kernel0,@"STO_CUDA_ENTRY STV_DEFAULT"
fused_nn_conv2d_add_cast_2_kernel0:
.text.fused_nn_conv2d_add_cast_2_kernel0:
        /* <DEDUP_REMOVED lines=34> */
[----:B-1----:R-:W-:Y:S01]  /*0220*/  SHF.R.U32.HI R131, RZ, 0x2, R129 ;  /* 0x00000002ff837819 */ /* 0x002fe20000011681 */
[----:B------:R-:W-:Y:S01]  /*0230*/  IMAD.SHL.U32 R132, R129, 0x4, RZ ;  /* 0x0000000481847824 */ /* 0x000fe200078e00ff */
[----:B------:R-:W-:Y:S01]  /*0240*/  CS2R R66, SRZ ;  /* 0x0000000000427805 */ /* 0x000fe2000001ff00 */
[----:B------:R-:W-:Y:S01]  /*0250*/  UIMAD UR4, UR4, 0x4925, URZ ;  /* 0x00004925040478a4 */ /* 0x000fe2000f8e02ff */
[----:B------:R-:W-:Y:S01]  /*0260*/  CS2R R60, SRZ ;  /* 0x00000000003c7805 */ /* 0x000fe2000001ff00 */
[----:B------:R-:W-:Y:S01]  /*0270*/  IMAD R131, R131, 0x62000, RZ ;  /* 0x0006200083837824 */ /* 0x000fe200078e02ff */
[----:B------:R-:W-:Y:S01]  /*0280*/  CS2R R62, SRZ ;  /* 0x00000000003e7805 */ /* 0x000fe2000001ff00 */
[----:B------:R-:W-:Y:S01]  /*0290*/  USHF.R.U32.HI UR4, URZ, 0x11, UR4 ;  /* 0x00000011ff047899 */ /* 0x000fe20008011604 */
[----:B------:R-:W-:-:S02]  /*02a0*/  CS2R R56, SRZ ;  /* 0x0000000000387805 */ /* 0x000fc4000001ff00 */
[----:B------:R-:W-:Y:S02]  /*02b0*/  CS2R R58, SRZ ;  /* 0x00000000003a7805 */ /* 0x000fe4000001ff00 */
[----:B------:R-:W-:Y:S01]  /*02c0*/  LOP3.LUT R130, R131, 0xc, R132, 0xf8, !PT ;  /* 0x0000000c83827812 */ /* 0x000fe200078ef884 */
[----:B------:R-:W-:Y:S01]  /*02d0*/  UPRMT UR5, UR4, 0x9910, URZ ;  /* 0x0000991004057896 */ /* 0x000fe200080000ff */
[----:B------:R-:W0:Y:S03]  /*02e0*/  LDCU.64 UR10, c[0x0][0x358] ;  /* 0x00006b00ff0a77ac */ /* 0x000e260008000a00 */
[----:B------:R-:W-:Y:S01]  /*02f0*/  UIMAD UR5, UR5, 0xe, URZ ;  /* 0x0000000e050578a4 */ /* 0x000fe2000f8e02ff */
[----:B------:R-:W1:Y:S03]  /*0300*/  LDCU.64 UR12, c[0x0][0x380] ;  /* 0x00007000ff0c77ac */ /* 0x000e660008000a00 */
[----:B------:R-:W-:Y:S01]  /*0310*/  UIADD3 UR5, UPT, UPT, URZ, -UR5, URZ ;  /* 0x80000005ff057290 */ /* 0x000fe2000fffe0ff */
[----:B------:R-:W2:Y:S03]  /*0320*/  LDCU.64 UR14, c[0x0][0x388] ;  /* 0x00007100ff0e77ac */ /* 0x000ea60008000a00 */
[----:B------:R-:W-:-:S04]  /*0330*/  UPRMT UR5, UR5, 0x7710, URZ ;  /* 0x0000771005057896 */ /* 0x000fc800080000ff */
[----:B------:R-:W-:-:S04]  /*0340*/  UIADD3 UR5, UPT, UPT, UR5, UR8, URZ ;  /* 0x0000000805057290 */ /* 0x000fc8000fffe0ff */
[----:B------:R-:W-:-:S04]  /*0350*/  USHF.L.U32 UR5, UR5, 0xa, URZ ;  /* 0x0000000a05057899 */ /* 0x000fc800080006ff */
[----:B------:R-:W-:-:S04]  /*0360*/  ULOP3.LUT UR5, UR5, 0xffff, URZ, 0xc0, !UPT ;  /* 0x0000ffff05057892 */ /* 0x000fc8000f8ec0ff */
[----:B012---:R-:W-:-:S12]  /*0370*/  UIMAD UR5, UR4, 0x7000, UR5 ;  /* 0x00007000040578a4 */ /* 0x007fd8000f8e0205 */
.L_x_102:
[----:B------:R-:W-:Y:S01]  /*0380*/  LEA R17, R128, UR5, 0x6 ;  /* 0x0000000580117c11 */ /* 0x000fe2000f8e30ff */
[C---:B------:R-:W-:Y:S01]  /*0390*/  VIADD R0, R132.reuse, 0x1 ;  /* 0x0000000184007836 */ /* 0x040fe20000000000 */
[----:B------:R-:W-:-:S03]  /*03a0*/  IADD3 R4, PT, PT, R132, 0x2, RZ ;  /* 0x0000000284047810 */ /* 0x000fc60007ffe0ff */
[----:B------:R-:W-:Y:S01]  /*03b0*/  IMAD.IADD R2, R130, 0x1, R17 ;  /* 0x0000000182027824 */ /* 0x000fe200078e0211 */
[C---:B------:R-:W-:Y:S01]  /*03c0*/  LOP3.LUT R0, R131.reuse, 0xd, R0, 0xf8, !PT ;  /* 0x0000000d83007812 */ /* 0x040fe200078ef800 */
[----:B------:R-:W-:Y:S01]  /*03d0*/  VIADD R16, R132, 0x3 ;  /* 0x0000000384107836 */ /* 0x000fe20000000000 */
[----:B------:R-:W-:Y:S02]  /*03e0*/  LOP3.LUT R4, R131, 0xe, R4, 0xf8, !PT ;  /* 0x0000000e83047812 */ /* 0x000fe400078ef804 */
[----:B------:R-:W-:Y:S01]  /*03f0*/  IADD3 R2, P0, PT, R2, UR12, RZ ;  /* 0x0000000c02027c10 */ /* 0x000fe2000ff1e0ff */
[----:B------:R-:W-:Y:S01]  /*0400*/  IMAD.IADD R0, R17, 0x1, R0 ;  /* 0x0000000111007824 */ /* 0x000fe200078e0200 */
[----:B------:R-:W-:Y:S01]  /*0410*/  LOP3.LUT R16, R131, 0xf, R16, 0xf8, !PT ;  /* 0x0000000f83107812 */ /* 0x000fe200078ef810 */
[C---:B------:R-:W-:Y:S02]  /*0420*/  IMAD.IADD R4, R17.reuse, 0x1, R4 ;  /* 0x0000000111047824 */ /* 0x040fe400078e0204 */
[----:B------:R-:W-:Y:S01]  /*0430*/  IMAD.X R3, RZ, RZ, UR13, P0 ;  /* 0x0000000dff037e24 */ /* 0x000fe200080e06ff */
[----:B------:R-:W-:Y:S01]  /*0440*/  IADD3 R6, P0, PT, R0, UR12, RZ ;  /* 0x0000000c00067c10 */ /* 0x000fe2000ff1e0ff */
[----:B------:R-:W-:-:S03]  /*0450*/  IMAD.IADD R16, R17, 0x1, R16 ;  /* 0x0000000111107824 */ /* 0x000fc600078e0210 */
[----:B------:R-:W2:Y:S01]  /*0460*/  LDG.E.U8.CONSTANT R5, desc[UR10][R2.64] ;  /* 0x0000000a02057981 */ /* 0x000ea2000c1e9100 */
[----:B------:R-:W-:Y:S01]  /*0470*/  IMAD.X R7, RZ, RZ, UR13, P0 ;  /* 0x0000000dff077e24 */ /* 0x000fe200080e06ff */
[----:B------:R-:W-:Y:S02]  /*0480*/  IADD3 R84, P0, PT, R4, UR12, RZ ;  /* 0x0000000c04547c10 */ /* 0x000fe4000ff1e0ff */
[----:B------:R-:W-:Y:S01]  /*0490*/  IADD3 R122, P1, PT, R16, UR12, RZ ;  /* 0x0000000c107a7c10 */ /* 0x000fe2000ff3e0ff */
[----:B------:R-:W0:Y:S02]  /*04a0*/  S2R R0, SR_CTAID.Y ;  /* 0x0000000000007919 */ /* 0x000e240000002600 */
[----:B------:R-:W-:Y:S01]  /*04b0*/  IMAD.X R85, RZ, RZ, UR13, P0 ;  /* 0x0000000dff557e24 */ /* 0x000fe200080e06ff */
[----:B------:R-:W-:Y:S01]  /*04c0*/  IADD3.X R123, PT, PT, RZ, UR13, RZ, P1, !PT ;  /* 0x0000000dff7b7c10 */ /* 0x000fe20008ffe4ff */
[----:B------:R-:W3:Y:S04]  /*04d0*/  LDG.E.U8.CONSTANT R133, desc[UR10][R2.64+0x10] ;  /* 0x0000100a02857981 */ /* 0x000ee8000c1e9100 */
[----:B------:R-:W4:Y:S04]  /*04e0*/  LDG.E.U8.CONSTANT R135, desc[UR10][R2.64+0x20] ;  /* 0x0000200a02877981 */ /* 0x000f28000c1e9100 */
[----:B------:R0:W5:Y:S04]  /*04f0*/  LDG.E.U8.CONSTANT R139, desc[UR10][R2.64+0x30] ;  /* 0x0000300a028b7981 */ /* 0x000168000c1e9100 */
[----:B------:R-:W5:Y:S04]  /*0500*/  LDG.E.U8.CONSTANT R143, desc[UR10][R6.64] ;  /* 0x0000000a068f7981 */ /* 0x000f68000c1e9100 */
[----:B------:R-:W5:Y:S01]  /*0510*/  LDG.E.U8.CONSTANT R137, desc[UR10][R6.64+0x10] ;  /* 0x0000100a06897981 */ /* 0x000f62000c1e9100 */
[----:B------:R-:W-:-:S03]  /*0520*/  IMAD.SHL.U32 R17, R129, 0x10, RZ ;  /* 0x0000001081117824 */ /* 0x000fc600078e00ff */
[----:B------:R-:W5:Y:S04]  /*0530*/  LDG.E.U8.CONSTANT R111, desc[UR10][R6.64+0x20] ;  /* 0x0000200a066f7981 */ /* 0x000f68000c1e9100 */
[----:B------:R-:W5:Y:S04]  /*0540*/  LDG.E.U8.CONSTANT R113, desc[UR10][R6.64+0x30] ;  /* 0x0000300a06717981 */ /* 0x000f68000c1e9100 */
[----:B------:R-:W5:Y:S01]  /*0550*/  LDG.E.U8.CONSTANT R115, desc[UR10][R84.64] ;  /* 0x0000000a54737981 */ /* 0x000f62000c1e9100 */
[----:B0-----:R-:W-:-:S03]  /*0560*/  IMAD.SHL.U32 R2, R0, 0x20000, RZ ;  /* 0x0002000000027824 */ /* 0x001fc600078e00ff */
[----:B------:R-:W5:Y:S02]  /*0570*/  LDG.E.U8.CONSTANT R117, desc[UR10][R84.64+0x10] ;  /* 0x0000100a54757981 */ /* 0x000f64000c1e9100 */
[----:B------:R-:W-:Y:S02]  /*0580*/  LOP3.LUT R17, R17, R2, RZ, 0xfc, !PT ;  /* 0x0000000211117212 */ /* 0x000fe400078efcff */
[----:B------:R-:W5:Y:S04]  /*0590*/  LDG.E.U8.CONSTANT R121, desc[UR10][R84.64+0x20] ;  /* 0x0000200a54797981 */ /* 0x000f68000c1e9100 */
[----:B------:R-:W5:Y:S04]  /*05a0*/  LDG.E.U8.CONSTANT R125, desc[UR10][R84.64+0x30] ;  /* 0x0000300a547d7981 */ /* 0x000f68000c1e9100 */
[----:B------:R-:W5:Y:S04]  /*05b0*/  LDG.E.U8.CONSTANT R127, desc[UR10][R122.64] ;  /* 0x0000000a7a7f7981 */ /* 0x000f68000c1e9100 */
[----:B------:R-:W5:Y:S04]  /*05c0*/  LDG.E.U8.CONSTANT R105, desc[UR10][R122.64+0x10] ;  /* 0x0000100a7a697981 */ /* 0x000f68000c1e9100 */
[----:B------:R-:W5:Y:S04]  /*05d0*/  LDG.E.U8.CONSTANT R107, desc[UR10][R122.64+0x20] ;  /* 0x0000200a7a6b7981 */ /* 0x000f68000c1e9100 */
[----:B------:R0:W5:Y:S01]  /*05e0*/  LDG.E.U8.CONSTANT R109, desc[UR10][R122.64+0x30] ;  /* 0x0000300a7a6d7981 */ /* 0x000162000c1e9100 */
        /* <DEDUP_REMOVED lines=11> */
[----:B------:R-:W1:Y:S01]  /*06a0*/  S2UR UR7, SR_CgaCtaId ;  /* 0x00000000000779c3 */ /* 0x000e620000008800 */
[----:B------:R-:W0:Y:S01]  /*06b0*/  S2R R118, SR_LANEID ;  /* 0x0000000000767919 */ /* 0x000e220000000000 */
[----:B------:R-:W-:-:S02]  /*06c0*/  UMOV UR4, 0x400 ;  /* 0x0000040000047882 */ /* 0x000fc40000000000 */
[----:B-1----:R-:W-:Y:S01]  /*06d0*/  ULEA UR6, UR7, UR4, 0x18 ;  /* 0x0000000407067291 */ /* 0x002fe2000f8ec0ff */
[C---:B0-----:R-:W-:Y:S02]  /*06e0*/  LOP3.LUT R4, R118.reuse, 0xf, RZ, 0xc0, !PT ;  /* 0x0000000f76047812 */ /* 0x041fe400078ec0ff */
[----:B------:R-:W-:-:S04]  /*06f0*/  LOP3.LUT R118, R118, 0x7, RZ, 0xc0, !PT ;  /* 0x0000000776767812 */ /* 0x000fc800078ec0ff */
[----:B------:R-:W-:Y:S01]  /*0700*/  LEA R116, R118, UR6, 0x4 ;  /* 0x0000000676747c11 */ /* 0x000fe2000f8e20ff */
[----:B------:R-:W-:-:S04]  /*0710*/  UIADD3 UR4, UPT, UPT, UR4, 0x200, URZ ;  /* 0x0000020004047890 */ /* 0x000fc8000fffe0ff */
[----:B------:R-:W-:Y:S01]  /*0720*/  ULEA UR4, UR7, UR4, 0x18 ;  /* 0x0000000407047291 */ /* 0x000fe2000f8ec0ff */
[----:B------:R-:W-:Y:S02]  /*0730*/  SHF.R.U32.HI R141, RZ, 0x3, R4 ;  /* 0x00000003ff8d7819 */ /* 0x000fe40000011604 */
[----:B------:R-:W-:Y:S01]  /*0740*/  LOP3.LUT R4, R4, 0x7, RZ, 0xc0, !PT ;  /* 0x0000000704047812 */ /* 0x000fe200078ec0ff */
[----:B------:R-:W-:Y:S02]  /*0750*/  UIADD3 UR9, UPT, UPT, UR4, 0x400, URZ ;  /* 0x0000040004097890 */ /* 0x000fe4000fffe0ff */
[----:B------:R-:W-:Y:S02]  /*0760*/  UIADD3 UR16, UPT, UPT, UR4, 0x600, URZ ;  /* 0x0000060004107890 */ /* 0x000fe4000fffe0ff */
[----:B------:R-:W-:Y:S01]  /*0770*/  UIADD3 UR17, UPT, UPT, UR4, 0x800, URZ ;  /* 0x0000080004117890 */ /* 0x000fe2000fffe0ff */
[----:B------:R-:W-:Y:S01]  /*0780*/  IMAD R141, R141, 0x8, R4 ;  /* 0x000000088d8d7824 */ /* 0x000fe200078e0204 */
[----:B------:R-:W-:-:S02]  /*0790*/  UIADD3 UR18, UPT, UPT, UR4, 0xa00, URZ ;  /* 0x00000a0004127890 */ /* 0x000fc4000fffe0ff */
[----:B------:R-:W-:Y:S02]  /*07a0*/  UIADD3 UR19, UPT, UPT, UR4, 0xc00, URZ ;  /* 0x00000c0004137890 */ /* 0x000fe4000fffe0ff */
[C---:B------:R-:W-:Y:S02]  /*07b0*/  LEA R138, R141.reuse, UR9, 0x4 ;  /* 0x000000098d8a7c11 */ /* 0x040fe4000f8e20ff */
[C---:B------:R-:W-:Y:S02]  /*07c0*/  LEA R136, R141.reuse, UR17, 0x4 ;  /* 0x000000118d887c11 */ /* 0x040fe4000f8e20ff */
[----:B------:R-:W-:Y:S01]  /*07d0*/  LEA R134, R141, UR19, 0x4 ;  /* 0x000000138d867c11 */ /* 0x000fe2000f8e20ff */
[----:B------:R-:W-:-:S05]  /*07e0*/  VIADD R122, R119, 0x200 ;  /* 0x00000200777a7836 */ /* 0x000fca0000000000 */
[----:B------:R-:W-:-:S05]  /*07f0*/  IADD3 R122, P0, PT, R122, UR14, RZ ;  /* 0x0000000e7a7a7c10 */ /* 0x000fca000ff1e0ff */
[----:B------:R-:W-:Y:S01]  /*0800*/  IMAD.X R123, RZ, RZ, UR15, P0 ;  /* 0x0000000fff7b7e24 */ /* 0x000fe200080e06ff */
[----:B--2---:R-:W-:Y:S04]  /*0810*/  STS.U8 [R132+UR6], R5 ;  /* 0x0000000584007988 */ /* 0x004fe80008000006 */
[----:B---3--:R0:W-:Y:S04]  /*0820*/  STS.U8 [R132+UR6+0x80], R133 ;  /* 0x0000808584007988 */ /* 0x0081e80008000006 */
[----:B----4-:R-:W-:Y:S04]  /*0830*/  STS.U8 [R132+UR6+0x100], R135 ;  /* 0x0001008784007988 */ /* 0x010fe80008000006 */
[----:B-----5:R-:W-:Y:S04]  /*0840*/  STS.U8 [R132+UR6+0x180], R139 ;  /* 0x0001808b84007988 */ /* 0x020fe80008000006 */
        /* <DEDUP_REMOVED lines=11> */
[----:B------:R3:W-:Y:S01]  /*0900*/  STS.U8 [R132+UR6+0x183], R109 ;  /* 0x0001836d84007988 */ /* 0x0007e20008000006 */
[----:B------:R-:W-:Y:S01]  /*0910*/  BAR.SYNC.DEFER_BLOCKING 0x0 ;  /* 0x0000000000007b1d */ /* 0x000fe20000010000 */
[----:B0-----:R-:W-:-:S02]  /*0920*/  LEA R133, R129, UR4, 0x4 ;  /* 0x0000000481857c11 */ /* 0x001fc4000f8e20ff */
[C---:B-1----:R-:W-:Y:S02]  /*0930*/  LEA R137, R141.reuse, UR16, 0x4 ;  /* 0x000000108d897c11 */ /* 0x042fe4000f8e20ff */
[----:B------:R-:W-:Y:S01]  /*0940*/  LEA R135, R141, UR18, 0x4 ;  /* 0x000000128d877c11 */ /* 0x000fe2000f8e20ff */
[----:B------:R-:W4:Y:S04]  /*0950*/  LDG.E.128.CONSTANT R4, desc[UR10][R122.64] ;  /* 0x0000000a7a047981 */ /* 0x000f28000c1e9d00 */
[----:B--2---:R-:W2:Y:S04]  /*0960*/  LDG.E.128.CONSTANT R104, desc[UR10][R122.64+0x14000] ;  /* 0x0140000a7a687981 */ /* 0x004ea8000c1e9d00 */
[----:B---3--:R-:W3:Y:S04]  /*0970*/  LDG.E.128.CONSTANT R108, desc[UR10][R122.64+0x18000] ;  /* 0x0180000a7a6c7981 */ /* 0x008ee8000c1e9d00 */
[----:B------:R-:W5:Y:S04]  /*0980*/  LDG.E.128.CONSTANT R112, desc[UR10][R122.64+0x1c000] ;  /* 0x01c0000a7a707981 */ /* 0x000f68000c1e9d00 */
[----:B------:R-:W-:Y:S01]  /*0990*/  LDSM.16.M88 R116, [R116] ;  /* 0x000000007474783b */ /* 0x000fe20000000000 */
[----:B------:R-:W-:Y:S06]  /*09a0*/  BAR.SYNC.DEFER_BLOCKING 0x0 ;  /* 0x0000000000007b1d */ /* 0x000fec0000010000 */
[----:B------:R-:W-:Y:S04]  /*09b0*/  STS.128 [R133], R16 ;  /* 0x0000001085007388 */ /* 0x000fe80000000c00 */
[----:B------:R-:W-:Y:S04]  /*09c0*/  STS.128 [R133+0x200], R76 ;  /* 0x0002004c85007388 */ /* 0x000fe80000000c00 */
[----:B------:R-:W-:Y:S04]  /*09d0*/  STS.128 [R133+0x400], R80 ;  /* 0x0004005085007388 */ /* 0x000fe80000000c00 */
[----:B------:R-:W-:Y:S04]  /*09e0*/  STS.128 [R133+0x600], R84 ;  /* 0x0006005485007388 */ /* 0x000fe80000000c00 */
[----:B------:R-:W-:Y:S04]  /*09f0*/  STS.128 [R133+0x800], R88 ;  /* 0x0008005885007388 */ /* 0x000fe80000000c00 */
[----:B------:R-:W-:Y:S04]  /*0a00*/  STS.128 [R133+0xa00], R92 ;  /* 0x000a005c85007388 */ /* 0x000fe80000000c00 */
[----:B------:R-:W-:Y:S04]  /*0a10*/  STS.128 [R133+0xc00], R96 ;  /* 0x000c006085007388 */ /* 0x000fe80000000c00 */
[----:B------:R-:W-:Y:S01]  /*0a20*/  STS.128 [R133+0xe00], R100 ;  /* 0x000e006485007388 */ /* 0x000fe20000000c00 */
[----:B------:R-:W-:Y:S06]  /*0a30*/  BAR.SYNC.DEFER_BLOCKING 0x0 ;  /* 0x0000000000007b1d */ /* 0x000fec0000010000 */
[----:B------:R-:W0:Y:S04]  /*0a40*/  LDSM.16.M88.2 R86, [R138+0x100] ;  /* 0x000100008a56783b */ /* 0x000e280000000100 */
[----:B------:R-:W1:Y:S04]  /*0a50*/  LDSM.16.M88.2 R84, [R137] ;  /* 0x000000008954783b */ /* 0x000e680000000100 */
[----:B------:R-:W1:Y:S04]  /*0a60*/  LDSM.16.M88.2 R82, [R137+0x100] ;  /* 0x000100008952783b */ /* 0x000e680000000100 */
[----:B------:R-:W1:Y:S04]  /*0a70*/  LDSM.16.M88.2 R80, [R136] ;  /* 0x000000008850783b */ /* 0x000e680000000100 */
[----:B------:R-:W1:Y:S04]  /*0a80*/  LDSM.16.M88.2 R78, [R136+0x100] ;  /* 0x00010000884e783b */ /* 0x000e680000000100 */
[----:B------:R-:W1:Y:S04]  /*0a90*/  LDSM.16.M88.2 R76, [R135] ;  /* 0x00000000874c783b */ /* 0x000e680000000100 */
[----:B------:R-:W1:Y:S04]  /*0aa0*/  LDSM.16.M88.2 R18, [R135+0x100] ;  /* 0x000100008712783b */ /* 0x000e680000000100 */
[----:B------:R-:W1:Y:S01]  /*0ab0*/  LDSM.16.M88.2 R16, [R134] ;  /* 0x000000008610783b */ /* 0x000e620000000100 */
[----:B------:R-:W-:-:S03]  /*0ac0*/  UIADD3 UR7, UPT, UPT, UR4, 0x200, URZ ;  /* 0x0000020004077890 */ /* 0x000fc6000fffe0ff */
[----:B------:R-:W1:Y:S01]  /*0ad0*/  LDSM.16.M88.2 R88, [R138] ;  /* 0x000000008a58783b */ /* 0x000e620000000100 */
[----:B------:R-:W-:-:S03]  /*0ae0*/  VIADD R124, R119, 0x400 ;  /* 0x00000400777c7836 */ /* 0x000fc60000000000 */
[----:B------:R-:W-:Y:S01]  /*0af0*/  LDSM.16.M88.2 R2, [R134+0x100] ;  /* 0x000100008602783b */ /* 0x000fe20000000100 */
[-C--:B0-----:R-:W-:Y:S08]  /*0b00*/  IMMA.16816.S8.S8 R20, R86.ROW, R116.reuse.COL, R20 ;  /* 0x0000007456147237 */ /* 0x081ff00000405414 */
[-C--:B-1----:R-:W-:Y:S01]  /*0b10*/  IMMA.16816.S8.S8 R12, R84.ROW, R116.reuse.COL, R12 ;  /* 0x00000074540c7237 */ /* 0x082fe2000040540c */
[----:B------:R-:W5:Y:S07]  /*0b20*/  LDG.E.128.CONSTANT R84, desc[UR10][R122.64+0x4000] ;  /* 0x0040000a7a547981 */ /* 0x000f6e000c1e9d00 */
[-C--:B------:R-:W-:Y:S08]  /*0b30*/  IMMA.16816.S8.S8 R8, R82.ROW, R116.reuse.COL, R8 ;  /* 0x0000007452087237 */ /* 0x080ff00000405408 */
[-C--:B------:R-:W-:Y:S01]  /*0b40*/  IMMA.16816.S8.S8 R24, R80.ROW, R116.reuse.COL, R24 ;  /* 0x0000007450187237 */ /* 0x080fe20000405418 */
[----:B------:R-:W5:Y:S07]  /*0b50*/  LDG.E.128.CONSTANT R80, desc[UR10][R122.64+0xc000] ;  /* 0x00c0000a7a507981 */ /* 0x000f6e000c1e9d00 */
[-C--:B------:R-:W-:Y:S08]  /*0b60*/  IMMA.16816.S8.S8 R28, R78.ROW, R116.reuse.COL, R28 ;  /* 0x000000744e1c7237 */ /* 0x080ff0000040541c */
[-C--:B------:R-:W-:Y:S01]  /*0b70*/  IMMA.16816.S8.S8 R32, R76.ROW, R116.reuse.COL, R32 ;  /* 0x000000744c207237 */ /* 0x080fe20000405420 */
[----:B------:R-:W5:Y:S07]  /*0b80*/  LDG.E.128.CONSTANT R76, desc[UR10][R122.64+0x10000] ;  /* 0x0100000a7a4c7981 */ /* 0x000f6e000c1e9d00 */
[-C--:B------:R-:W-:Y:S08]  /*0b90*/  IMMA.16816.S8.S8 R72, R18.ROW, R116.reuse.COL, R72 ;  /* 0x0000007412487237 */ /* 0x080ff00000405448 */
[----:B------:R-:W-:Y:S01]  /*0ba0*/  IMMA.16816.S8.S8 R68, R16.ROW, R116.COL, R68 ;  /* 0x0000007410447237 */ /* 0x000fe20000405444 */
[----:B------:R-:W5:Y:S01]  /*0bb0*/  LDG.E.128.CONSTANT R16, desc[UR10][R122.64+0x8000] ;  /* 0x0080000a7a107981 */ /* 0x000f62000c1e9d00 */
[----:B------:R-:W-:-:S05]  /*0bc0*/  LEA R139, R141, UR7, 0x4 ;  /* 0x000000078d8b7c11 */ /* 0x000fca000f8e20ff */
[----:B------:R-:W0:Y:S01]  /*0bd0*/  LDSM.16.M88.2 R90, [R139+0x100] ;  /* 0x000100008b5a783b */ /* 0x000e220000000100 */
[----:B------:R-:W-:Y:S01]  /*0be0*/  IADD3 R124, P0, PT, R124, UR14, RZ ;  /* 0x0000000e7c7c7c10 */ /* 0x000fe2000ff1e0ff */
[----:B------:R-:W-:Y:S02]  /*0bf0*/  IMMA.16816.S8.S8 R36, R88.ROW, R116.COL, R36 ;  /* 0x0000007458247237 */ /* 0x000fe40000405424 */
[----:B------:R-:W1:Y:S01]  /*0c00*/  LDSM.16.M88.2 R92, [R139] ;  /* 0x000000008b5c783b */ /* 0x000e620000000100 */
[----:B------:R-:W-:-:S05]  /*0c10*/  IADD3.X R125, PT, PT, RZ, UR15, RZ, P0, !PT ;  /* 0x0000000fff7d7c10 */ /* 0x000fca00087fe4ff */
[-C--:B0-----:R-:W-:Y:S01]  /*0c20*/  IMMA.16816.S8.S8 R40, R90.ROW, R116.reuse.COL, R40 ;  /* 0x000000745a287237 */ /* 0x081fe20000405428 */
[----:B------:R-:W5:Y:S01]  /*0c30*/  LDG.E.128.CONSTANT R88, desc[UR10][R124.64] ;  /* 0x0000000a7c587981 */ /* 0x000f62000c1e9d00 */
[C---:B------:R-:W-:Y:S01]  /*0c40*/  LEA R140, R141.reuse, UR4, 0x4 ;  /* 0x000000048d8c7c11 */ /* 0x040fe2000f8e20ff */
[----:B------:R-:W-:Y:S02]  /*0c50*/  UIADD3 UR7, UPT, UPT, UR6, 0x80, URZ ;  /* 0x0000008006077890 */ /* 0x000fe4000fffe0ff */
[----:B------:R-:W-:Y:S02]  /*0c60*/  UIADD3 UR4, UPT, UPT, UR4, 0xe00, URZ ;  /* 0x00000e0004047890 */ /* 0x000fe4000fffe0ff */
[----:B------:R-:W0:Y:S02]  /*0c70*/  LDSM.16.M88.2 R96, [R140] ;  /* 0x000000008c60783b */ /* 0x000e240000000100 */
[----:B------:R-:W-:Y:S02]  /*0c80*/  LEA R120, R118, UR7, 0x4 ;  /* 0x0000000776787c11 */ /* 0x000fe4000f8e20ff */
[----:B------:R-:W-:Y:S01]  /*0c90*/  LEA R141, R141, UR4, 0x4 ;  /* 0x000000048d8d7c11 */ /* 0x000fe2000f8e20ff */
[-C--:B-1----:R-:W-:Y:S01]  /*0ca0*/  IMMA.16816.S8.S8 R44, R92.ROW, R116.reuse.COL, R44 ;  /* 0x000000745c2c7237 */ /* 0x082fe2000040542c */
[----:B------:R-:W1:Y:S04]  /*0cb0*/  LDSM.16.M88.2 R94, [R140+0x100] ;  /* 0x000100008c5e783b */ /* 0x000e680000000100 */
[----:B------:R-:W-:Y:S03]  /*0cc0*/  LDSM.16.M88 R120, [R120] ;  /* 0x000000007878783b */ /* 0x000fe60000000000 */
[-C--:B------:R-:W-:Y:S01]  /*0cd0*/  IMMA.16816.S8.S8 R64, R2.ROW, R116.reuse.COL, R64 ;  /* 0x0000007402407237 */ /* 0x080fe20000405440 */
[----:B------:R-:W1:Y:S04]  /*0ce0*/  LDSM.16.M88.2 R92, [R141] ;  /* 0x000000008d5c783b */ /* 0x000e680000000100 */
[----:B------:R-:W1:Y:S01]  /*0cf0*/  LDSM.16.M88.2 R2, [R141+0x100] ;  /* 0x000100008d02783b */ /* 0x000e620000000100 */
[----:B------:R-:W-:Y:S06]  /*0d00*/  BAR.SYNC.DEFER_BLOCKING 0x0 ;  /* 0x0000000000007b1d */ /* 0x000fec0000010000 */
[----:B----4-:R-:W-:Y:S04]  /*0d10*/  STS.128 [R133], R4 ;  /* 0x0000000485007388 */ /* 0x010fe80000000c00 */
[----:B--2---:R-:W-:Y:S04]  /*0d20*/  STS.128 [R133+0xa00], R104 ;  /* 0x000a006885007388 */ /* 0x004fe80000000c00 */
[----:B---3--:R-:W-:Y:S04]  /*0d30*/  STS.128 [R133+0xc00], R108 ;  /* 0x000c006c85007388 */ /* 0x008fe80000000c00 */
[----:B-----5:R2:W-:Y:S01]  /*0d40*/  STS.128 [R133+0xe00], R112 ;  /* 0x000e007085007388 */ /* 0x0205e20000000c00 */
[----:B0-----:R-:W-:Y:S01]  /*0d50*/  IMMA.16816.S8.S8 R52, R96.ROW, R116.COL, R52 ;  /* 0x0000007460347237 */ /* 0x001fe20000405434 */
[----:B------:R-:W-:-:S07]  /*0d60*/  UIADD3 UR4, UPT, UPT, UR6, 0x100, URZ ;  /* 0x0000010006047890 */ /* 0x000fce000fffe0ff */
[-C--:B-1----:R-:W-:Y:S08]  /*0d70*/  IMMA.16816.S8.S8 R48, R94.ROW, R116.reuse.COL, R48 ;  /* 0x000000745e307237 */ /* 0x082ff00000405430 */
[-C--:B------:R-:W-:Y:S01]  /*0d80*/  IMMA.16816.S8.S8 R60, R92.ROW, R116.reuse.COL, R60 ;  /* 0x000000745c3c7237 */ /* 0x080fe2000040543c */
[----:B------:R-:W-:Y:S01]  /*0d90*/  LEA R142, R118, UR4, 0x4 ;  /* 0x00000004768e7c11 */ /* 0x000fe2000f8e20ff */
[----:B--2---:R-:W2:Y:S04]  /*0da0*/  LDG.E.128.CONSTANT R112, desc[UR10][R124.64+0x4000] ;  /* 0x0040000a7c707981 */ /* 0x004ea8000c1e9d00 */
[----:B------:R-:W3:Y:S02]  /*0db0*/  LDG.E.128.CONSTANT R108, desc[UR10][R124.64+0xc000] ;  /* 0x00c0000a7c6c7981 */ /* 0x000ee4000c1e9d00 */
[----:B------:R-:W-:Y:S02]  /*0dc0*/  IMMA.16816.S8.S8 R56, R2.ROW, R116.COL, R56 ;  /* 0x0000007402387237 */ /* 0x000fe40000405438 */
[----:B------:R-:W4:Y:S04]  /*0dd0*/  LDG.E.128.CONSTANT R104, desc[UR10][R124.64+0x10000] ;  /* 0x0100000a7c687981 */ /* 0x000f28000c1e9d00 */
[----:B------:R-:W-:Y:S04]  /*0de0*/  STS.128 [R133+0x200], R84 ;  /* 0x0002005485007388 */ /* 0x000fe80000000c00 */
[----:B------:R-:W-:Y:S04]  /*0df0*/  STS.128 [R133+0x600], R80 ;  /* 0x0006005085007388 */ /* 0x000fe80000000c00 */
[----:B------:R-:W-:Y:S04]  /*0e00*/  STS.128 [R133+0x800], R76 ;  /* 0x0008004c85007388 */ /* 0x000fe80000000c00 */
[----:B------:R0:W-:Y:S01]  /*0e10*/  STS.128 [R133+0x400], R16 ;  /* 0x0004001085007388 */ /* 0x0001e20000000c00 */
[----:B------:R-:W-:Y:S06]  /*0e20*/  BAR.SYNC.DEFER_BLOCKING 0x0 ;  /* 0x0000000000007b1d */ /* 0x000fec0000010000 */
[----:B0-----:R-:W5:Y:S04]  /*0e30*/  LDG.E.128.CONSTANT R16, desc[UR10][R124.64+0x8000] ;  /* 0x0080000a7c107981 */ /* 0x001f68000c1e9d00 */
[----:B------:R-:W0:Y:S04]  /*0e40*/  LDSM.16.M88.2 R98, [R140+0x100] ;  /* 0x000100008c62783b */ /* 0x000e280000000100 */
[----:B------:R-:W1:Y:S04]  /*0e50*/  LDSM.16.M88.2 R96, [R139] ;  /* 0x000000008b60783b */ /* 0x000e680000000100 */
[----:B------:R-:W1:Y:S04]  /*0e60*/  LDSM.16.M88.2 R94, [R139+0x100] ;  /* 0x000100008b5e783b */ /* 0x000e680000000100 */
[----:B------:R-:W1:Y:S04]  /*0e70*/  LDSM.16.M88.2 R92, [R138] ;  /* 0x000000008a5c783b */ /* 0x000e680000000100 */
[----:B------:R-:W-:Y:S04]  /*0e80*/  LDSM.16.M88 R142, [R142] ;  /* 0x000000008e8e783b */ /* 0x000fe80000000000 */
[----:B------:R-:W-:Y:S04]  /*0e90*/  LDSM.16.M88.2 R116, [R140] ;  /* 0x000000008c74783b */ /* 0x000fe80000000100 */
[----:B------:R-:W-:Y:S04]  /*0ea0*/  LDSM.16.M88.2 R102, [R138+0x100] ;  /* 0x000100008a66783b */ /* 0x000fe80000000100 */
[----:B------:R-:W-:Y:S04]  /*0eb0*/  LDSM.16.M88.2 R6, [R137] ;  /* 0x000000008906783b */ /* 0x000fe80000000100 */
[----:B------:R-:W-:Y:S04]  /*0ec0*/  LDSM.16.M88.2 R4, [R137+0x100] ;  /* 0x000100008904783b */ /* 0x000fe80000000100 */
[----:B------:R-:W-:Y:S04]  /*0ed0*/  LDSM.16.M88.2 R100, [R136] ;  /* 0x000000008864783b */ /* 0x000fe80000000100 */
[----:B------:R-:W4:Y:S04]  /*0ee0*/  LDSM.16.M88.2 R78, [R136+0x100] ;  /* 0x00010000884e783b */ /* 0x000f280000000100 */
[----:B------:R-:W4:Y:S04]  /*0ef0*/  LDSM.16.M88.2 R86, [R135] ;  /* 0x000000008756783b */ /* 0x000f280000000100 */
[----:B------:R-:W4:Y:S04]  /*0f00*/  LDSM.16.M88.2 R84, [R135+0x100] ;  /* 0x000100008754783b */ /* 0x000f280000000100 */
[----:B------:R-:W4:Y:S04]  /*0f10*/  LDSM.16.M88.2 R82, [R134] ;  /* 0x000000008652783b */ /* 0x000f280000000100 */
[----:B------:R-:W4:Y:S04]  /*0f20*/  LDSM.16.M88.2 R80, [R134+0x100] ;  /* 0x000100008650783b */ /* 0x000f280000000100 */
[----:B------:R-:W4:Y:S04]  /*0f30*/  LDSM.16.M88.2 R76, [R141] ;  /* 0x000000008d4c783b */ /* 0x000f280000000100 */
[----:B------:R-:W4:Y:S01]  /*0f40*/  LDSM.16.M88.2 R2, [R141+0x100] ;  /* 0x000100008d02783b */ /* 0x000f220000000100 */
[----:B------:R-:W-:Y:S01]  /*0f50*/  BAR.SYNC.DEFER_BLOCKING 0x0 ;  /* 0x0000000000007b1d */ /* 0x000fe20000010000 */
[-C--:B0-----:R-:W-:Y:S08]  /*0f60*/  IMMA.16816.S8.S8 R48, R98.ROW, R120.reuse.COL, R48 ;  /* 0x0000007862307237 */ /* 0x081ff00000405430 */
[-C--:B-1----:R-:W-:Y:S01]  /*0f70*/  IMMA.16816.S8.S8 R44, R96.ROW, R120.reuse.COL, R44 ;  /* 0x00000078602c7237 */ /* 0x082fe2000040542c */
[----:B------:R-:W5:Y:S07]  /*0f80*/  LDG.E.128.CONSTANT R96, desc[UR10][R124.64+0x14000] ;  /* 0x0140000a7c607981 */ /* 0x000f6e000c1e9d00 */
[-C--:B------:R-:W-:Y:S01]  /*0f90*/  IMMA.16816.S8.S8 R40, R94.ROW, R120.reuse.COL, R40 ;  /* 0x000000785e287237 */ /* 0x080fe20000405428 */
[----:B------:R0:W-:Y:S07]  /*0fa0*/  STS.128 [R133], R88 ;  /* 0x0000005885007388 */ /* 0x0001ee0000000c00 */
[-C--:B------:R-:W-:Y:S01]  /*0fb0*/  IMMA.16816.S8.S8 R36, R92.ROW, R120.reuse.COL, R36 ;  /* 0x000000785c247237 */ /* 0x080fe20000405424 */
[----:B------:R-:W5:Y:S04]  /*0fc0*/  LDG.E.128.CONSTANT R92, desc[UR10][R124.64+0x1c000] ;  /* 0x01c0000a7c5c7981 */ /* 0x000f68000c1e9d00 */
[----:B0-----:R-:W5:Y:S04]  /*0fd0*/  LDG.E.128.CONSTANT R88, desc[UR10][R124.64+0x18000] ;  /* 0x0180000a7c587981 */ /* 0x001f68000c1e9d00 */
[----:B--2---:R0:W-:Y:S04]  /*0fe0*/  STS.128 [R133+0x200], R112 ;  /* 0x0002007085007388 */ /* 0x0041e80000000c00 */
[----:B---3--:R-:W-:Y:S04]  /*0ff0*/  STS.128 [R133+0x600], R108 ;  /* 0x0006006c85007388 */ /* 0x008fe80000000c00 */
[----:B----4-:R-:W-:Y:S01]  /*1000*/  STS.128 [R133+0x800], R104 ;  /* 0x0008006885007388 */ /* 0x010fe20000000c00 */
[----:B------:R-:W-:Y:S01]  /*1010*/  IMMA.16816.S8.S8 R28, R78.ROW, R120.COL, R28 ;  /* 0x000000784e1c7237 */ /* 0x000fe2000040541c */
[----:B------:R-:W-:-:S07]  /*1020*/  VIADD R119, R119, 0x600 ;  /* 0x0000060077777836 */ /* 0x000fce0000000000 */
[----:B------:R-:W-:Y:S01]  /*1030*/  IMMA.16816.S8.S8 R8, R4.ROW, R120.COL, R8 ;  /* 0x0000007804087237 */ /* 0x000fe20000405408 */
[----:B------:R-:W-:Y:S01]  /*1040*/  IADD3 R144, P0, PT, R119, UR14, RZ ;  /* 0x0000000e77907c10 */ /* 0x000fe2000ff1e0ff */
[----:B------:R-:W-:-:S04]  /*1050*/  UIADD3 UR6, UPT, UPT, UR6, 0x180, URZ ;  /* 0x0000018006067890 */ /* 0x000fc8000fffe0ff */
[----:B------:R-:W-:Y:S02]  /*1060*/  IMAD.X R145, RZ, RZ, UR15, P0 ;  /* 0x0000000fff917e24 */ /* 0x000fe400080e06ff */
[-C--:B------:R-:W-:Y:S01]  /*1070*/  IMMA.16816.S8.S8 R52, R116.ROW, R120.reuse.COL, R52 ;  /* 0x0000007874347237 */ /* 0x080fe20000405434 */
[----:B------:R-:W-:Y:S02]  /*1080*/  LEA R143, R118, UR6, 0x4 ;  /* 0x00000006768f7c11 */ /* 0x000fe4000f8e20ff */
[----:B0-----:R-:W2:Y:S04]  /*1090*/  LDG.E.128.CONSTANT R112, desc[UR10][R144.64+0x10000] ;  /* 0x0100000a90707981 */ /* 0x001ea8000c1e9d00 */
[----:B------:R-:W3:Y:S01]  /*10a0*/  LDG.E.128.CONSTANT R116, desc[UR10][R144.64+0x14000] ;  /* 0x0140000a90747981 */ /* 0x000ee2000c1e9d00 */
[-C--:B------:R-:W-:Y:S03]  /*10b0*/  IMMA.16816.S8.S8 R20, R102.ROW, R120.reuse.COL, R20 ;  /* 0x0000007866147237 */ /* 0x080fe60000405414 */
[----:B------:R-:W4:Y:S05]  /*10c0*/  LDG.E.128.CONSTANT R124, desc[UR10][R144.64+0x1c000] ;  /* 0x01c0000a907c7981 */ /* 0x000f2a000c1e9d00 */
[-C--:B------:R-:W-:Y:S01]  /*10d0*/  IMMA.16816.S8.S8 R12, R6.ROW, R120.reuse.COL, R12 ;  /* 0x00000078060c7237 */ /* 0x080fe2000040540c */
[----:B------:R-:W2:Y:S07]  /*10e0*/  LDG.E.128.CONSTANT R4, desc[UR10][R144.64] ;  /* 0x0000000a90047981 */ /* 0x000eae000c1e9d00 */
[-C--:B------:R-:W-:Y:S08]  /*10f0*/  IMMA.16816.S8.S8 R24, R100.ROW, R120.reuse.COL, R24 ;  /* 0x0000007864187237 */ /* 0x080ff00000405418 */
[-C--:B------:R-:W-:Y:S08]  /*1100*/  IMMA.16816.S8.S8 R32, R86.ROW, R120.reuse.COL, R32 ;  /* 0x0000007856207237 */ /* 0x080ff00000405420 */
[-C--:B------:R-:W-:Y:S08]  /*1110*/  IMMA.16816.S8.S8 R72, R84.ROW, R120.reuse.COL, R72 ;  /* 0x0000007854487237 */ /* 0x080ff00000405448 */
[-C--:B------:R-:W-:Y:S08]  /*1120*/  IMMA.16816.S8.S8 R68, R82.ROW, R120.reuse.COL, R68 ;  /* 0x0000007852447237 */ /* 0x080ff00000405444 */
[-C--:B------:R-:W-:Y:S01]  /*1130*/  IMMA.16816.S8.S8 R64, R80.ROW, R120.reuse.COL, R64 ;  /* 0x0000007850407237 */ /* 0x080fe20000405440 */
[----:B------:R-:W3:Y:S07]  /*1140*/  LDG.E.128.CONSTANT R80, desc[UR10][R144.64+0xc000] ;  /* 0x00c0000a90507981 */ /* 0x000eee000c1e9d00 */
[-C--:B------:R-:W-:Y:S08]  /*1150*/  IMMA.16816.S8.S8 R60, R76.ROW, R120.reuse.COL, R60 ;  /* 0x000000784c3c7237 */ /* 0x080ff0000040543c */
[----:B------:R-:W-:Y:S01]  /*1160*/  IMMA.16816.S8.S8 R56, R2.ROW, R120.COL, R56 ;  /* 0x0000007802387237 */ /* 0x000fe20000405438 */
[----:B------:R-:W4:Y:S04]  /*1170*/  LDG.E.128.CONSTANT R120, desc[UR10][R144.64+0x18000] ;  /* 0x0180000a90787981 */ /* 0x000f28000c1e9d00 */
[----:B-----5:R0:W-:Y:S04]  /*1180*/  STS.128 [R133+0x400], R16 ;  /* 0x0004001085007388 */ /* 0x0201e80000000c00 */
[----:B0-----:R-:W5:Y:S04]  /*1190*/  LDG.E.128.CONSTANT R16, desc[UR10][R144.64+0x4000] ;  /* 0x0040000a90107981 */ /* 0x001f68000c1e9d00 */
        /* <DEDUP_REMOVED lines=9> */
[----:B------:R-:W1:Y:S04]  /*1230*/  LDSM.16.M88.2 R100, [R138+0x100] ;  /* 0x000100008a64783b */ /* 0x000e680000000100 */
[----:B------:R-:W2:Y:S04]  /*1240*/  LDSM.16.M88.2 R96, [R137] ;  /* 0x000000008960783b */ /* 0x000ea80000000100 */
[----:B------:R-:W4:Y:S04]  /*1250*/  LDSM.16.M88.2 R102, [R138] ;  /* 0x000000008a66783b */ /* 0x000f280000000100 */
[----:B------:R-:W-:Y:S04]  /*1260*/  LDSM.16.M88 R143, [R143] ;  /* 0x000000008f8f783b */ /* 0x000fe80000000000 */
[----:B------:R-:W5:Y:S01]  /*1270*/  LDSM.16.M88.2 R2, [R136] ;  /* 0x000000008802783b */ /* 0x000f620000000100 */
[-C--:B0-----:R-:W-:Y:S03]  /*1280*/  IMMA.16816.S8.S8 R8, R78.ROW, R142.reuse.COL, R8 ;  /* 0x0000008e4e087237 */ /* 0x081fe60000405408 */
[----:B------:R-:W5:Y:S04]  /*1290*/  LDG.E.128.CONSTANT R76, desc[UR10][R144.64+0x8000] ;  /* 0x0080000a904c7981 */ /* 0x000f68000c1e9d00 */
[----:B------:R-:W-:Y:S01]  /*12a0*/  LDSM.16.M88.2 R92, [R141+0x100] ;  /* 0x000100008d5c783b */ /* 0x000fe20000000100 */
[-C--:B-1----:R-:W-:Y:S03]  /*12b0*/  IMMA.16816.S8.S8 R52, R110.ROW, R142.reuse.COL, R52 ;  /* 0x0000008e6e347237 */ /* 0x082fe60000405434 */
[----:B------:R-:W0:Y:S05]  /*12c0*/  LDSM.16.M88.2 R110, [R136+0x100] ;  /* 0x00010000886e783b */ /* 0x000e2a0000000100 */
[-C--:B------:R-:W-:Y:S01]  /*12d0*/  IMMA.16816.S8.S8 R48, R108.ROW, R142.reuse.COL, R48 ;  /* 0x0000008e6c307237 */ /* 0x080fe20000405430 */
[----:B------:R-:W1:Y:S07]  /*12e0*/  LDSM.16.M88.2 R108, [R135] ;  /* 0x00000000876c783b */ /* 0x000e6e0000000100 */
[-C--:B------:R-:W-:Y:S01]  /*12f0*/  IMMA.16816.S8.S8 R44, R106.ROW, R142.reuse.COL, R44 ;  /* 0x0000008e6a2c7237 */ /* 0x080fe2000040542c */
[----:B------:R-:W1:Y:S07]  /*1300*/  LDSM.16.M88.2 R106, [R135+0x100] ;  /* 0x00010000876a783b */ /* 0x000e6e0000000100 */
[-C--:B------:R-:W-:Y:S01]  /*1310*/  IMMA.16816.S8.S8 R40, R104.ROW, R142.reuse.COL, R40 ;  /* 0x0000008e68287237 */ /* 0x080fe20000405428 */
[----:B------:R-:W1:Y:S07]  /*1320*/  LDSM.16.M88.2 R104, [R134] ;  /* 0x000000008668783b */ /* 0x000e6e0000000100 */
[-C--:B------:R-:W-:Y:S01]  /*1330*/  IMMA.16816.S8.S8 R20, R100.ROW, R142.reuse.COL, R20 ;  /* 0x0000008e64147237 */ /* 0x080fe20000405414 */
[----:B------:R-:W1:Y:S07]  /*1340*/  LDSM.16.M88.2 R100, [R134+0x100] ;  /* 0x000100008664783b */ /* 0x000e6e0000000100 */
[-C--:B--2---:R-:W-:Y:S01]  /*1350*/  IMMA.16816.S8.S8 R12, R96.ROW, R142.reuse.COL, R12 ;  /* 0x0000008e600c7237 */ /* 0x084fe2000040540c */
[----:B------:R-:W2:Y:S01]  /*1360*/  LDSM.16.M88.2 R96, [R141] ;  /* 0x000000008d60783b */ /* 0x000ea20000000100 */
[----:B------:R-:W-:Y:S06]  /*1370*/  BAR.SYNC.DEFER_BLOCKING 0x0 ;  /* 0x0000000000007b1d */ /* 0x000fec0000010000 */
[----:B------:R-:W-:Y:S04]  /*1380*/  STS.128 [R133], R4 ;  /* 0x0000000485007388 */ /* 0x000fe80000000c00 */
[----:B---3--:R-:W-:Y:S04]  /*1390*/  STS.128 [R133+0x600], R80 ;  /* 0x0006005085007388 */ /* 0x008fe80000000c00 */
[----:B------:R-:W-:Y:S04]  /*13a0*/  STS.128 [R133+0x800], R112 ;  /* 0x0008007085007388 */ /* 0x000fe80000000c00 */
[----:B------:R-:W-:Y:S04]  /*13b0*/  STS.128 [R133+0xa00], R116 ;  /* 0x000a007485007388 */ /* 0x000fe80000000c00 */
[----:B----4-:R-:W-:Y:S04]  /*13c0*/  STS.128 [R133+0xc00], R120 ;  /* 0x000c007885007388 */ /* 0x010fe80000000c00 */
[----:B------:R-:W-:Y:S01]  /*13d0*/  STS.128 [R133+0xe00], R124 ;  /* 0x000e007c85007388 */ /* 0x000fe20000000c00 */
[-C--:B------:R-:W-:Y:S03]  /*13e0*/  IMMA.16816.S8.S8 R36, R102.ROW, R142.reuse.COL, R36 ;  /* 0x0000008e66247237 */ /* 0x080fe60000405424 */
[----:B-----5:R-:W-:Y:S05]  /*13f0*/  STS.128 [R133+0x200], R16 ;  /* 0x0002001085007388 */ /* 0x020fea0000000c00 */
[----:B------:R-:W-:Y:S01]  /*1400*/  IMMA.16816.S8.S8 R24, R2.ROW, R142.COL, R24 ;  /* 0x0000008e02187237 */ /* 0x000fe20000405418 */
[----:B------:R-:W-:-:S07]  /*1410*/  VIADD R128, R128, 0x1 ;  /* 0x0000000180807836 */ /* 0x000fce0000000000 */
[-C--:B0-----:R-:W-:Y:S08]  /*1420*/  IMMA.16816.S8.S8 R28, R110.ROW, R142.reuse.COL, R28 ;  /* 0x0000008e6e1c7237 */ /* 0x081ff0000040541c */
[-C--:B-1----:R-:W-:Y:S08]  /*1430*/  IMMA.16816.S8.S8 R32, R108.ROW, R142.reuse.COL, R32 ;  /* 0x0000008e6c207237 */ /* 0x082ff00000405420 */
[-C--:B------:R-:W-:Y:S08]  /*1440*/  IMMA.16816.S8.S8 R72, R106.ROW, R142.reuse.COL, R72 ;  /* 0x0000008e6a487237 */ /* 0x080ff00000405448 */
[-C--:B------:R-:W-:Y:S08]  /*1450*/  IMMA.16816.S8.S8 R68, R104.ROW, R142.reuse.COL, R68 ;  /* 0x0000008e68447237 */ /* 0x080ff00000405444 */
[-C--:B------:R-:W-:Y:S08]  /*1460*/  IMMA.16816.S8.S8 R64, R100.ROW, R142.reuse.COL, R64 ;  /* 0x0000008e64407237 */ /* 0x080ff00000405440 */
[-C--:B--2---:R-:W-:Y:S08]  /*1470*/  IMMA.16816.S8.S8 R60, R96.ROW, R142.reuse.COL, R60 ;  /* 0x0000008e603c7237 */ /* 0x084ff0000040543c */
[----:B------:R-:W-:Y:S01]  /*1480*/  IMMA.16816.S8.S8 R56, R92.ROW, R142.COL, R56 ;  /* 0x0000008e5c387237 */ /* 0x000fe20000405438 */
[----:B------:R-:W-:Y:S01]  /*1490*/  ISETP.NE.AND P0, PT, R128, 0x8, PT ;  /* 0x000000088000780c */ /* 0x000fe20003f05270 */
        /* <DEDUP_REMOVED lines=47> */
[----:B------:R-:W4:Y:S04]  /*1790*/  LDG.E.CONSTANT R3, desc[UR10][R6.64+0x300] ;  /* 0x0003000a06037981 */ /* 0x000f28000c1e9900 */
[----:B------:R0:W4:Y:S01]  /*17a0*/  LDG.E.CONSTANT R2, desc[UR10][R76.64+0x300] ;  /* 0x0003000a4c027981 */ /* 0x000122000c1e9900 */
[----:B------:R-:W1:Y:S01]  /*17b0*/  S2R R78, SR_LANEID ;  /* 0x00000000004e7919 */ /* 0x000e620000000000 */
[----:B------:R-:W0:Y:S01]  /*17c0*/  S2UR UR5, SR_CgaCtaId ;  /* 0x00000000000579c3 */ /* 0x000e220000008800 */
[----:B------:R-:W-:-:S02]  /*17d0*/  UMOV UR4, 0x400 ;  /* 0x0000040000047882 */ /* 0x000fc40000000000 */
[----:B------:R-:W-:-:S04]  /*17e0*/  UIADD3 UR4, UPT, UPT, UR4, 0x1200, URZ ;  /* 0x0000120004047890 */ /* 0x000fc8000fffe0ff */
[----:B0-----:R-:W-:Y:S01]  /*17f0*/  ULEA UR4, UR5, UR4, 0x18 ;  /* 0x0000000405047291 */ /* 0x001fe2000f8ec0ff */
[----:B-1----:R-:W-:Y:S01]  /*1800*/  IMAD.SHL.U32 R79, R78, 0x2, RZ ;  /* 0x000000024e4f7824 */ /* 0x002fe200078e00ff */
[----:B------:R-:W-:Y:S02]  /*1810*/  SHF.R.U32.HI R78, RZ, 0x2, R78 ;  /* 0x00000002ff4e7819 */ /* 0x000fe4000001164e */
[----:B------:R-:W-:Y:S02]  /*1820*/  UIADD3 UR5, UPT, UPT, UR4, 0x400, URZ ;  /* 0x0000040004057890 */ /* 0x000fe4000fffe0ff */
[----:B------:R-:W-:-:S04]  /*1830*/  LOP3.LUT R79, R79, 0x6, RZ, 0xe2, !PT ;  /* 0x000000064f4f7812 */ /* 0x000fc800078ee2ff */
[----:B------:R-:W-:-:S04]  /*1840*/  LEA R78, R79, R78, 0x5 ;  /* 0x0000004e4f4e7211 */ /* 0x000fc800078e28ff */
[----:B------:R-:W-:Y:S01]  /*1850*/  LEA R76, R78, UR5, 0x2 ;  /* 0x000000054e4c7c11 */ /* 0x000fe2000f8e10ff */
[----:B------:R-:W-:-:S06]  /*1860*/  UIADD3 UR5, UPT, UPT, UR4, 0x800, URZ ;  /* 0x0000080004057890 */ /* 0x000fcc000fffe0ff */
        /* <DEDUP_REMOVED lines=40> */
[----:B------:R0:W-:Y:S02]  /*1af0*/  STS [R6+0xe0], R11 ;  /* 0x0000e00b06007388 */ /* 0x0001e40000000800 */
[C---:B0-----:R-:W-:Y:S01]  /*1b00*/  LEA R6, R78.reuse, UR5, 0x2 ;  /* 0x000000054e067c11 */ /* 0x041fe2000f8e10ff */
[----:B------:R-:W-:Y:S01]  /*1b10*/  UIADD3 UR5, UPT, UPT, UR4, 0x1c00, URZ ;  /* 0x00001c0004057890 */ /* 0x000fe2000fffe0ff */
[----:B------:R-:W-:Y:S05]  /*1b20*/  STS [R20], R24 ;  /* 0x0000001814007388 */ /* 0x000fea0000000800 */
[----:B------:R-:W-:Y:S01]  /*1b30*/  LEA R78, R78, UR5, 0x2 ;  /* 0x000000054e4e7c11 */ /* 0x000fe2000f8e10ff */
        /* <DEDUP_REMOVED lines=25> */
[----:B------:R-:W-:Y:S01]  /*1cd0*/  LEA R10, R129, UR4, 0x2 ;  /* 0x00000004810a7c11 */ /* 0x000fe2000f8e10ff */
[----:B0-----:R-:W0:Y:S02]  /*1ce0*/  LDC.64 R6, c[0x0][0x390] ;  /* 0x0000e400ff067b82 */ /* 0x001e240000000a00 */
[----:B------:R-:W-:Y:S04]  /*1cf0*/  STS [R78+0x20], R62 ;  /* 0x0000203e4e007388 */ /* 0x000fe80000000800 */
[----:B------:R-:W-:Y:S04]  /*1d00*/  STS [R78+0xa0], R63 ;  /* 0x0000a03f4e007388 */ /* 0x000fe80000000800 */
[----:B------:R-:W-:Y:S04]  /*1d10*/  STS [R78+0x40], R56 ;  /* 0x000040384e007388 */ /* 0x000fe80000000800 */
[----:B------:R-:W-:Y:S04]  /*1d20*/  STS [R78+0xc0], R57 ;  /* 0x0000c0394e007388 */ /* 0x000fe80000000800 */
[----:B------:R-:W-:Y:S04]  /*1d30*/  STS [R78+0x60], R58 ;  /* 0x0000603a4e007388 */ /* 0x000fe80000000800 */
[----:B------:R-:W-:Y:S01]  /*1d40*/  STS [R78+0xe0], R59 ;  /* 0x0000e03b4e007388 */ /* 0x000fe20000000800 */
[----:B------:R-:W-:Y:S06]  /*1d50*/  BAR.SYNC.DEFER_BLOCKING 0x0 ;  /* 0x0000000000007b1d */ /* 0x000fec0000010000 */
[----:B------:R-:W2:Y:S04]  /*1d60*/  LDS R12, [R10] ;  /* 0x000000000a0c7984 */ /* 0x000ea80000000800 */
[----:B------:R-:W1:Y:S04]  /*1d70*/  LDS R22, [R10+0x180] ;  /* 0x000180000a167984 */ /* 0x000e680000000800 */
[----:B------:R-:W-:Y:S01]  /*1d80*/  LDS R24, [R10+0x200] ;  /* 0x000200000a187984 */ /* 0x000fe20000000800 */
[----:B------:R-:W-:-:S03]  /*1d90*/  USHF.L.U32 UR4, UR8, 0xa, URZ ;  /* 0x0000000a08047899 */ /* 0x000fc600080006ff */
[----:B------:R-:W3:Y:S03]  /*1da0*/  LDS R14, [R10+0x80] ;  /* 0x000080000a0e7984 */ /* 0x000ee60000000800 */
[----:B------:R-:W-:Y:S01]  /*1db0*/  LOP3.LUT R129, R129, UR4, RZ, 0xfc, !PT ;  /* 0x0000000481817c12 */ /* 0x000fe2000f8efcff */
[----:B------:R-:W5:Y:S04]  /*1dc0*/  LDS R20, [R10+0x100] ;  /* 0x000100000a147984 */ /* 0x000f680000000800 */
[----:B------:R-:W4:Y:S04]  /*1dd0*/  LDS R26, [R10+0x280] ;  /* 0x000280000a1a7984 */ /* 0x000f280000000800 */
[----:B------:R-:W4:Y:S01]  /*1de0*/  LDS R28, [R10+0x300] ;  /* 0x000300000a1c7984 */ /* 0x000f220000000800 */
[----:B------:R-:W-:-:S03]  /*1df0*/  IMAD R129, R0, 0x100, R129 ;  /* 0x0000010000817824 */ /* 0x000fc600078e0281 */
[----:B------:R-:W4:Y:S04]  /*1e00*/  LDS R30, [R10+0x380] ;  /* 0x000380000a1e7984 */ /* 0x000f280000000800 */
[----:B------:R-:W4:Y:S01]  /*1e10*/  LDS R27, [R10+0x400] ;  /* 0x000400000a1b7984 */ /* 0x000f220000000800 */
[----:B0-----:R-:W-:-:S03]  /*1e20*/  IMAD.WIDE.U32 R8, R129, 0x4, R6 ;  /* 0x0000000481087825 */ /* 0x001fc600078e0006 */
[----:B------:R-:W0:Y:S04]  /*1e30*/  LDS R29, [R10+0x480] ;  /* 0x000480000a1d7984 */ /* 0x000e280000000800 */
[----:B------:R-:W-:Y:S01]  /*1e40*/  LDS R31, [R10+0x500] ;  /* 0x000500000a1f7984 */ /* 0x000fe20000000800 */
[----:B--2---:R-:W-:-:S03]  /*1e50*/  IMAD.IADD R13, R19, 0x1, R12 ;  /* 0x00000001130d7824 */ /* 0x004fc600078e020c */
[----:B------:R-:W2:Y:S04]  /*1e60*/  LDS R33, [R10+0x580] ;  /* 0x000580000a217984 */ /* 0x000ea80000000800 */
[----:B------:R-:W2:Y:S04]  /*1e70*/  LDS R35, [R10+0x600] ;  /* 0x000600000a237984 */ /* 0x000ea80000000800 */
[----:B------:R-:W2:Y:S04]  /*1e80*/  LDS R37, [R10+0x680] ;  /* 0x000680000a257984 */ /* 0x000ea80000000800 */
[----:B------:R-:W2:Y:S04]  /*1e90*/  LDS R39, [R10+0x700] ;  /* 0x000700000a277984 */ /* 0x000ea80000000800 */
[----:B------:R-:W2:Y:S01]  /*1ea0*/  LDS R41, [R10+0x780] ;  /* 0x000780000a297984 */ /* 0x000ea20000000800 */
[----:B-1----:R-:W-:-:S03]  /*1eb0*/  IMAD.IADD R21, R19, 0x1, R22 ;  /* 0x0000000113157824 */ /* 0x002fc600078e0216 */
[----:B------:R1:W-:Y:S04]  /*1ec0*/  STG.E desc[UR10][R8.64], R13 ;  /* 0x0000000d08007986 */ /* 0x0003e8000c10190a */
[----:B------:R-:W2:Y:S01]  /*1ed0*/  LDS R22, [R10+0xa00] ;  /* 0x000a00000a167984 */ /* 0x000ea20000000800 */
[----:B------:R-:W-:Y:S02]  /*1ee0*/  VIADD R11, R129, 0x20 ;  /* 0x00000020810b7836 */ /* 0x000fe40000000000 */
[C---:B---3--:R-:W-:Y:S01]  /*1ef0*/  IMAD.IADD R15, R19.reuse, 0x1, R14 ;  /* 0x00000001130f7824 */ /* 0x048fe200078e020e */
[----:B------:R-:W-:Y:S01]  /*1f00*/  LDS R0, [R10+0x800] ;  /* 0x000800000a007984 */ /* 0x000fe20000000800 */
[----:B-1----:R-:W-:Y:S01]  /*1f10*/  IADD3 R13, PT, PT, R19, R24, RZ ;  /* 0x00000018130d7210 */ /* 0x002fe20007ffe0ff */
[----:B------:R-:W-:-:S02]  /*1f20*/  IMAD.WIDE.U32 R6, R11, 0x4, R6 ;  /* 0x000000040b067825 */ /* 0x000fc400078e0006 */
[----:B------:R-:W1:Y:S02]  /*1f30*/  LDS R24, [R10+0xa80] ;  /* 0x000a80000a187984 */ /* 0x000e640000000800 */
[C---:B-----5:R-:W-:Y:S02]  /*1f40*/  IMAD.IADD R11, R19.reuse, 0x1, R20 ;  /* 0x00000001130b7824 */ /* 0x060fe400078e0214 */
[----:B------:R-:W-:Y:S01]  /*1f50*/  LDS R12, [R10+0x880] ;  /* 0x000880000a0c7984 */ /* 0x000fe20000000800 */
[C---:B----4-:R-:W-:Y:S02]  /*1f60*/  IMAD.IADD R23, R19.reuse, 0x1, R26 ;  /* 0x0000000113177824 */ /* 0x050fe400078e021a */
[C---:B------:R-:W-:Y:S01]  /*1f70*/  IMAD.IADD R25, R19.reuse, 0x1, R28 ;  /* 0x0000000113197824 */ /* 0x040fe200078e021c */
[----:B------:R-:W3:Y:S01]  /*1f80*/  LDS R14, [R10+0x900] ;  /* 0x000900000a0e7984 */ /* 0x000ee20000000800 */
[----:B------:R-:W-:Y:S02]  /*1f90*/  IMAD.IADD R19, R19, 0x1, R30 ;  /* 0x0000000113137824 */ /* 0x000fe400078e021e */
[C---:B------:R-:W-:Y:S01]  /*1fa0*/  IMAD.IADD R27, R18.reuse, 0x1, R27 ;  /* 0x00000001121b7824 */ /* 0x040fe200078e021b */
[----:B------:R-:W4:Y:S04]  /*1fb0*/  LDS R20, [R10+0x980] ;  /* 0x000980000a147984 */ /* 0x000f280000000800 */
[----:B------:R-:W5:Y:S04]  /*1fc0*/  LDS R26, [R10+0xb00] ;  /* 0x000b00000a1a7984 */ /* 0x000f680000000800 */
[----:B------:R-:W-:Y:S04]  /*1fd0*/  LDS R28, [R10+0xb80] ;  /* 0x000b80000a1c7984 */ /* 0x000fe80000000800 */
[----:B------:R-:W-:Y:S04]  /*1fe0*/  LDS R43, [R10+0xc00] ;  /* 0x000c00000a2b7984 */ /* 0x000fe80000000800 */
[----:B------:R-:W5:Y:S04]  /*1ff0*/  LDS R45, [R10+0xc80] ;  /* 0x000c80000a2d7984 */ /* 0x000f680000000800 */
[----:B------:R-:W5:Y:S04]  /*2000*/  LDS R47, [R10+0xd00] ;  /* 0x000d00000a2f7984 */ /* 0x000f680000000800 */
[----:B------:R-:W5:Y:S04]  /*2010*/  LDS R49, [R10+0xd80] ;  /* 0x000d80000a317984 */ /* 0x000f680000000800 */
[----:B------:R-:W5:Y:S01]  /*2020*/  LDS R51, [R10+0xe00] ;  /* 0x000e00000a337984 */ /* 0x000f620000000800 */
[C---:B0-----:R-:W-:Y:S01]  /*2030*/  IMAD.IADD R29, R18.reuse, 0x1, R29 ;  /* 0x00000001121d7824 */ /* 0x041fe200078e021d */
[----:B--2---:R-:W-:-:S02]  /*2040*/  IADD3 R33, PT, PT, R18, R33, RZ ;  /* 0x0000002112217210 */ /* 0x004fc40007ffe0ff */
[----:B------:R-:W-:Y:S01]  /*2050*/  STG.E desc[UR10][R8.64+0xc4000], R15 ;  /* 0x0c40000f08007986 */ /* 0x000fe2000c10190a */
[----:B------:R-:W-:-:S03]  /*2060*/  IMAD.IADD R31, R18, 0x1, R31 ;  /* 0x00000001121f7824 */ /* 0x000fc600078e021f */
[----:B------:R-:W-:Y:S01]  /*2070*/  STG.E desc[UR10][R8.64+0x188000], R11 ;  /* 0x1880000b08007986 */ /* 0x000fe2000c10190a */
[----:B------:R-:W-:-:S03]  /*2080*/  IMAD.IADD R35, R18, 0x1, R35 ;  /* 0x0000000112237824 */ /* 0x000fc600078e0223 */
[----:B------:R0:W-:Y:S01]  /*2090*/  STG.E desc[UR10][R8.64+0x24c000], R21 ;  /* 0x24c0001508007986 */ /* 0x0001e2000c10190a */
[----:B------:R-:W-:-:S03]  /*20a0*/  IMAD.IADD R37, R18, 0x1, R37 ;  /* 0x0000000112257824 */ /* 0x000fc600078e0225 */
[----:B------:R-:W-:Y:S01]  /*20b0*/  STG.E desc[UR10][R8.64+0x310000], R13 ;  /* 0x3100000d08007986 */ /* 0x000fe2000c10190a */
[----:B------:R-:W-:-:S03]  /*20c0*/  IMAD.IADD R39, R18, 0x1, R39 ;  /* 0x0000000112277824 */ /* 0x000fc600078e0227 */
[----:B------:R1:W-:Y:S01]  /*20d0*/  STG.E desc[UR10][R8.64+0x3d4000], R23 ;  /* 0x3d40001708007986 */ /* 0x0003e2000c10190a */
[----:B------:R-:W-:-:S03]  /*20e0*/  IMAD.IADD R41, R18, 0x1, R41 ;  /* 0x0000000112297824 */ /* 0x000fc600078e0229 */
[----:B------:R-:W-:Y:S04]  /*20f0*/  STG.E desc[UR10][R8.64+0x498000], R25 ;  /* 0x4980001908007986 */ /* 0x000fe8000c10190a */
[----:B------:R4:W-:Y:S04]  /*2100*/  STG.E desc[UR10][R8.64+0x55c000], R19 ;  /* 0x55c0001308007986 */ /* 0x0009e8000c10190a */
[----:B------:R-:W-:Y:S04]  /*2110*/  STG.E desc[UR10][R6.64], R27 ;  /* 0x0000001b06007986 */ /* 0x000fe8000c10190a */
[----:B------:R-:W2:Y:S04]  /*2120*/  LDS R27, [R10+0xe80] ;  /* 0x000e80000a1b7984 */ /* 0x000ea80000000800 */
[----:B------:R-:W2:Y:S04]  /*2130*/  LDS R53, [R10+0xf00] ;  /* 0x000f00000a357984 */ /* 0x000ea80000000800 */
[----:B------:R-:W2:Y:S04]  /*2140*/  LDS R55, [R10+0xf80] ;  /* 0x000f80000a377984 */ /* 0x000ea80000000800 */
[----:B------:R-:W2:Y:S04]  /*2150*/  LDS R18, [R10+0x1000] ;  /* 0x001000000a127984 */ /* 0x000ea80000000800 */
[----:B------:R-:W2:Y:S01]  /*2160*/  LDS R30, [R10+0x1080] ;  /* 0x001080000a1e7984 */ /* 0x000ea20000000800 */
[----:B0-----:R-:W-:-:S02]  /*2170*/  IMAD.IADD R21, R17, 0x1, R22 ;  /* 0x0000000111157824 */ /* 0x001fc400078e0216 */
[C---:B-1----:R-:W-:Y:S01]  /*2180*/  IMAD.IADD R23, R17.reuse, 0x1, R24 ;  /* 0x0000000111177824 */ /* 0x042fe200078e0218 */
[----:B------:R-:W0:Y:S04]  /*2190*/  LDS R22, [R10+0x1100] ;  /* 0x001100000a167984 */ /* 0x000e280000000800 */
[----:B------:R-:W1:Y:S01]  /*21a0*/  LDS R24, [R10+0x1180] ;  /* 0x001180000a187984 */ /* 0x000e620000000800 */
[C---:B------:R-:W-:Y:S01]  /*21b0*/  IMAD.IADD R11, R17.reuse, 0x1, R0 ;  /* 0x00000001110b7824 */ /* 0x040fe200078e0200 */
[C---:B---3--:R-:W-:Y:S01]  /*21c0*/  IADD3 R15, PT, PT, R17.reuse, R14, RZ ;  /* 0x0000000e110f7210 */ /* 0x048fe20007ffe0ff */
[C---:B------:R-:W-:Y:S01]  /*21d0*/  IMAD.IADD R13, R17.reuse, 0x1, R12 ;  /* 0x00000001110d7824 */ /* 0x040fe200078e020c */
[----:B------:R-:W-:Y:S01]  /*21e0*/  LDS R32, [R10+0x1300] ;  /* 0x001300000a207984 */ /* 0x000fe20000000800 */
[----:B----4-:R-:W-:-:S02]  /*21f0*/  IMAD.IADD R19, R17, 0x1, R20 ;  /* 0x0000000111137824 */ /* 0x010fc400078e0214 */
[C---:B-----5:R-:W-:Y:S01]  /*2200*/  IMAD.IADD R25, R17.reuse, 0x1, R26 ;  /* 0x0000000111197824 */ /* 0x060fe200078e021a */
[C---:B------:R-:W-:Y:S01]  /*2210*/  IADD3 R45, PT, PT, R16.reuse, R45, RZ ;  /* 0x0000002d102d7210 */ /* 0x040fe20007ffe0ff */
[----:B------:R-:W-:Y:S01]  /*2220*/  IMAD.IADD R17, R17, 0x1, R28 ;  /* 0x0000000111117824 */ /* 0x000fe200078e021c */
[----:B------:R-:W-:Y:S01]  /*2230*/  LDS R34, [R10+0x1380] ;  /* 0x001380000a227984 */ /* 0x000fe20000000800 */
[C---:B------:R-:W-:Y:S02]  /*2240*/  IMAD.IADD R43, R16.reuse, 0x1, R43 ;  /* 0x00000001102b7824 */ /* 0x040fe400078e022b */
[C---:B------:R-:W-:Y:S01]  /*2250*/  IMAD.IADD R47, R16.reuse, 0x1, R47 ;  /* 0x00000001102f7824 */ /* 0x040fe200078e022f */
[----:B------:R-:W-:Y:S01]  /*2260*/  LDS R57, [R10+0x1780] ;  /* 0x001780000a397984 */ /* 0x000fe20000000800 */
[C---:B------:R-:W-:Y:S02]  /*2270*/  IMAD.IADD R49, R16.reuse, 0x1, R49 ;  /* 0x0000000110317824 */ /* 0x040fe400078e0231 */
[C---:B------:R-:W-:Y:S01]  /*2280*/  IMAD.IADD R51, R16.reuse, 0x1, R51 ;  /* 0x0000000110337824 */ /* 0x040fe200078e0233 */
[----:B------:R-:W-:Y:S01]  /*2290*/  STG.E desc[UR10][R6.64+0xc4000], R29 ;  /* 0x0c40001d06007986 */ /* 0x000fe2000c10190a */
[----:B--2---:R-:W-:-:S03]  /*22a0*/  IMAD.IADD R27, R16, 0x1, R27 ;  /* 0x00000001101b7824 */ /* 0x004fc600078e021b */
[----:B------:R-:W-:Y:S01]  /*22b0*/  STG.E desc[UR10][R6.64+0x188000], R31 ;  /* 0x1880001f06007986 */ /* 0x000fe2000c10190a */
[----:B------:R-:W-:-:S03]  /*22c0*/  IMAD.IADD R53, R16, 0x1, R53 ;  /* 0x0000000110357824 */ /* 0x000fc600078e0235 */
[----:B------:R-:W-:Y:S01]  /*22d0*/  STG.E desc[UR10][R6.64+0x24c000], R33 ;  /* 0x24c0002106007986 */ /* 0x000fe2000c10190a */
[----:B------:R-:W-:-:S03]  /*22e0*/  IMAD.IADD R55, R16, 0x1, R55 ;  /* 0x0000000110377824 */ /* 0x000fc600078e0237 */
[----:B------:R-:W-:Y:S04]  /*22f0*/  STG.E desc[UR10][R6.64+0x310000], R35 ;  /* 0x3100002306007986 */ /* 0x000fe8000c10190a */
[----:B------:R-:W-:Y:S04]  /*2300*/  STG.E desc[UR10][R6.64+0x3d4000], R37 ;  /* 0x3d40002506007986 */ /* 0x000fe8000c10190a */
[----:B------:R-:W-:Y:S04]  /*2310*/  STG.E desc[UR10][R6.64+0x498000], R39 ;  /* 0x4980002706007986 */ /* 0x000fe8000c10190a */
[----:B------:R-:W-:Y:S04]  /*2320*/  STG.E desc[UR10][R6.64+0x55c000], R41 ;  /* 0x55c0002906007986 */ /* 0x000fe8000c10190a */
[----:B------:R2:W-:Y:S04]  /*2330*/  STG.E desc[UR10][R8.64+0x100], R11 ;  /* 0x0001000b08007986 */ /* 0x0005e8000c10190a */
[----:B------:R3:W-:Y:S04]  /*2340*/  STG.E desc[UR10][R8.64+0xc4100], R13 ;  /* 0x0c41000d08007986 */ /* 0x0007e8000c10190a */
[----:B------:R-:W-:Y:S04]  /*2350*/  STG.E desc[UR10][R8.64+0x188100], R15 ;  /* 0x1881000f08007986 */ /* 0x000fe8000c10190a */
[----:B------:R-:W-:Y:S01]  /*2360*/  STG.E desc[UR10][R8.64+0x24c100], R19 ;  /* 0x24c1001308007986 */ /* 0x000fe2000c10190a */
[----:B--2---:R-:W-:-:S03]  /*2370*/  IADD3 R11, PT, PT, R5, R18, RZ ;  /* 0x00000012050b7210 */ /* 0x004fc60007ffe0ff */
[----:B------:R-:W-:Y:S01]  /*2380*/  STG.E desc[UR10][R8.64+0x310100], R21 ;  /* 0x3101001508007986 */ /* 0x000fe2000c10190a */
[----:B---3--:R-:W-:-:S03]  /*2390*/  IMAD.IADD R13, R5, 0x1, R30 ;  /* 0x00000001050d7824 */ /* 0x008fc600078e021e */
[----:B------:R-:W-:Y:S04]  /*23a0*/  STG.E desc[UR10][R8.64+0x3d4100], R23 ;  /* 0x3d41001708007986 */ /* 0x000fe8000c10190a */
[----:B------:R-:W-:Y:S04]  /*23b0*/  STG.E desc[UR10][R8.64+0x498100], R25 ;  /* 0x4981001908007986 */ /* 0x000fe8000c10190a */
[----:B------:R-:W-:Y:S04]  /*23c0*/  STG.E desc[UR10][R8.64+0x55c100], R17 ;  /* 0x55c1001108007986 */ /* 0x000fe8000c10190a */
[----:B------:R-:W2:Y:S04]  /*23d0*/  LDS R26, [R10+0x1200] ;  /* 0x001200000a1a7984 */ /* 0x000ea80000000800 */
[----:B------:R-:W3:Y:S04]  /*23e0*/  LDS R28, [R10+0x1280] ;  /* 0x001280000a1c7984 */ /* 0x000ee80000000800 */
[----:B------:R-:W-:Y:S04]  /*23f0*/  STG.E desc[UR10][R6.64+0x100], R43 ;  /* 0x0001002b06007986 */ /* 0x000fe8000c10190a */
[----:B------:R-:W-:Y:S04]  /*2400*/  STG.E desc[UR10][R6.64+0xc4100], R45 ;  /* 0x0c41002d06007986 */ /* 0x000fe8000c10190a */
[----:B------:R-:W-:Y:S04]  /*2410*/  STG.E desc[UR10][R6.64+0x188100], R47 ;  /* 0x1881002f06007986 */ /* 0x000fe8000c10190a */
[----:B------:R-:W-:Y:S04]  /*2420*/  STG.E desc[UR10][R6.64+0x24c100], R49 ;  /* 0x24c1003106007986 */ /* 0x000fe8000c10190a */
[----:B------:R-:W-:Y:S04]  /*2430*/  STG.E desc[UR10][R6.64+0x310100], R51 ;  /* 0x3101003306007986 */ /* 0x000fe8000c10190a */
[----:B------:R-:W-:Y:S04]  /*2440*/  LDS R39, [R10+0x1400] ;  /* 0x001400000a277984 */ /* 0x000fe80000000800 */
[----:B------:R-:W-:Y:S04]  /*2450*/  LDS R41, [R10+0x1480] ;  /* 0x001480000a297984 */ /* 0x000fe80000000800 */
[----:B------:R-:W-:Y:S04]  /*2460*/  LDS R43, [R10+0x1500] ;  /* 0x001500000a2b7984 */ /* 0x000fe80000000800 */
[----:B------:R-:W-:Y:S04]  /*2470*/  LDS R45, [R10+0x1580] ;  /* 0x001580000a2d7984 */ /* 0x000fe80000000800 */
[----:B------:R-:W-:Y:S04]  /*2480*/  LDS R47, [R10+0x1600] ;  /* 0x001600000a2f7984 */ /* 0x000fe80000000800 */
[----:B------:R-:W-:Y:S04]  /*2490*/  LDS R49, [R10+0x1680] ;  /* 0x001680000a317984 */ /* 0x000fe80000000800 */
[----:B------:R-:W4:Y:S04]  /*24a0*/  LDS R51, [R10+0x1700] ;  /* 0x001700000a337984 */ /* 0x000f280000000800 */
[----:B------:R-:W5:Y:S04]  /*24b0*/  LDS R0, [R10+0x1800] ;  /* 0x001800000a007984 */ /* 0x000f680000000800 */
[----:B------:R-:W-:Y:S04]  /*24c0*/  STG.E desc[UR10][R6.64+0x3d4100], R27 ;  /* 0x3d41001b06007986 */ /* 0x000fe8000c10190a */
[----:B------:R-:W-:Y:S04]  /*24d0*/  STG.E desc[UR10][R6.64+0x498100], R53 ;  /* 0x4981003506007986 */ /* 0x000fe8000c10190a */
[----:B------:R-:W-:Y:S04]  /*24e0*/  STG.E desc[UR10][R6.64+0x55c100], R55 ;  /* 0x55c1003706007986 */ /* 0x000fe8000c10190a */
[----:B------:R0:W-:Y:S04]  /*24f0*/  STG.E desc[UR10][R8.64+0x200], R11 ;  /* 0x0002000b08007986 */ /* 0x0001e8000c10190a */
[----:B------:R1:W-:Y:S04]  /*2500*/  STG.E desc[UR10][R8.64+0xc4200], R13 ;  /* 0x0c42000d08007986 */ /* 0x0003e8000c10190a */
[----:B------:R-:W5:Y:S01]  /*2510*/  LDS R12, [R10+0x1880] ;  /* 0x001880000a0c7984 */ /* 0x000f620000000800 */
[----:B0-----:R-:W-:-:S03]  /*2520*/  IMAD.IADD R11, R5, 0x1, R22 ;  /* 0x00000001050b7824 */ /* 0x001fc600078e0216 */
[----:B------:R-:W0:Y:S01]  /*2530*/  LDS R14, [R10+0x1900] ;  /* 0x001900000a0e7984 */ /* 0x000e220000000800 */
[----:B-1----:R-:W-:-:S03]  /*2540*/  IMAD.IADD R13, R5, 0x1, R24 ;  /* 0x00000001050d7824 */ /* 0x002fc600078e0218 */
[----:B------:R-:W1:Y:S04]  /*2550*/  LDS R16, [R10+0x1980] ;  /* 0x001980000a107984 */ /* 0x000e680000000800 */
[----:B------:R-:W1:Y:S04]  /*2560*/  LDS R18, [R10+0x1a00] ;  /* 0x001a00000a127984 */ /* 0x000e680000000800 */
[----:B------:R-:W1:Y:S04]  /*2570*/  LDS R20, [R10+0x1a80] ;  /* 0x001a80000a147984 */ /* 0x000e680000000800 */
[----:B------:R-:W-:Y:S04]  /*2580*/  LDS R22, [R10+0x1b00] ;  /* 0x001b00000a167984 */ /* 0x000fe80000000800 */
[----:B------:R-:W-:Y:S04]  /*2590*/  LDS R24, [R10+0x1b80] ;  /* 0x001b80000a187984 */ /* 0x000fe80000000800 */
[----:B------:R-:W1:Y:S04]  /*25a0*/  LDS R21, [R10+0x1c00] ;  /* 0x001c00000a157984 */ /* 0x000e680000000800 */
[----:B------:R-:W1:Y:S04]  /*25b0*/  LDS R23, [R10+0x1c80] ;  /* 0x001c80000a177984 */ /* 0x000e680000000800 */
[----:B------:R-:W-:Y:S04]  /*25c0*/  LDS R25, [R10+0x1d00] ;  /* 0x001d00000a197984 */ /* 0x000fe80000000800 */
[----:B------:R-:W1:Y:S04]  /*25d0*/  LDS R27, [R10+0x1d80] ;  /* 0x001d80000a1b7984 */ /* 0x000e680000000800 */
[----:B------:R-:W1:Y:S04]  /*25e0*/  LDS R29, [R10+0x1e00] ;  /* 0x001e00000a1d7984 */ /* 0x000e680000000800 */
[----:B------:R-:W1:Y:S04]  /*25f0*/  LDS R31, [R10+0x1e80] ;  /* 0x001e80000a1f7984 */ /* 0x000e680000000800 */
[----:B------:R-:W1:Y:S04]  /*2600*/  LDS R33, [R10+0x1f00] ;  /* 0x001f00000a217984 */ /* 0x000e680000000800 */
[----:B------:R-:W1:Y:S01]  /*2610*/  LDS R35, [R10+0x1f80] ;  /* 0x001f80000a237984 */ /* 0x000e620000000800 */
[C---:B--2---:R-:W-:Y:S01]  /*2620*/  IMAD.IADD R15, R5.reuse, 0x1, R26 ;  /* 0x00000001050f7824 */ /* 0x044fe200078e021a */
[C---:B------:R-:W-:Y:S01]  /*2630*/  IADD3 R37, PT, PT, R5.reuse, R34, RZ ;  /* 0x0000002205257210 */ /* 0x040fe20007ffe0ff */
[C---:B---3--:R-:W-:Y:S01]  /*2640*/  IMAD.IADD R17, R5.reuse, 0x1, R28 ;  /* 0x0000000105117824 */ /* 0x048fe200078e021c */
[----:B----4-:R-:W-:Y:S01]  /*2650*/  IADD3 R51, PT, PT, R4, R51, RZ ;  /* 0x0000003304337210 */ /* 0x010fe20007ffe0ff */
[----:B------:R-:W-:-:S02]  /*2660*/  IMAD.IADD R19, R5, 0x1, R32 ;  /* 0x0000000105137824 */ /* 0x000fc400078e0220 */
[C---:B------:R-:W-:Y:S02]  /*2670*/  IMAD.IADD R39, R4.reuse, 0x1, R39 ;  /* 0x0000000104277824 */ /* 0x040fe400078e0227 */
[C---:B------:R-:W-:Y:S02]  /*2680*/  IMAD.IADD R41, R4.reuse, 0x1, R41 ;  /* 0x0000000104297824 */ /* 0x040fe400078e0229 */
[C---:B------:R-:W-:Y:S02]  /*2690*/  IMAD.IADD R43, R4.reuse, 0x1, R43 ;  /* 0x00000001042b7824 */ /* 0x040fe400078e022b */
[C---:B------:R-:W-:Y:S02]  /*26a0*/  IMAD.IADD R45, R4.reuse, 0x1, R45 ;  /* 0x00000001042d7824 */ /* 0x040fe400078e022d */
[C---:B------:R-:W-:Y:S02]  /*26b0*/  IMAD.IADD R47, R4.reuse, 0x1, R47 ;  /* 0x00000001042f7824 */ /* 0x040fe400078e022f */
[----:B------:R-:W-:-:S02]  /*26c0*/  IMAD.IADD R49, R4, 0x1, R49 ;  /* 0x0000000104317824 */ /* 0x000fc400078e0231 */
[----:B------:R-:W-:Y:S02]  /*26d0*/  IMAD.IADD R57, R4, 0x1, R57 ;  /* 0x0000000104397824 */ /* 0x000fe400078e0239 */
[C---:B-----5:R-:W-:Y:S01]  /*26e0*/  IMAD.IADD R5, R3.reuse, 0x1, R0 ;  /* 0x0000000103057824 */ /* 0x060fe200078e0200 */
[----:B------:R2:W-:Y:S04]  /*26f0*/  STG.E desc[UR10][R8.64+0x188200], R11 ;  /* 0x1882000b08007986 */ /* 0x0005e8000c10190a */
[----:B------:R0:W-:Y:S04]  /*2700*/  STG.E desc[UR10][R8.64+0x24c200], R13 ;  /* 0x24c2000d08007986 */ /* 0x0001e8000c10190a */
[----:B------:R1:W-:Y:S04]  /*2710*/  STG.E desc[UR10][R8.64+0x310200], R15 ;  /* 0x3102000f08007986 */ /* 0x0003e8000c10190a */
[----:B------:R3:W-:Y:S01]  /*2720*/  STG.E desc[UR10][R8.64+0x3d4200], R17 ;  /* 0x3d42001108007986 */ /* 0x0007e2000c10190a */
[----:B--2---:R-:W-:-:S03]  /*2730*/  IMAD.IADD R11, R3, 0x1, R12 ;  /* 0x00000001030b7824 */ /* 0x004fc600078e020c */
[----:B------:R2:W-:Y:S01]  /*2740*/  STG.E desc[UR10][R8.64+0x498200], R19 ;  /* 0x4982001308007986 */ /* 0x0005e2000c10190a */
[----:B0-----:R-:W-:-:S03]  /*2750*/  IMAD.IADD R13, R3, 0x1, R14 ;  /* 0x00000001030d7824 */ /* 0x001fc600078e020e */
[----:B------:R-:W-:Y:S01]  /*2760*/  STG.E desc[UR10][R8.64+0x55c200], R37 ;  /* 0x55c2002508007986 */ /* 0x000fe2000c10190a */
[----:B-1----:R-:W-:-:S03]  /*2770*/  IMAD.IADD R15, R3, 0x1, R16 ;  /* 0x00000001030f7824 */ /* 0x002fc600078e0210 */
[----:B------:R-:W-:Y:S01]  /*2780*/  STG.E desc[UR10][R6.64+0x200], R39 ;  /* 0x0002002706007986 */ /* 0x000fe2000c10190a */
[----:B---3--:R-:W-:-:S03]  /*2790*/  IMAD.IADD R17, R3, 0x1, R18 ;  /* 0x0000000103117824 */ /* 0x008fc600078e0212 */
[----:B------:R-:W-:Y:S01]  /*27a0*/  STG.E desc[UR10][R6.64+0xc4200], R41 ;  /* 0x0c42002906007986 */ /* 0x000fe2000c10190a */
[----:B--2---:R-:W-:-:S03]  /*27b0*/  IADD3 R19, PT, PT, R3, R20, RZ ;  /* 0x0000001403137210 */ /* 0x004fc60007ffe0ff */
[----:B------:R-:W-:Y:S04]  /*27c0*/  STG.E desc[UR10][R6.64+0x188200], R43 ;  /* 0x1882002b06007986 */ /* 0x000fe8000c10190a */
[----:B------:R-:W-:Y:S04]  /*27d0*/  STG.E desc[UR10][R6.64+0x24c200], R45 ;  /* 0x24c2002d06007986 */ /* 0x000fe8000c10190a */
        /* <DEDUP_REMOVED lines=31> */
.L_x_103:
        /* <DEDUP_REMOVED lines=11> */
.L_x_224:


//--------------------- .text.fused_cast_cast_left_shift_multiply_add_right_shift_cast_clip_cast_2_kernel0 --------------------------
	.section	.text.fused_cast_cast_left_shift_multiply_add_right_shift_cast_clip_cast_2_kernel0,"ax",@progbits
	.align	128
        .global         fused_cast_cast_left_shift_multiply_add_right_shift_cast_clip_cast_2_kernel0
        .type           fused_cast_cast_left_shift_multiply_add_right_shift_cast_clip_cast_2_kernel0,@function
        .size           fused_cast_cast_left_shift_multiply_add_right_shift_cast_clip_cast_2_kernel0,(.L_x_225 - fused_cast_cast_left_shift_multiply_add_right_shift_cast_clip_cast_2_kernel0)
        .other          fused_cast_cast_left_shift_multiply_add_right_shift_cast_clip_cast_2_kernel0,@"STO_CUDA_ENTRY STV_DEFAULT"
fused_cast_cast_left_shift_multiply_add_right_shift_cast_clip_cast_2_kernel0:
.text.fused_cast_cast_left_shift_multiply_add_right_shift_cast_clip_cast_2_kernel0:
        /* <DEDUP_REMOVED lines=13> */
[----:B------:R-:W-:-:S09]  /*00d0*/  ISETP.GT.U32.AND P4, PT, R7, 0x8ffff, PT ;  /* 0x0008ffff0700780c */ /* 0x000fd20003f84070 */
[----:B------:R-:W-:-:S05]  /*00e0*/  @!P0 IADD3 R4, P1, PT, R2, 0x1000000, RZ ;  /* 0x0100000002048810 */ /* 0x000fca0007f3e0ff */
[----:B------:R-:W-:Y:S01]  /*00f0*/  @!P0 IMAD.X R5, RZ, RZ, R3, P1 ;  /* 0x000000ffff058224 */ /* 0x000fe200008e0603 */
[----:B------:R-:W-:-:S05]  /*0100*/  ISETP.GT.U32.OR P4, PT, R16, 0x23f, P4 ;  /* 0x0000023f1000780c */ /* 0x000fca0002784470 */
[----:B--2---:R-:W2:Y:S01]  /*0110*/  @!P0 LDG.E.CONSTANT R5, desc[UR4][R4.64+-0x800000] ;  /* 0x8000000404058981 */ /* 0x004ea2000c1e9900 */
[----:B------:R-:W-:Y:S02]  /*0120*/  ISETP.GT.U32.AND P5, PT, R7, 0x4ffff, PT ;  /* 0x0004ffff0700780c */ /* 0x000fe40003fa4070 */
[----:B------:R-:W-:Y:S02]  /*0130*/  @!P3 IADD3 R8, P1, PT, R2, 0x1000000, RZ ;  /* 0x010000000208b810 */ /* 0x000fe40007f3e0ff */
[----:B------:R-:W-:-:S03]  /*0140*/  ISETP.GT.U32.OR P5, PT, R16, 0x13f, P5 ;  /* 0x0000013f1000780c */ /* 0x000fc60002fa4470 */
[--C-:B------:R-:W-:Y:S01]  /*0150*/  @!P3 IMAD.X R9, RZ, RZ, R3.reuse, P1 ;  /* 0x000000ffff09b224 */ /* 0x100fe200008e0603 */
[----:B------:R-:W-:Y:S02]  /*0160*/  @!P4 IADD3 R10, P1, PT, R2, 0x1000000, RZ ;  /* 0x01000000020ac810 */ /* 0x000fe40007f3e0ff */
[----:B------:R-:W-:Y:S02]  /*0170*/  ISETP.GT.U32.AND P6, PT, R7, 0x30ffff, PT ;  /* 0x0030ffff0700780c */ /* 0x000fe40003fc4070 */
[----:B------:R-:W3:Y:S01]  /*0180*/  @!P3 LDG.E.CONSTANT R8, desc[UR4][R8.64+-0x700000] ;  /* 0x900000040808b981 */ /* 0x000ee2000c1e9900 */
[----:B------:R-:W-:Y:S01]  /*0190*/  @!P4 IMAD.X R11, RZ, RZ, R3, P1 ;  /* 0x000000ffff0bc224 */ /* 0x000fe200008e0603 */
[----:B------:R-:W-:-:S03]  /*01a0*/  ISETP.GT.U32.OR P6, PT, R16, 0xc3f, P6 ;  /* 0x00000c3f1000780c */ /* 0x000fc600037c4470 */
[----:B------:R-:W-:Y:S01]  /*01b0*/  @!P5 IADD3 R14, P1, PT, R2, 0x1000000, RZ ;  /* 0x01000000020ed810 */ /* 0x000fe20007f3e0ff */
[----:B------:R0:W5:Y:S04]  /*01c0*/  @!P4 LDG.E.CONSTANT R10, desc[UR4][R10.64+-0x600000] ;  /* 0xa00000040a0ac981 */ /* 0x000168000c1e9900 */
[----:B------:R-:W-:-:S05]  /*01d0*/  @!P5 IMAD.X R15, RZ, RZ, R3, P1 ;  /* 0x000000ffff0fd224 */ /* 0x000fca00008e0603 */
[----:B------:R1:W5:Y:S04]  /*01e0*/  @!P5 LDG.E.CONSTANT R6, desc[UR4][R14.64+-0x500000] ;  /* 0xb00000040e06d981 */ /* 0x000368000c1e9900 */
[----:B------:R-:W5:Y:S01]  /*01f0*/  @!P6 LDG.E.CONSTANT R0, desc[UR4][R2.64] ;  /* 0x000000040200e981 */ /* 0x000f62000c1e9900 */
[----:B------:R-:W-:Y:S02]  /*0200*/  @!P0 IMAD.MOV.U32 R12, RZ, RZ, 0x40000000 ;  /* 0x40000000ff0c8424 */ /* 0x000fe400078e00ff */
[----:B------:R-:W-:Y:S01]  /*0210*/  @!P0 IMAD.MOV.U32 R13, RZ, RZ, 0x0 ;  /* 0x00000000ff0d8424 */ /* 0x000fe200078e00ff */
[----:B------:R-:W-:-:S04]  /*0220*/  ISETP.GT.U32.AND P2, PT, R7, 0x24ffff, PT ;  /* 0x0024ffff0700780c */ /* 0x000fc80003f44070 */
[----:B------:R-:W-:Y:S02]  /*0230*/  ISETP.GT.U32.OR P2, PT, R16, 0x93f, P2 ;  /* 0x0000093f1000780c */ /* 0x000fe40001744470 */
[----:B--2---:R-:W-:Y:S01]  /*0240*/  @!P0 SHF.R.S32.HI R4, RZ, 0x1f, R5 ;  /* 0x0000001fff048819 */ /* 0x004fe20000011405 */
[----:B------:R-:W-:-:S04]  /*0250*/  @!P0 IMAD.WIDE.U32 R12, R5, 0x10000000, R12 ;  /* 0x10000000050c8825 */ /* 0x000fc800078e000c */
[----:B------:R-:W-:-:S04]  /*0260*/  @!P0 IMAD.SHL.U32 R4, R4, 0x10000000, RZ ;  /* 0x1000000004048824 */ /* 0x000fc800078e00ff */
[----:B------:R-:W-:Y:S01]  /*0270*/  @!P0 IMAD R5, R5, 0x4, R4 ;  /* 0x0000000405058824 */ /* 0x000fe200078e0204 */
[----:B----4-:R-:W-:-:S03]  /*0280*/  IADD3 R4, P1, PT, R7, UR6, RZ ;  /* 0x0000000607047c10 */ /* 0x010fc6000ff3e0ff */
[----:B0-----:R-:W-:Y:S01]  /*0290*/  @!P0 IMAD.IADD R11, R13, 0x1, R5 ;  /* 0x000000010d0b8824 */ /* 0x001fe200078e0205 */
[----:B---3--:R-:W-:Y:S01]  /*02a0*/  @!P3 SHF.R.S32.HI R9, RZ, 0x1f, R8 ;  /* 0x0000001fff09b819 */ /* 0x008fe20000011408 */
[----:B------:R-:W-:Y:S02]  /*02b0*/  @!P3 IMAD.MOV.U32 R13, RZ, RZ, 0x0 ;  /* 0x00000000ff0db424 */ /* 0x000fe400078e00ff */
[----:B------:R-:W-:Y:S01]  /*02c0*/  IMAD.X R5, RZ, RZ, UR7, P1 ;  /* 0x00000007ff057e24 */ /* 0x000fe200088e06ff */
[----:B------:R-:W-:Y:S01]  /*02d0*/  @!P0 SHF.R.U64 R11, R12, 0x1f, R11 ;  /* 0x0000001f0c0b8819 */ /* 0x000fe2000000120b */
[----:B-1----:R-:W-:Y:S01]  /*02e0*/  @!P3 IMAD.SHL.U32 R15, R9, 0x10000000, RZ ;  /* 0x10000000090fb824 */ /* 0x002fe200078e00ff */
[----:B-----5:R-:W-:Y:S01]  /*02f0*/  @!P4 SHF.R.S32.HI R14, RZ, 0x1f, R10 ;  /* 0x0000001fff0ec819 */ /* 0x020fe2000001140a */
[----:B------:R-:W-:Y:S01]  /*0300*/  @!P3 IMAD.MOV.U32 R12, RZ, RZ, 0x40000000 ;  /* 0x40000000ff0cb424 */ /* 0x000fe200078e00ff */
[----:B------:R-:W-:Y:S01]  /*0310*/  @!P0 VIMNMX R9, PT, PT, R11, 0x7f, PT ;  /* 0x0000007f0b098848 */ /* 0x000fe20003fe0100 */
[C---:B------:R-:W-:Y:S01]  /*0320*/  @!P3 IMAD R15, R8.reuse, 0x4, R15 ;  /* 0x00000004080fb824 */ /* 0x040fe200078e020f */
[----:B------:R-:W-:Y:S01]  /*0330*/  ISETP.GT.U32.AND P1, PT, R7, 0x2cffff, PT ;  /* 0x002cffff0700780c */ /* 0x000fe20003f24070 */
[----:B------:R-:W-:Y:S01]  /*0340*/  @!P3 IMAD.WIDE.U32 R12, R8, 0x10000000, R12 ;  /* 0x10000000080cb825 */ /* 0x000fe200078e000c */
[----:B------:R-:W-:-:S02]  /*0350*/  @!P0 VIMNMX R11, PT, PT, R9, -0x80, !PT ;  /* 0xffffff80090b8848 */ /* 0x000fc40007fe0100 */
[----:B------:R-:W-:Y:S01]  /*0360*/  ISETP.GT.U32.OR P1, PT, R16, 0xb3f, P1 ;  /* 0x00000b3f1000780c */ /* 0x000fe20000f24470 */
[----:B------:R-:W-:Y:S02]  /*0370*/  @!P4 IMAD.MOV.U32 R8, RZ, RZ, 0x40000000 ;  /* 0x40000000ff08c424 */ /* 0x000fe400078e00ff */
[----:B------:R-:W-:Y:S01]  /*0380*/  @!P4 IMAD.MOV.U32 R9, RZ, RZ, 0x0 ;  /* 0x00000000ff09c424 */ /* 0x000fe200078e00ff */
[----:B------:R0:W-:Y:S01]  /*0390*/  @!P0 STG.E.U8 desc[UR4][R4.64+0x200000], R11 ;  /* 0x2000000b04008986 */ /* 0x0001e2000c101104 */
[----:B------:R-:W-:Y:S01]  /*03a0*/  @!P4 IMAD.SHL.U32 R17, R14, 0x10000000, RZ ;  /* 0x100000000e11c824 */ /* 0x000fe200078e00ff */
[----:B------:R-:W-:Y:S01]  /*03b0*/  ISETP.GT.U32.AND P0, PT, R7, 0x28ffff, PT ;  /* 0x0028ffff0700780c */ /* 0x000fe20003f04070 */
[----:B------:R-:W-:Y:S02]  /*03c0*/  @!P3 IMAD.IADD R13, R13, 0x1, R15 ;  /* 0x000000010d0db824 */ /* 0x000fe400078e020f */
[----:B------:R-:W-:Y:S01]  /*03d0*/  @!P4 IMAD.WIDE.U32 R8, R10, 0x10000000, R8 ;  /* 0x100000000a08c825 */ /* 0x000fe200078e0008 */
[----:B------:R-:W-:-:S02]  /*03e0*/  ISETP.GT.U32.OR P0, PT, R16, 0xa3f, P0 ;  /* 0x00000a3f1000780c */ /* 0x000fc40000704470 */
[----:B------:R-:W-:Y:S01]  /*03f0*/  @!P3 SHF.R.U64 R18, R12, 0x1f, R13 ;  /* 0x0000001f0c12b819 */ /* 0x000fe2000000120d */
[----:B------:R-:W-:Y:S01]  /*0400*/  @!P4 IMAD R17, R10, 0x4, R17 ;  /* 0x000000040a11c824 */ /* 0x000fe200078e0211 */
[----:B------:R-:W-:Y:S01]  /*0410*/  @!P5 SHF.R.S32.HI R10, RZ, 0x1f, R6 ;  /* 0x0000001fff0ad819 */ /* 0x000fe20000011406 */
[----:B------:R-:W-:Y:S01]  /*0420*/  @!P5 IMAD.MOV.U32 R12, RZ, RZ, 0x40000000 ;  /* 0x40000000ff0cd424 */ /* 0x000fe200078e00ff */
[----:B0-----:R-:W-:Y:S01]  /*0430*/  @!P6 SHF.R.S32.HI R11, RZ, 0x1f, R0 ;  /* 0x0000001fff0be819 */ /* 0x001fe20000011400 */
[----:B------:R-:W-:Y:S02]  /*0440*/  @!P5 IMAD.MOV.U32 R13, RZ, RZ, 0x0 ;  /* 0x00000000ff0dd424 */ /* 0x000fe400078e00ff */
[----:B------:R-:W-:Y:S02]  /*0450*/  @!P5 IMAD.SHL.U32 R19, R10, 0x10000000, RZ ;  /* 0x100000000a13d824 */ /* 0x000fe400078e00ff */
[----:B------:R-:W-:Y:S01]  /*0460*/  @!P6 IMAD.MOV.U32 R14, RZ, RZ, 0x40000000 ;  /* 0x40000000ff0ee424 */ /* 0x000fe200078e00ff */
[----:B------:R-:W2:Y:S01]  /*0470*/  @!P1 LDG.E.CONSTANT R10, desc[UR4][R2.64+0x100000] ;  /* 0x10000004020a9981 */ /* 0x000ea2000c1e9900 */
[----:B------:R-:W-:-:S02]  /*0480*/  @!P6 IMAD.MOV.U32 R15, RZ, RZ, 0x0 ;  /* 0x00000000ff0fe424 */ /* 0x000fc400078e00ff */
[----:B------:R-:W-:Y:S02]  /*0490*/  @!P6 IMAD.SHL.U32 R11, R11, 0x10000000, RZ ;  /* 0x100000000b0be824 */ /* 0x000fe400078e00ff */
[----:B------:R-:W-:-:S04]  /*04a0*/  @!P5 IMAD.WIDE.U32 R12, R6, 0x10000000, R12 ;  /* 0x10000000060cd825 */ /* 0x000fc800078e000c */
[----:B------:R-:W-:Y:S01]  /*04b0*/  @!P5 IMAD R23, R6, 0x4, R19 ;  /* 0x000000040617d824 */ /* 0x000fe200078e0213 */
[----:B------:R-:W-:Y:S01]  /*04c0*/  @!P3 VIMNMX R6, PT, PT, R18, 0x7f, PT ;  /* 0x0000007f1206b848 */ /* 0x000fe20003fe0100 */
[----:B------:R-:W-:Y:S02]  /*04d0*/  @!P4 IMAD.IADD R17, R9, 0x1, R17 ;  /* 0x000000010911c824 */ /* 0x000fe400078e0211 */
[----:B------:R-:W-:Y:S01]  /*04e0*/  @!P6 IMAD.WIDE.U32 R14, R0, 0x10000000, R14 ;  /* 0x10000000000ee825 */ /* 0x000fe200078e000e */
[----:B------:R-:W-:-:S03]  /*04f0*/  @!P3 VIMNMX R19, PT, PT, R6, -0x80, !PT ;  /* 0xffffff800613b848 */ /* 0x000fc60007fe0100 */
[----:B------:R-:W-:Y:S01]  /*0500*/  @!P6 IMAD R21, R0, 0x4, R11 ;  /* 0x000000040015e824 */ /* 0x000fe200078e020b */
[----:B------:R-:W-:Y:S01]  /*0510*/  @!P4 SHF.R.U64 R6, R8, 0x1f, R17 ;  /* 0x0000001f0806c819 */ /* 0x000fe20000001211 */
[----:B------:R-:W-:Y:S01]  /*0520*/  @!P5 IMAD.IADD R9, R13, 0x1, R23 ;  /* 0x000000010d09d824 */ /* 0x000fe200078e0217 */
[----:B------:R-:W3:Y:S01]  /*0530*/  @!P0 LDG.E.CONSTANT R11, desc[UR4][R2.64+0x200000] ;  /* 0x20000004020b8981 */ /* 0x000ee2000c1e9900 */
[----:B------:R-:W-:Y:S01]  /*0540*/  @!P6 IMAD.IADD R13, R15, 0x1, R21 ;  /* 0x000000010f0de824 */ /* 0x000fe200078e0215 */
[----:B------:R-:W-:Y:S02]  /*0550*/  @!P4 VIMNMX R6, PT, PT, R6, 0x7f, PT ;  /* 0x0000007f0606c848 */ /* 0x000fe40003fe0100 */
[----:B------:R-:W-:Y:S02]  /*0560*/  @!P5 SHF.R.U64 R8, R12, 0x1f, R9 ;  /* 0x0000001f0c08d819 */ /* 0x000fe40000001209 */
[----:B------:R-:W-:Y:S01]  /*0570*/  @!P6 SHF.R.U64 R0, R14, 0x1f, R13 ;  /* 0x0000001f0e00e819 */ /* 0x000fe2000000120d */
[----:B------:R-:W-:Y:S01]  /*0580*/  @!P3 STG.E.U8 desc[UR4][R4.64+0x240000], R19 ;  /* 0x240000130400b986 */ /* 0x000fe2000c101104 */
[----:B------:R-:W-:-:S02]  /*0590*/  @!P4 VIMNMX R15, PT, PT, R6, -0x80, !PT ;  /* 0xffffff80060fc848 */ /* 0x000fc40007fe0100 */
[----:B------:R-:W-:Y:S01]  /*05a0*/  @!P5 VIMNMX R8, PT, PT, R8, 0x7f, PT ;  /* 0x0000007f0808d848 */ /* 0x000fe20003fe0100 */
[----:B------:R-:W4:Y:S01]  /*05b0*/  @!P2 LDG.E.CONSTANT R12, desc[UR4][R2.64+0x300000] ;  /* 0x30000004020ca981 */ /* 0x000f22000c1e9900 */
[----:B------:R-:W-:Y:S02]  /*05c0*/  @!P6 VIMNMX R0, PT, PT, R0, 0x7f, PT ;  /* 0x0000007f0000e848 */ /* 0x000fe40003fe0100 */
[----:B------:R-:W-:Y:S01]  /*05d0*/  @!P5 VIMNMX R17, PT, PT, R8, -0x80, !PT ;  /* 0xffffff800811d848 */ /* 0x000fe20007fe0100 */
[----:B------:R0:W-:Y:S01]  /*05e0*/  @!P4 STG.E.U8 desc[UR4][R4.64+0x280000], R15 ;  /* 0x2800000f0400c986 */ /* 0x0001e2000c101104 */
[----:B------:R-:W-:Y:S02]  /*05f0*/  @!P6 VIMNMX R13, PT, PT, R0, -0x80, !PT ;  /* 0xffffff80000de848 */ /* 0x000fe40007fe0100 */
[C---:B------:R-:W-:Y:S02]  /*0600*/  ISETP.GT.U32.AND P4, PT, R7.reuse, 0x1cffff, PT ;  /* 0x001cffff0700780c */ /* 0x040fe40003f84070 */
[----:B------:R-:W-:Y:S01]  /*0610*/  ISETP.GT.U32.AND P3, PT, R7, 0x20ffff, PT ;  /* 0x0020ffff0700780c */ /* 0x000fe20003f64070 */
[----:B------:R2:W-:Y:S01]  /*0620*/  @!P5 STG.E.U8 desc[UR4][R4.64+0x2c0000], R17 ;  /* 0x2c0000110400d986 */ /* 0x0005e2000c101104 */
[----:B------:R-:W-:-:S02]  /*0630*/  ISETP.GT.U32.OR P4, PT, R16, 0x73f, P4 ;  /* 0x0000073f1000780c */ /* 0x000fc40002784470 */
[C---:B------:R-:W-:Y:S01]  /*0640*/  ISETP.GT.U32.OR P3, PT, R16.reuse, 0x83f, P3 ;  /* 0x0000083f1000780c */ /* 0x040fe20001f64470 */
[----:B------:R1:W-:Y:S01]  /*0650*/  @!P6 STG.E.U8 desc[UR4][R4.64], R13 ;  /* 0x0000000d0400e986 */ /* 0x0003e2000c101104 */
        /* <DEDUP_REMOVED lines=9> */
[----:B0-----:R-:W-:Y:S01]  /*06f0*/  @!P1 IMAD.MOV.U32 R15, RZ, RZ, 0x0 ;  /* 0x00000000ff0f9424 */ /* 0x001fe200078e00ff */
[----:B------:R-:W-:Y:S01]  /*0700*/  @!P0 MOV R18, 0x40000000 ;  /* 0x4000000000128802 */ /* 0x000fe20000000f00 */
[----:B------:R-:W-:Y:S01]  /*0710*/  @!P0 IMAD.MOV.U32 R19, RZ, RZ, 0x0 ;  /* 0x00000000ff138424 */ /* 0x000fe200078e00ff */
[----:B--2---:R-:W-:Y:S01]  /*0720*/  @!P1 SHF.R.S32.HI R17, RZ, 0x1f, R10 ;  /* 0x0000001fff119819 */ /* 0x004fe2000001140a */
[----:B------:R-:W-:-:S04]  /*0730*/  @!P1 IMAD.WIDE.U32 R14, R10, 0x10000000, R14 ;  /* 0x100000000a0e9825 */ /* 0x000fc800078e000e */
[----:B------:R-:W-:-:S04]  /*0740*/  @!P1 IMAD.SHL.U32 R17, R17, 0x10000000, RZ ;  /* 0x1000000011119824 */ /* 0x000fc800078e00ff */
[----:B-1----:R-:W-:-:S04]  /*0750*/  @!P1 IMAD R13, R10, 0x4, R17 ;  /* 0x000000040a0d9824 */ /* 0x002fc800078e0211 */
[----:B------:R-:W-:Y:S01]  /*0760*/  @!P1 IMAD.IADD R13, R15, 0x1, R13 ;  /* 0x000000010f0d9824 */ /* 0x000fe200078e020d */
[----:B---3--:R-:W-:-:S05]  /*0770*/  @!P0 SHF.R.S32.HI R10, RZ, 0x1f, R11 ;  /* 0x0000001fff0a8819 */ /* 0x008fca000001140b */
[----:B------:R-:W-:Y:S01]  /*0780*/  @!P0 IMAD.SHL.U32 R20, R10, 0x10000000, RZ ;  /* 0x100000000a148824 */ /* 0x000fe200078e00ff */
[----:B------:R-:W-:Y:S01]  /*0790*/  @!P1 SHF.R.U64 R10, R14, 0x1f, R13 ;  /* 0x0000001f0e0a9819 */ /* 0x000fe2000000120d */
[----:B------:R-:W-:-:S04]  /*07a0*/  @!P0 IMAD.WIDE.U32 R14, R11, 0x10000000, R18 ;  /* 0x100000000b0e8825 */ /* 0x000fc800078e0012 */
[----:B------:R-:W-:Y:S01]  /*07b0*/  @!P0 IMAD R11, R11, 0x4, R20 ;  /* 0x000000040b0b8824 */ /* 0x000fe200078e0214 */
[----:B------:R-:W-:Y:S02]  /*07c0*/  @!P1 VIMNMX R10, PT, PT, R10, 0x7f, PT ;  /* 0x0000007f0a0a9848 */ /* 0x000fe40003fe0100 */
[----:B----4-:R-:W-:Y:S01]  /*07d0*/  @!P2 SHF.R.S32.HI R13, RZ, 0x1f, R12 ;  /* 0x0000001fff0da819 */ /* 0x010fe2000001140c */
[----:B------:R-:W-:Y:S01]  /*07e0*/  @!P0 IMAD.IADD R11, R15, 0x1, R11 ;  /* 0x000000010f0b8824 */ /* 0x000fe200078e020b */
[----:B------:R-:W-:Y:S01]  /*07f0*/  @!P1 VIMNMX R15, PT, PT, R10, -0x80, !PT ;  /* 0xffffff800a0f9848 */ /* 0x000fe20007fe0100 */
[----:B------:R-:W-:Y:S02]  /*0800*/  @!P2 IMAD.MOV.U32 R10, RZ, RZ, 0x40000000 ;  /* 0x40000000ff0aa424 */ /* 0x000fe400078e00ff */
[----:B------:R-:W-:Y:S01]  /*0810*/  @!P2 IMAD.SHL.U32 R13, R13, 0x10000000, RZ ;  /* 0x100000000d0da824 */ /* 0x000fe200078e00ff */
[----:B------:R-:W-:Y:S01]  /*0820*/  @!P0 SHF.R.U64 R14, R14, 0x1f, R11 ;  /* 0x0000001f0e0e8819 */ /* 0x000fe2000000120b */
[----:B------:R-:W-:Y:S01]  /*0830*/  @!P2 IMAD.MOV.U32 R11, RZ, RZ, 0x0 ;  /* 0x00000000ff0ba424 */ /* 0x000fe200078e00ff */
[----:B------:R0:W-:Y:S01]  /*0840*/  @!P1 STG.E.U8 desc[UR4][R4.64+0x40000], R15 ;  /* 0x0400000f04009986 */ /* 0x0001e2000c101104 */
[----:B------:R-:W-:Y:S01]  /*0850*/  ISETP.GT.U32.AND P1, PT, R7, 0xffff, PT ;  /* 0x0000ffff0700780c */ /* 0x000fe20003f24070 */
[----:B------:R-:W-:Y:S01]  /*0860*/  @!P2 IMAD R17, R12, 0x4, R13 ;  /* 0x000000040c11a824 */ /* 0x000fe200078e020d */
[----:B------:R-:W-:Y:S01]  /*0870*/  @!P0 VIMNMX R7, PT, PT, R14, 0x7f, PT ;  /* 0x0000007f0e078848 */ /* 0x000fe20003fe0100 */
[----:B------:R-:W-:-:S03]  /*0880*/  @!P2 IMAD.WIDE.U32 R10, R12, 0x10000000, R10 ;  /* 0x100000000c0aa825 */ /* 0x000fc600078e000a */
[----:B------:R-:W-:Y:S01]  /*0890*/  @!P0 VIMNMX R19, PT, PT, R7, -0x80, !PT ;  /* 0xffffff8007138848 */ /* 0x000fe20007fe0100 */
[----:B------:R-:W-:Y:S01]  /*08a0*/  @!P2 IMAD.IADD R7, R11, 0x1, R17 ;  /* 0x000000010b07a824 */ /* 0x000fe200078e0211 */
[----:B-----5:R-:W-:Y:S02]  /*08b0*/  @!P4 SHF.R.S32.HI R18, RZ, 0x1f, R8 ;  /* 0x0000001fff12c819 */ /* 0x020fe40000011408 */
[----:B------:R-:W-:Y:S01]  /*08c0*/  @!P3 SHF.R.S32.HI R14, RZ, 0x1f, R9 ;  /* 0x0000001fff0eb819 */ /* 0x000fe20000011409 */
[----:B------:R-:W-:Y:S02]  /*08d0*/  @!P3 IMAD.MOV.U32 R12, RZ, RZ, 0x40000000 ;  /* 0x40000000ff0cb424 */ /* 0x000fe400078e00ff */
[----:B------:R-:W-:Y:S01]  /*08e0*/  @!P3 IMAD.MOV.U32 R13, RZ, RZ, 0x0 ;  /* 0x00000000ff0db424 */ /* 0x000fe200078e00ff */
[----:B------:R-:W-:Y:S01]  /*08f0*/  @!P5 SHF.R.S32.HI R20, RZ, 0x1f, R6 ;  /* 0x0000001fff14d819 */ /* 0x000fe20000011406 */
[----:B------:R-:W-:Y:S02]  /*0900*/  @!P4 IMAD.SHL.U32 R21, R18, 0x10000000, RZ ;  /* 0x100000001215c824 */ /* 0x000fe400078e00ff */
[----:B------:R-:W-:Y:S01]  /*0910*/  @!P3 IMAD.SHL.U32 R14, R14, 0x10000000, RZ ;  /* 0x100000000e0eb824 */ /* 0x000fe200078e00ff */
[----:B------:R-:W-:-:S02]  /*0920*/  @!P6 SHF.R.S32.HI R18, RZ, 0x1f, R0 ;  /* 0x0000001fff12e819 */ /* 0x000fc40000011400 */
[----:B------:R-:W-:Y:S01]  /*0930*/  @!P2 SHF.R.U64 R7, R10, 0x1f, R7 ;  /* 0x0000001f0a07a819 */ /* 0x000fe20000001207 */
[C---:B------:R-:W-:Y:S01]  /*0940*/  @!P3 IMAD.WIDE.U32 R10, R9.reuse, 0x10000000, R12 ;  /* 0x10000000090ab825 */ /* 0x040fe200078e000c */
[----:B------:R-:W-:Y:S01]  /*0950*/  ISETP.GT.U32.OR P1, PT, R16, 0x3f, P1 ;  /* 0x0000003f1000780c */ /* 0x000fe20000f24470 */
[----:B------:R1:W-:Y:S01]  /*0960*/  @!P0 STG.E.U8 desc[UR4][R4.64+0x80000], R19 ;  /* 0x0800001304008986 */ /* 0x0003e2000c101104 */
[----:B------:R-:W-:Y:S01]  /*0970*/  @!P6 MOV R13, 0x0 ;  /* 0x00000000000de802 */ /* 0x000fe20000000f00 */
[----:B------:R-:W-:Y:S02]  /*0980*/  @!P3 IMAD R9, R9, 0x4, R14 ;  /* 0x000000040909b824 */ /* 0x000fe400078e020e */
[----:B------:R-:W-:Y:S02]  /*0990*/  @!P4 IMAD.MOV.U32 R16, RZ, RZ, 0x40000000 ;  /* 0x40000000ff10c424 */ /* 0x000fe400078e00ff */
[----:B------:R-:W-:Y:S02]  /*09a0*/  @!P4 IMAD.MOV.U32 R17, RZ, RZ, 0x0 ;  /* 0x00000000ff11c424 */ /* 0x000fe400078e00ff */
[----:B------:R-:W-:-:S02]  /*09b0*/  @!P5 IMAD.MOV.U32 R14, RZ, RZ, 0x40000000 ;  /* 0x40000000ff0ed424 */ /* 0x000fc400078e00ff */
[----:B0-----:R-:W-:Y:S02]  /*09c0*/  @!P5 IMAD.MOV.U32 R15, RZ, RZ, 0x0 ;  /* 0x00000000ff0fd424 */ /* 0x001fe400078e00ff */
[----:B------:R-:W-:Y:S02]  /*09d0*/  @!P6 IMAD.MOV.U32 R12, RZ, RZ, 0x40000000 ;  /* 0x40000000ff0ce424 */ /* 0x000fe400078e00ff */
[----:B-1----:R-:W-:Y:S02]  /*09e0*/  @!P5 IMAD.SHL.U32 R19, R20, 0x10000000, RZ ;  /* 0x100000001413d824 */ /* 0x002fe400078e00ff */
[----:B------:R-:W-:Y:S02]  /*09f0*/  @!P6 IMAD.SHL.U32 R25, R18, 0x10000000, RZ ;  /* 0x100000001219e824 */ /* 0x000fe400078e00ff */
[----:B------:R-:W-:-:S04]  /*0a00*/  @!P4 IMAD.WIDE.U32 R16, R8, 0x10000000, R16 ;  /* 0x100000000810c825 */ /* 0x000fc800078e0010 */
[----:B------:R-:W-:Y:S02]  /*0a10*/  @!P4 IMAD R21, R8, 0x4, R21 ;  /* 0x000000040815c824 */ /* 0x000fe400078e0215 */
[----:B------:R-:W-:-:S04]  /*0a20*/  @!P5 IMAD.WIDE.U32 R14, R6, 0x10000000, R14 ;  /* 0x10000000060ed825 */ /* 0x000fc800078e000e */
[----:B------:R-:W-:Y:S02]  /*0a30*/  @!P5 IMAD R23, R6, 0x4, R19 ;  /* 0x000000040617d824 */ /* 0x000fe400078e0213 */
[----:B------:R-:W-:-:S04]  /*0a40*/  @!P6 IMAD.WIDE.U32 R12, R0, 0x10000000, R12 ;  /* 0x10000000000ce825 */ /* 0x000fc800078e000c */
[----:B------:R-:W-:Y:S02]  /*0a50*/  @!P6 IMAD R25, R0, 0x4, R25 ;  /* 0x000000040019e824 */ /* 0x000fe400078e0219 */
[----:B------:R-:W-:Y:S02]  /*0a60*/  @!P3 IMAD.IADD R19, R11, 0x1, R9 ;  /* 0x000000010b13b824 */ /* 0x000fe400078e0209 */
[----:B------:R-:W-:Y:S02]  /*0a70*/  @!P4 IMAD.IADD R17, R17, 0x1, R21 ;  /* 0x000000011111c824 */ /* 0x000fe400078e0215 */
[----:B------:R-:W-:Y:S02]  /*0a80*/  @!P5 IMAD.IADD R11, R15, 0x1, R23 ;  /* 0x000000010f0bd824 */ /* 0x000fe400078e0217 */
[----:B------:R-:W-:Y:S01]  /*0a90*/  @!P6 IMAD.IADD R9, R13, 0x1, R25 ;  /* 0x000000010d09e824 */ /* 0x000fe200078e0219 */
[----:B------:R-:W-:Y:S02]  /*0aa0*/  @!P3 SHF.R.U64 R0, R10, 0x1f, R19 ;  /* 0x0000001f0a00b819 */ /* 0x000fe40000001213 */
[----:B------:R-:W-:-:S02]  /*0ab0*/  @!P4 SHF.R.U64 R6, R16, 0x1f, R17 ;  /* 0x0000001f1006c819 */ /* 0x000fc40000001211 */
[----:B------:R-:W-:Y:S02]  /*0ac0*/  @!P5 SHF.R.U64 R8, R14, 0x1f, R11 ;  /* 0x0000001f0e08d819 */ /* 0x000fe4000000120b */
[----:B------:R-:W-:Y:S02]  /*0ad0*/  @!P6 SHF.R.U64 R10, R12, 0x1f, R9 ;  /* 0x0000001f0c0ae819 */ /* 0x000fe40000001209 */
[----:B------:R-:W-:Y:S02]  /*0ae0*/  @!P2 VIMNMX R7, PT, PT, R7, 0x7f, PT ;  /* 0x0000007f0707a848 */ /* 0x000fe40003fe0100 */
[----:B------:R-:W-:Y:S02]  /*0af0*/  @!P3 VIMNMX R0, PT, PT, R0, 0x7f, PT ;  /* 0x0000007f0000b848 */ /* 0x000fe40003fe0100 */
[----:B------:R-:W-:Y:S02]  /*0b00*/  @!P4 VIMNMX R6, PT, PT, R6, 0x7f, PT ;  /* 0x0000007f0606c848 */ /* 0x000fe40003fe0100 */
[----:B------:R-:W-:-:S02]  /*0b10*/  @!P5 VIMNMX R8, PT, PT, R8, 0x7f, PT ;  /* 0x0000007f0808d848 */ /* 0x000fc40003fe0100 */
[----:B------:R-:W-:Y:S02]  /*0b20*/  @!P6 VIMNMX R10, PT, PT, R10, 0x7f, PT ;  /* 0x0000007f0a0ae848 */ /* 0x000fe40003fe0100 */
        /* <DEDUP_REMOVED lines=11> */
[----:B------:R-:W-:-:S05]  /*0be0*/  IADD3 R6, P0, PT, R2, 0x1000000, RZ ;  /* 0x0100000002067810 */ /* 0x000fca0007f1e0ff */
[----:B0-----:R-:W-:-:S06]  /*0bf0*/  IMAD.X R7, RZ, RZ, R3, P0 ;  /* 0x000000ffff077224 */ /* 0x001fcc00000e0603 */
[----:B------:R-:W2:Y:S01]  /*0c00*/  LDG.E.CONSTANT R7, desc[UR4][R6.64+-0x400000] ;  /* 0xc000000406077981 */ /* 0x000ea2000c1e9900 */
[----:B------:R-:W-:Y:S02]  /*0c10*/  IMAD.MOV.U32 R2, RZ, RZ, 0x40000000 ;  /* 0x40000000ff027424 */ /* 0x000fe400078e00ff */
[----:B------:R-:W-:Y:S01]  /*0c20*/  IMAD.MOV.U32 R3, RZ, RZ, 0x0 ;  /* 0x00000000ff037424 */ /* 0x000fe200078e00ff */
        /* <DEDUP_REMOVED lines=10> */
.L_x_104:
        /* <DEDUP_REMOVED lines=11> */
.L_x_225:


//--------------------- .text.fused_nn_pad_kernel0 --------------------------
	.section	.text.fused_nn_pad_kernel0,"ax",@progbits
	.align	128
        .global         fused_nn_pad_kernel0
        .type           fused_nn_pad_kernel0,@function
        .size           fused_nn_pad_kernel0,(.L_x_226 - fused_nn_pad_kernel0)
        .other          fused_nn_pad_kernel0,@"STO_CUDA_ENTRY STV_DEFAULT"
fused_nn_pad_kernel0:
.text.fused_nn_pad_kernel0:
        /* <DEDUP_REMOVED lines=43> */
[----:B------:R-:W-:Y:S01]  /*02b0*/  PRMT R6, R6, 0x9910, RZ ;  /* 0x0000991006067816 */ /* 0x000fe200000000ff */
[----:B------:R-:W-:Y:S01]  /*02c0*/  IMAD.SHL.U32 R8, R8, 0x200, RZ ;  /* 0x0000020008087824 */ /* 0x000fe200078e00ff */
[----:B------:R-:W0:Y:S01]  /*02d0*/  LDCU.64 UR4, c[0x0][0x388] ;  /* 0x00007100ff0477ac */ /* 0x000e220008000a00 */
[----:B------:R-:W-:Y:S02]  /*02e0*/  IMAD R7, R5, 0x6200, R0 ;  /* 0x0000620005077824 */ /* 0x000fe400078e0200 */
[----:B------:R-:W-:Y:S01]  /*02f0*/  IMAD R6, R6, 0x39, RZ ;  /* 0x0000003906067824 */ /* 0x000fe200078e02ff */
[----:B------:R-:W-:-:S04]  /*0300*/  LOP3.LUT R8, R8, 0xffff, RZ, 0xc0, !PT ;  /* 0x0000ffff08087812 */ /* 0x000fc800078ec0ff */
[----:B------:R-:W-:Y:S01]  /*0310*/  LOP3.LUT R6, R6, 0xffff, RZ, 0xc0, !PT ;  /* 0x0000ffff06067812 */ /* 0x000fe200078ec0ff */
[----:B------:R-:W-:-:S03]  /*0320*/  IMAD.IADD R7, R8, 0x1, R7 ;  /* 0x0000000108077824 */ /* 0x000fc600078e0207 */
[----:B------:R-:W-:-:S04]  /*0330*/  SHF.R.U32.HI R5, RZ, 0x9, R6 ;  /* 0x00000009ff057819 */ /* 0x000fc80000011606 */
[----:B------:R-:W-:-:S05]  /*0340*/  LOP3.LUT R6, R5, 0xffff, RZ, 0xc0, !PT ;  /* 0x0000ffff05067812 */ /* 0x000fca00078ec0ff */
[----:B------:R-:W-:-:S05]  /*0350*/  IMAD R7, R6, 0xe00, R7 ;  /* 0x00000e0006077824 */ /* 0x000fca00078e0207 */
[----:B0-----:R-:W-:-:S05]  /*0360*/  IADD3 R6, P0, PT, R7, UR4, RZ ;  /* 0x0000000407067c10 */ /* 0x001fca000ff1e0ff */
[----:B------:R-:W-:-:S06]  /*0370*/  IMAD.X R7, RZ, RZ, UR5, P0 ;  /* 0x00000005ff077e24 */ /* 0x000fcc00080e06ff */
[----:B------:R0:W5:Y:S02]  /*0380*/  LDG.E.U8.CONSTANT R7, desc[UR6][R6.64] ;  /* 0x0000000606077981 */ /* 0x000164000c1e9100 */
.L_x_108:
[----:B------:R-:W-:Y:S05]  /*0390*/  BSYNC.RECONVERGENT B1 ;  /* 0x0000000000017941 */ /* 0x000fea0003800200 */
.L_x_107:
[----:B-----5:R1:W-:Y:S02]  /*03a0*/  STG.E.U8 desc[UR6][R2.64], R7 ;  /* 0x0000000702007986 */ /* 0x0203e4000c101106 */
.L_x_106:
[----:B------:R-:W-:Y:S05]  /*03b0*/  BSYNC.RECONVERGENT B0 ;  /* 0x0000000000007941 */ /* 0x000fea0003800200 */
.L_x_105:
        /* <DEDUP_REMOVED lines=42> */
[----:B------:R-:W-:-:S05]  /*0660*/  IMAD.X R5, RZ, RZ, UR5, P0 ;  /* 0x00000005ff057e24 */ /* 0x000fca00080e06ff */
[----:B------:R0:W5:Y:S03]  /*0670*/  LDG.E.U8.CONSTANT R7, desc[UR6][R4.64] ;  /* 0x0000000604077981 */ /* 0x000166000c1e9100 */
.L_x_110:
[----:B------:R-:W-:Y:S05]  /*0680*/  BSYNC.RECONVERGENT B0 ;  /* 0x0000000000007941 */ /* 0x000fea0003800200 */
.L_x_109:
[----:B-----5:R-:W-:Y:S01]  /*0690*/  STG.E.U8 desc[UR6][R2.64+0x40000], R7 ;  /* 0x0400000702007986 */ /* 0x020fe2000c101106 */
[----:B------:R-:W-:Y:S05]  /*06a0*/  EXIT ;  /* 0x000000000000794d */ /* 0x000fea0003800000 */
.L_x_111:
        /* <DEDUP_REMOVED lines=13> */
.L_x_226:


//--------------------- .text.fused_nn_conv2d_add_cast_add_clip_cast_nn_relu_2_kernel0 --------------------------
	.section	.text.fused_nn_conv2d_add_cast_add_clip_cast_nn_relu_2_kernel0,"ax",@progbits
	.align	128
        .global         fused_nn_conv2d_add_cast_add_clip_cast_nn_relu_2_kernel0
        .type           fused_nn_conv2d_add_cast_add_clip_cast_nn_relu_2_kernel0,@function
        .size           fused_nn_conv2d_add_cast_add_clip_cast_nn_relu_2_kernel0,(.L_x_227 - fused_nn_conv2d_add_cast_add_clip_cast_nn_relu_2_kernel0)
        .other          fused_nn_conv2d_add_cast_add_clip_cast_nn_relu_2_kernel0,@"STO_CUDA_ENTRY STV_DEFAULT"
fused_nn_conv2d_add_cast_add_clip_cast_nn_relu_2_kernel0:
.text.fused_nn_conv2d_add_cast_add_clip_cast_nn_relu_2_kernel0:
        /* <DEDUP_REMOVED lines=37> */
.L_x_112:
        /* <DEDUP_REMOVED lines=11> */
.L_x_227:


//--------------------- .text.fused_nn_conv2d_add_nn_relu_cast_cast_left_shift_multiply_add_right_shift_cast_c_3441552496575213188__1_kernel0 --------------------------
	.section	.text.fused_nn_conv2d_add_nn_relu_cast_cast_left_shift_multiply_add_right_shift_cast_c_3441552496575213188__1_kernel0,"ax",@progbits
	.align	128
        .global         fused_nn_conv2d_add_nn_relu_cast_cast_left_shift_multiply_add_right_shift_cast_c_3441552496575213188__1_kernel0
        .type           fused_nn_conv2d_add_nn_relu_cast_cast_left_shift_multiply_add_right_shift_cast_c_3441552496575213188__1_kernel0,@function
        .size           fused_nn_conv2d_add_nn_relu_cast_cast_left_shift_multiply_add_right_shift_cast_c_3441552496575213188__1_kernel0,(.L_x_228 - fused_nn_conv2d_add_nn_relu_cast_cast_left_shift_multiply_add_right_shift_cast_c_3441552496575213188__1_kernel0)
        .other          fused_nn_conv2d_add_nn_relu_cast_cast_left_shift_multiply_add_right_shift_cast_c_3441552496575213188__1_kernel0,@"STO_CUDA_ENTRY STV_DEFAULT"
fused_nn_conv2d_add_nn_relu_cast_cast_left_shift_multiply_add_right_shift_cast_c_3441552496575213188__1_kernel0:
.text.fused_nn_conv2d_add_nn_relu_cast_cast_left_shift_multiply_add_right_shift_cast_c_3441552496575213188__1_kernel0:
[----:B------:R-:W-:Y:S01]  /*0000*/  LDC R1, c[0x0][0x37c] ;  /* 0x0000df00ff017b82 */ /* 0x000fe20000000800 */
[----:B------:R-:W0:Y:S01]  /*0010*/  S2R R6, SR_TID.X ;  /* 0x0000000000067919 */ /* 0x000e220000002100 */
[----:B------:R-:W1:Y:S01]  /*0020*/  LDCU.128 UR8, c[0x0][0x380] ;  /* 0x00007000ff0877ac */ /* 0x000e620008000c00 */
[----:B------:R-:W2:Y:S01]  /*0030*/  S2R R9, SR_CTAID.X ;  /* 0x0000000000097919 */ /* 0x000ea20000002500 */
[----:B------:R-:W3:Y:S01]  /*0040*/  LDCU.64 UR4, c[0x0][0x358] ;  /* 0x00006b00ff0477ac */ /* 0x000ee20008000a00 */
[----:B0-----:R-:W-:Y:S02]  /*0050*/  SHF.R.U32.HI R0, RZ, 0x3, R6 ;  /* 0x00000003ff007819 */ /* 0x001fe40000011606 */
[----:B------:R-:W-:Y:S02]  /*0060*/  LOP3.LUT R2, R6, 0xf, RZ, 0xc0, !PT ;  /* 0x0000000f06027812 */ /* 0x000fe400078ec0ff */
[----:B------:R-:W-:Y:S01]  /*0070*/  LOP3.LUT R0, R0, 0x70, RZ, 0xc0, !PT ;  /* 0x0000007000007812 */ /* 0x000fe200078ec0ff */
[----:B--2---:R-:W-:-:S02]  /*0080*/  IMAD.SHL.U32 R4, R9, 0x40, RZ ;  /* 0x0000004009047824 */ /* 0x004fc400078e00ff */
[C---:B------:R-:W-:Y:S01]  /*0090*/  IMAD R3, R9.reuse, 0x80, R2 ;  /* 0x0000008009037824 */ /* 0x040fe200078e0202 */
[--C-:B------:R-:W-:Y:S01]  /*00a0*/  SHF.R.U32.HI R2, RZ, 0x4, R6.reuse ;  /* 0x00000004ff027819 */ /* 0x100fe20000011606 */
[C---:B------:R-:W-:Y:S01]  /*00b0*/  IMAD.SHL.U32 R5, R9.reuse, 0x400, RZ ;  /* 0x0000040009057824 */ /* 0x040fe200078e00ff */
[----:B------:R-:W-:Y:S01]  /*00c0*/  ISETP.GT.U32.AND P0, PT, R4, 0xc3ff, PT ;  /* 0x0000c3ff0400780c */ /* 0x000fe20003f04070 */
[----:B------:R-:W-:Y:S01]  /*00d0*/  IMAD.IADD R7, R0, 0x1, R3 ;  /* 0x0000000100077824 */ /* 0x000fe200078e0203 */
[----:B------:R-:W-:Y:S01]  /*00e0*/  SHF.R.U32.HI R3, RZ, 0x7, R6 ;  /* 0x00000007ff037819 */ /* 0x000fe20000011606 */
[----:B------:R-:W-:Y:S01]  /*00f0*/  IMAD.SHL.U32 R0, R9, 0x8, RZ ;  /* 0x0000000809007824 */ /* 0x000fe200078e00ff */
[C---:B------:R-:W-:Y:S02]  /*0100*/  ISETP.GT.U32.AND P1, PT, R4.reuse, 0x83ff, PT ;  /* 0x000083ff0400780c */ /* 0x040fe40003f24070 */
[----:B------:R-:W-:Y:S02]  /*0110*/  ISETP.GT.U32.AND P2, PT, R4, 0x43ff, PT ;  /* 0x000043ff0400780c */ /* 0x000fe40003f44070 */
[----:B------:R-:W-:-:S02]  /*0120*/  LOP3.LUT R0, R0, R3, RZ, 0xfc, !PT ;  /* 0x0000000300007212 */ /* 0x000fc400078efcff */
[----:B------:R-:W-:Y:S02]  /*0130*/  LOP3.LUT R2, R2, 0x7, RZ, 0xc0, !PT ;  /* 0x0000000702027812 */ /* 0x000fe400078ec0ff */
[----:B------:R-:W-:Y:S02]  /*0140*/  LOP3.LUT R5, R5, R6, RZ, 0xfc, !PT ;  /* 0x0000000605057212 */ /* 0x000fe400078efcff */
[----:B------:R-:W-:Y:S01]  /*0150*/  ISETP.GT.U32.OR P0, PT, R0, 0x187f, P0 ;  /* 0x0000187f0000780c */ /* 0x000fe20000704470 */
[----:B------:R-:W-:Y:S01]  /*0160*/  IMAD R7, R2, 0x18800, R7 ;  /* 0x0001880002077824 */ /* 0x000fe200078e0207 */
[C---:B------:R-:W-:Y:S02]  /*0170*/  ISETP.GT.U32.OR P1, PT, R0.reuse, 0x107f, P1 ;  /* 0x0000107f0000780c */ /* 0x040fe40000f24470 */
[----:B------:R-:W-:Y:S02]  /*0180*/  ISETP.GT.U32.OR P2, PT, R0, 0x87f, P2 ;  /* 0x0000087f0000780c */ /* 0x000fe40001744470 */
[----:B------:R-:W-:-:S02]  /*0190*/  ISETP.GT.U32.OR P0, PT, R5, 0xc3fff, P0 ;  /* 0x000c3fff0500780c */ /* 0x000fc40000704470 */
[C---:B------:R-:W-:Y:S02]  /*01a0*/  ISETP.GT.U32.OR P1, PT, R5.reuse, 0x83fff, P1 ;  /* 0x00083fff0500780c */ /* 0x040fe40000f24470 */
[----:B------:R-:W-:Y:S02]  /*01b0*/  ISETP.GT.U32.OR P2, PT, R5, 0x43fff, P2 ;  /* 0x00043fff0500780c */ /* 0x000fe40001744470 */
[----:B-1----:R-:W-:-:S04]  /*01c0*/  IADD3 R2, P3, PT, R7, UR10, RZ ;  /* 0x0000000a07027c10 */ /* 0x002fc8000ff7e0ff */
[----:B------:R-:W-:-:S05]  /*01d0*/  LEA.HI.X.SX32 R3, R7, UR11, 0x1, P3 ;  /* 0x0000000b07037c11 */ /* 0x000fca00098f0eff */
[----:B---3--:R-:W2:Y:S04]  /*01e0*/  @!P0 LDG.E.U8.CONSTANT R7, desc[UR4][R2.64] ;  /* 0x0000000402078981 */ /* 0x008ea8000c1e9100 */
[----:B------:R-:W3:Y:S04]  /*01f0*/  @!P1 LDG.E.U8.CONSTANT R9, desc[UR4][R2.64+0x8000] ;  /* 0x0080000402099981 */ /* 0x000ee8000c1e9100 */
[----:B------:R-:W4:Y:S01]  /*0200*/  @!P2 LDG.E.U8.CONSTANT R11, desc[UR4][R2.64+0x10000] ;  /* 0x01000004020ba981 */ /* 0x000f22000c1e9100 */
[----:B------:R-:W-:Y:S02]  /*0210*/  ISETP.GT.U32.AND P3, PT, R4, 0x3ff, PT ;  /* 0x000003ff0400780c */ /* 0x000fe40003f64070 */
[----:B------:R-:W-:-:S02]  /*0220*/  IADD3 R4, P4, PT, R5, UR8, RZ ;  /* 0x0000000805047c10 */ /* 0x000fc4000ff9e0ff */
[----:B------:R-:W-:-:S04]  /*0230*/  ISETP.GT.U32.OR P3, PT, R0, 0x7f, P3 ;  /* 0x0000007f0000780c */ /* 0x000fc80001f64470 */
[----:B------:R-:W-:Y:S01]  /*0240*/  ISETP.GT.U32.OR P3, PT, R5, 0x3fff, P3 ;  /* 0x00003fff0500780c */ /* 0x000fe20001f64470 */
        /* <DEDUP_REMOVED lines=8> */
.L_x_113:
        /* <DEDUP_REMOVED lines=11> */
.L_x_228:


//--------------------- .text.fused_nn_conv2d_add_nn_relu_cast_cast_left_shift_multiply_add_right_shift_cast_c_3441552496575213188__1_kernel1 --------------------------
	.section	.text.fused_nn_conv2d_add_nn_relu_cast_cast_left_shift_multiply_add_right_shift_cast_c_3441552496575213188__1_kernel1,"ax",@progbits
	.align	128
        .global         fused_nn_conv2d_add_nn_relu_cast_cast_left_shift_multiply_add_right_shift_cast_c_3441552496575213188__1_kernel1
        .type           fused_nn_conv2d_add_nn_relu_cast_cast_left_shift_multiply_add_right_shift_cast_c_3441552496575213188__1_kernel1,@function
        .size           fused_nn_conv2d_add_nn_relu_cast_cast_left_shift_multiply_add_right_shift_cast_c_3441552496575213188__1_kernel1,(.L_x_229 - fused_nn_conv2d_add_nn_relu_cast_cast_left_shift_multiply_add_right_shift_cast_c_3441552496575213188__1_kernel1)
        .other          fused_nn_conv2d_add_nn_relu_cast_cast_left_shift_multiply_add_right_shift_cast_c_3441552496575213188__1_kernel1,@"STO_CUDA_ENTRY STV_DEFAULT"
fused_nn_conv2d_add_nn_relu_cast_cast_left_shift_multiply_add_right_shift_cast_c_3441552496575213188__1_kernel1:
.text.fused_nn_conv2d_add_nn_relu_cast_cast_left_shift_multiply_add_right_shift_cast_c_3441552496575213188__1_kernel1:
[----:B------:R-:W-:Y:S01]  /*0000*/  LDC R1, c[0x0][0x37c] ;  /* 0x0000df00ff017b82 */ /* 0x000fe20000000800 */
[----:B------:R-:W0:Y:S01]  /*0010*/  S2R R58, SR_CTAID.Z ;  /* 0x00000000003a7919 */ /* 0x000e220000002700 */
[----:B------:R-:W1:Y:S01]  /*0020*/  LDCU.64 UR4, c[0x0][0x388] ;  /* 0x00007100ff0477ac */ /* 0x000e620008000a00 */
[----:B------:R-:W-:Y:S01]  /*0030*/  IMAD.MOV.U32 R59, RZ, RZ, RZ ;  /* 0x000000ffff3b7224 */ /* 0x000fe200078e00ff */
[----:B------:R-:W-:Y:S01]  /*0040*/  CS2R R26, SRZ ;  /* 0x00000000001a7805 */ /* 0x000fe2000001ff00 */
[----:B------:R-:W2:Y:S01]  /*0050*/  S2R R57, SR_TID.X ;  /* 0x0000000000397919 */ /* 0x000ea20000002100 */
[----:B------:R-:W-:Y:S02]  /*0060*/  CS2R R24, SRZ ;  /* 0x0000000000187805 */ /* 0x000fe4000001ff00 */
[----:B------:R-:W-:Y:S02]  /*0070*/  CS2R R22, SRZ ;  /* 0x0000000000167805 */ /* 0x000fe4000001ff00 */
[----:B------:R-:W-:Y:S01]  /*0080*/  CS2R R20, SRZ ;  /* 0x0000000000147805 */ /* 0x000fe2000001ff00 */
[----:B------:R-:W3:Y:S01]  /*0090*/  S2R R56, SR_CTAID.Y ;  /* 0x0000000000387919 */ /* 0x000ee20000002600 */
        /* <DEDUP_REMOVED lines=10> */
[----:B-1----:R-:W-:Y:S01]  /*0140*/  UIADD3 UR7, UP0, UPT, UR4, 0x20000, URZ ;  /* 0x0002000004077890 */ /* 0x002fe2000ff1e0ff */
[----:B------:R-:W-:Y:S02]  /*0150*/  CS2R R8, SRZ ;  /* 0x0000000000087805 */ /* 0x000fe4000001ff00 */
[----:B------:R-:W-:Y:S01]  /*0160*/  CS2R R10, SRZ ;  /* 0x00000000000a7805 */ /* 0x000fe2000001ff00 */
[----:B------:R-:W1:Y:S01]  /*0170*/  LDCU.64 UR12, c[0x0][0x358] ;  /* 0x00006b00ff0c77ac */ /* 0x000e620008000a00 */
[----:B------:R-:W-:Y:S01]  /*0180*/  UIADD3.X UR8, UPT, UPT, URZ, UR5, URZ, UP0, !UPT ;  /* 0x00000005ff087290 */ /* 0x000fe200087fe4ff */
[----:B0-2---:R-:W4:Y:S11]  /*0190*/  LDCU.64 UR14, c[0x0][0x380] ;  /* 0x00007000ff0e77ac */ /* 0x005f360008000a00 */
.L_x_114:
[----:B------:R-:W-:Y:S02]  /*01a0*/  IMAD.SHL.U32 R3, R57, 0x4, RZ ;  /* 0x0000000439037824 */ /* 0x000fe400078e00ff */
[----:B------:R-:W-:-:S05]  /*01b0*/  IMAD.SHL.U32 R0, R58, 0x4000, RZ ;  /* 0x000040003a007824 */ /* 0x000fca00078e00ff */
[----:B------:R-:W-:-:S05]  /*01c0*/  LOP3.LUT R0, R3, R0, RZ, 0xfc, !PT ;  /* 0x0000000003007212 */ /* 0x000fca00078efcff */
[----:B------:R-:W-:-:S05]  /*01d0*/  IMAD R40, R59, 0x400, R0 ;  /* 0x000004003b287824 */ /* 0x000fca00078e0200 */
[----:B----4-:R-:W-:-:S05]  /*01e0*/  IADD3 R40, P0, PT, R40, UR14, RZ ;  /* 0x0000000e28287c10 */ /* 0x010fca000ff1e0ff */
[----:B------:R-:W-:-:S05]  /*01f0*/  IMAD.X R41, RZ, RZ, UR15, P0 ;  /* 0x0000000fff297e24 */ /* 0x000fca00080e06ff */
[----:B-1----:R-:W2:Y:S04]  /*0200*/  LDG.E.U8.CONSTANT R2, desc[UR12][R40.64] ;  /* 0x0000000c28027981 */ /* 0x002ea8000c1e9100 */
[----:B------:R-:W4:Y:S04]  /*0210*/  LDG.E.U8.CONSTANT R54, desc[UR12][R40.64+0x2] ;  /* 0x0000020c28367981 */ /* 0x000f28000c1e9100 */
[----:B------:R-:W5:Y:S04]  /*0220*/  LDG.E.U8.CONSTANT R60, desc[UR12][R40.64+0x3] ;  /* 0x0000030c283c7981 */ /* 0x000f68000c1e9100 */
[----:B------:R-:W3:Y:S04]  /*0230*/  LDG.E.U8.CONSTANT R62, desc[UR12][R40.64+0x80] ;  /* 0x0000800c283e7981 */ /* 0x000ee8000c1e9100 */
        /* <DEDUP_REMOVED lines=15> */
[----:B------:R-:W3:Y:S01]  /*0330*/  LDG.E.U8.CONSTANT R48, desc[UR12][R40.64+0x280] ;  /* 0x0002800c28307981 */ /* 0x000ee2000c1e9100 */
[----:B------:R-:W0:Y:S03]  /*0340*/  S2UR UR5, SR_CgaCtaId ;  /* 0x00000000000579c3 */ /* 0x000e260000008800 */
[----:B------:R-:W3:Y:S01]  /*0350*/  LDG.E.U8.CONSTANT R0, desc[UR12][R40.64+0x201] ;  /* 0x0002010c28007981 */ /* 0x000ee2000c1e9100 */
[----:B------:R-:W-:-:S03]  /*0360*/  UMOV UR4, 0x400 ;  /* 0x0000040000047882 */ /* 0x000fc60000000000 */
[----:B------:R-:W3:Y:S04]  /*0370*/  LDG.E.U8.CONSTANT R65, desc[UR12][R40.64+0x281] ;  /* 0x0002810c28417981 */ /* 0x000ee8000c1e9100 */
[----:B------:R-:W3:Y:S04]  /*0380*/  LDG.E.U8.CONSTANT R66, desc[UR12][R40.64+0x283] ;  /* 0x0002830c28427981 */ /* 0x000ee8000c1e9100 */
[----:B------:R-:W3:Y:S04]  /*0390*/  LDG.E.U8.CONSTANT R68, desc[UR12][R40.64+0x300] ;  /* 0x0003000c28447981 */ /* 0x000ee8000c1e9100 */
[----:B------:R-:W3:Y:S04]  /*03a0*/  LDG.E.U8.CONSTANT R55, desc[UR12][R40.64+0x301] ;  /* 0x0003010c28377981 */ /* 0x000ee8000c1e9100 */
[----:B------:R-:W3:Y:S01]  /*03b0*/  LDG.E.U8.CONSTANT R61, desc[UR12][R40.64+0x302] ;  /* 0x0003020c283d7981 */ /* 0x000ee2000c1e9100 */
[----:B0-----:R-:W-:-:S03]  /*03c0*/  ULEA UR6, UR5, UR4, 0x18 ;  /* 0x0000000405067291 */ /* 0x001fc6000f8ec0ff */
[----:B------:R-:W3:Y:S06]  /*03d0*/  LDG.E.U8.CONSTANT R63, desc[UR12][R40.64+0x303] ;  /* 0x0003030c283f7981 */ /* 0x000eec000c1e9100 */
[----:B--2---:R0:W-:Y:S04]  /*03e0*/  STS.U8 [R3+UR6], R2 ;  /* 0x0000000203007988 */ /* 0x0041e80008000006 */
[----:B----4-:R1:W-:Y:S04]  /*03f0*/  STS.U8 [R3+UR6+0x2], R54 ;  /* 0x0000023603007988 */ /* 0x0103e80008000006 */
[----:B-----5:R2:W-:Y:S04]  /*0400*/  STS.U8 [R3+UR6+0x3], R60 ;  /* 0x0000033c03007988 */ /* 0x0205e80008000006 */
[----:B---3--:R3:W-:Y:S04]  /*0410*/  STS.U8 [R3+UR6+0x80], R62 ;  /* 0x0000803e03007988 */ /* 0x0087e80008000006 */
[----:B------:R4:W-:Y:S04]  /*0420*/  STS.U8 [R3+UR6+0x81], R64 ;  /* 0x0000814003007988 */ /* 0x0009e80008000006 */
[----:B0-----:R-:W5:Y:S04]  /*0430*/  LDG.E.U8.CONSTANT R2, desc[UR12][R40.64+0x282] ;  /* 0x0002820c28027981 */ /* 0x001f68000c1e9100 */
[----:B-1----:R-:W5:Y:S04]  /*0440*/  LDG.E.U8.CONSTANT R54, desc[UR12][R40.64+0x380] ;  /* 0x0003800c28367981 */ /* 0x002f68000c1e9100 */
[----:B--2---:R-:W2:Y:S04]  /*0450*/  LDG.E.U8.CONSTANT R60, desc[UR12][R40.64+0x381] ;  /* 0x0003810c283c7981 */ /* 0x004ea8000c1e9100 */
[----:B---3--:R-:W3:Y:S04]  /*0460*/  LDG.E.U8.CONSTANT R62, desc[UR12][R40.64+0x382] ;  /* 0x0003820c283e7981 */ /* 0x008ee8000c1e9100 */
[----:B----4-:R-:W4:Y:S04]  /*0470*/  LDG.E.U8.CONSTANT R64, desc[UR12][R40.64+0x383] ;  /* 0x0003830c28407981 */ /* 0x010f28000c1e9100 */
[----:B------:R0:W-:Y:S04]  /*0480*/  STS.U8 [R3+UR6+0x1], R52 ;  /* 0x0000013403007988 */ /* 0x0001e80008000006 */
[----:B------:R1:W-:Y:S01]  /*0490*/  STS.U8 [R3+UR6+0x82], R47 ;  /* 0x0000822f03007988 */ /* 0x0003e20008000006 */
[----:B0-----:R-:W-:-:S02]  /*04a0*/  IMAD.SHL.U32 R52, R56, 0x40000, RZ ;  /* 0x0004000038347824 */ /* 0x001fc400078e00ff */
[----:B-1----:R-:W-:-:S05]  /*04b0*/  IMAD.SHL.U32 R47, R57, 0x10, RZ ;  /* 0x00000010392f7824 */ /* 0x002fca00078e00ff */
[----:B------:R-:W-:-:S05]  /*04c0*/  LOP3.LUT R52, R47, R52, RZ, 0xfc, !PT ;  /* 0x000000342f347212 */ /* 0x000fca00078efcff */
[----:B------:R-:W-:-:S05]  /*04d0*/  IMAD R52, R59, 0x1000, R52 ;  /* 0x000010003b347824 */ /* 0x000fca00078e0234 */
[----:B------:R-:W-:Y:S01]  /*04e0*/  IADD3 R52, P0, PT, R52, UR7, RZ ;  /* 0x0000000734347c10 */ /* 0x000fe2000ff1e0ff */
[----:B------:R-:W-:Y:S04]  /*04f0*/  STS.U8 [R3+UR6+0x101], R32 ;  /* 0x0001012003007988 */ /* 0x000fe80008000006 */
[----:B------:R-:W-:Y:S01]  /*0500*/  IMAD.X R53, RZ, RZ, UR8, P0 ;  /* 0x00000008ff357e24 */ /* 0x000fe200080e06ff */
[----:B------:R-:W-:Y:S04]  /*0510*/  STS.U8 [R3+UR6+0x102], R34 ;  /* 0x0001022203007988 */ /* 0x000fe80008000006 */
[----:B------:R-:W-:Y:S04]  /*0520*/  STS.U8 [R3+UR6+0x103], R33 ;  /* 0x0001032103007988 */ /* 0x000fe80008000006 */
[----:B------:R0:W-:Y:S04]  /*0530*/  STS.U8 [R3+UR6+0x180], R35 ;  /* 0x0001802303007988 */ /* 0x0001e80008000006 */
[----:B0-----:R-:W4:Y:S04]  /*0540*/  LDG.E.128.CONSTANT R32, desc[UR12][R52.64+-0x20000] ;  /* 0xfe00000c34207981 */ /* 0x001f28000c1e9d00 */
[----:B------:R-:W-:Y:S04]  /*0550*/  STS.U8 [R3+UR6+0x83], R49 ;  /* 0x0000833103007988 */ /* 0x000fe80008000006 */
[----:B------:R-:W-:Y:S04]  /*0560*/  STS.U8 [R3+UR6+0x100], R51 ;  /* 0x0001003303007988 */ /* 0x000fe80008000006 */
[----:B------:R-:W-:Y:S04]  /*0570*/  STS.U8 [R3+UR6+0x181], R43 ;  /* 0x0001812b03007988 */ /* 0x000fe80008000006 */
[----:B------:R0:W-:Y:S04]  /*0580*/  STS.U8 [R3+UR6+0x182], R42 ;  /* 0x0001822a03007988 */ /* 0x0001e80008000006 */
[----:B------:R-:W-:Y:S04]  /*0590*/  STS.U8 [R3+UR6+0x183], R50 ;  /* 0x0001833203007988 */ /* 0x000fe80008000006 */
[----:B------:R-:W-:Y:S04]  /*05a0*/  STS.U8 [R3+UR6+0x200], R45 ;  /* 0x0002002d03007988 */ /* 0x000fe80008000006 */
[----:B------:R-:W-:Y:S04]  /*05b0*/  STS.U8 [R3+UR6+0x202], R44 ;  /* 0x0002022c03007988 */ /* 0x000fe80008000006 */
[----:B------:R1:W-:Y:S04]  /*05c0*/  STS.U8 [R3+UR6+0x203], R46 ;  /* 0x0002032e03007988 */ /* 0x0003e80008000006 */
[----:B------:R1:W-:Y:S04]  /*05d0*/  STS.U8 [R3+UR6+0x280], R48 ;  /* 0x0002803003007988 */ /* 0x0003e80008000006 */
[----:B0-----:R-:W4:Y:S04]  /*05e0*/  LDG.E.128.CONSTANT R40, desc[UR12][R52.64+-0x10000] ;  /* 0xff00000c34287981 */ /* 0x001f28000c1e9d00 */
[----:B-1----:R-:W4:Y:S04]  /*05f0*/  LDG.E.128.CONSTANT R44, desc[UR12][R52.64] ;  /* 0x0000000c342c7981 */ /* 0x002f28000c1e9d00 */
[----:B------:R0:W4:Y:S04]  /*0600*/  LDG.E.128.CONSTANT R48, desc[UR12][R52.64+0x10000] ;  /* 0x0100000c34307981 */ /* 0x000128000c1e9d00 */
[----:B------:R1:W-:Y:S02]  /*0610*/  STS.U8 [R3+UR6+0x201], R0 ;  /* 0x0002010003007988 */ /* 0x0003e40008000006 */
[----:B-1----:R-:W1:Y:S02]  /*0620*/  S2R R0, SR_LANEID ;  /* 0x0000000000007919 */ /* 0x002e640000000000 */
[----:B------:R-:W-:Y:S04]  /*0630*/  STS.U8 [R3+UR6+0x281], R65 ;  /* 0x0002814103007988 */ /* 0x000fe80008000006 */
[----:B------:R-:W-:Y:S04]  /*0640*/  STS.U8 [R3+UR6+0x283], R66 ;  /* 0x0002834203007988 */ /* 0x000fe80008000006 */
[----:B------:R1:W-:Y:S04]  /*0650*/  STS.U8 [R3+UR6+0x300], R68 ;  /* 0x0003004403007988 */ /* 0x0003e80008000006 */
[----:B------:R-:W-:Y:S04]  /*0660*/  STS.U8 [R3+UR6+0x301], R55 ;  /* 0x0003013703007988 */ /* 0x000fe80008000006 */
[----:B------:R-:W-:Y:S04]  /*0670*/  STS.U8 [R3+UR6+0x302], R61 ;  /* 0x0003023d03007988 */ /* 0x000fe80008000006 */
[----:B------:R-:W-:Y:S01]  /*0680*/  STS.U8 [R3+UR6+0x303], R63 ;  /* 0x0003033f03007988 */ /* 0x000fe20008000006 */
[----:B0-----:R-:W-:-:S02]  /*0690*/  IMAD.SHL.U32 R52, R57, 0x10, RZ ;  /* 0x0000001039347824 */ /* 0x001fc400078e00ff */
[----:B------:R-:W-:-:S05]  /*06a0*/  IMAD.SHL.U32 R53, R56, 0x40000, RZ ;  /* 0x0004000038357824 */ /* 0x000fca00078e00ff */
[----:B------:R-:W-:Y:S01]  /*06b0*/  LOP3.LUT R52, R52, R53, RZ, 0xfc, !PT ;  /* 0x0000003534347212 */ /* 0x000fe200078efcff */
[----:B------:R-:W-:-:S04]  /*06c0*/  UIADD3 UR4, UPT, UPT, UR4, 0x400, URZ ;  /* 0x0000040004047890 */ /* 0x000fc8000fffe0ff */
[----:B------:R-:W-:Y:S01]  /*06d0*/  IMAD R52, R59, 0x1000, R52 ;  /* 0x000010003b347824 */ /* 0x000fe200078e0234 */
[----:B------:R-:W-:-:S03]  /*06e0*/  ULEA UR4, UR5, UR4, 0x18 ;  /* 0x0000000405047291 */ /* 0x000fc6000f8ec0ff */
[----:B------:R-:W-:-:S05]  /*06f0*/  VIADD R52, R52, 0x200 ;  /* 0x0000020034347836 */ /* 0x000fca0000000000 */
[----:B-1----:R-:W-:-:S05]  /*0700*/  IADD3 R68, P0, PT, R52, UR7, RZ ;  /* 0x0000000734447c10 */ /* 0x002fca000ff1e0ff */
[----:B------:R-:W-:Y:S01]  /*0710*/  IMAD.X R69, RZ, RZ, UR8, P0 ;  /* 0x00000008ff457e24 */ /* 0x000fe200080e06ff */
[----:B-----5:R0:W-:Y:S04]  /*0720*/  STS.U8 [R3+UR6+0x282], R2 ;  /* 0x0002820203007988 */ /* 0x0201e80008000006 */
[----:B------:R-:W-:Y:S04]  /*0730*/  STS.U8 [R3+UR6+0x380], R54 ;  /* 0x0003803603007988 */ /* 0x000fe80008000006 */
[----:B--2---:R-:W-:Y:S04]  /*0740*/  STS.U8 [R3+UR6+0x381], R60 ;  /* 0x0003813c03007988 */ /* 0x004fe80008000006 */
[----:B---3--:R-:W-:Y:S04]  /*0750*/  STS.U8 [R3+UR6+0x382], R62 ;  /* 0x0003823e03007988 */ /* 0x008fe80008000006 */
[----:B----4-:R-:W-:Y:S01]  /*0760*/  STS.U8 [R3+UR6+0x383], R64 ;  /* 0x0003834003007988 */ /* 0x010fe20008000006 */
[----:B0-----:R-:W-:-:S04]  /*0770*/  LOP3.LUT R2, R0, 0x7, RZ, 0xc0, !PT ;  /* 0x0000000700027812 */ /* 0x001fc800078ec0ff */
[----:B------:R-:W-:Y:S01]  /*0780*/  LEA R55, R2, UR6, 0x4 ;  /* 0x0000000602377c11 */ /* 0x000fe2000f8e20ff */
[----:B------:R-:W-:Y:S01]  /*0790*/  BAR.SYNC.DEFER_BLOCKING 0x0 ;  /* 0x0000000000007b1d */ /* 0x000fe20000010000 */
[----:B------:R-:W-:-:S05]  /*07a0*/  LEA R2, R57, UR4, 0x4 ;  /* 0x0000000439027c11 */ /* 0x000fca000f8e20ff */
[----:B------:R-:W-:Y:S02]  /*07b0*/  LDSM.16.M88 R55, [R55] ;  /* 0x000000003737783b */ /* 0x000fe40000000000 */
[----:B------:R-:W-:Y:S06]  /*07c0*/  BAR.SYNC.DEFER_BLOCKING 0x0 ;  /* 0x0000000000007b1d */ /* 0x000fec0000010000 */
[----:B------:R0:W-:Y:S04]  /*07d0*/  STS.128 [R2], R32 ;  /* 0x0000002002007388 */ /* 0x0001e80000000c00 */
[----:B0-----:R-:W2:Y:S01]  /*07e0*/  LDG.E.128.CONSTANT R32, desc[UR12][R68.64+-0x20000] ;  /* 0xfe00000c44207981 */ /* 0x001ea2000c1e9d00 */
[----:B------:R-:W-:-:S04]  /*07f0*/  LOP3.LUT R3, R0, 0xf, RZ, 0xc0, !PT ;  /* 0x0000000f00037812 */ /* 0x000fc800078ec0ff */
[----:B------:R-:W-:Y:S02]  /*0800*/  SHF.R.U32.HI R63, RZ, 0x3, R3 ;  /* 0x00000003ff3f7819 */ /* 0x000fe40000011603 */
[----:B------:R-:W-:Y:S01]  /*0810*/  LOP3.LUT R52, R3, 0x7, RZ, 0xc0, !PT ;  /* 0x0000000703347812 */ /* 0x000fe200078ec0ff */
[----:B------:R-:W-:Y:S01]  /*0820*/  UIADD3 UR6, UPT, UPT, UR4, 0x200, URZ ;  /* 0x0000020004067890 */ /* 0x000fe2000fffe0ff */
[----:B------:R-:W-:Y:S04]  /*0830*/  STS.128 [R2+0x200], R40 ;  /* 0x0002002802007388 */ /* 0x000fe80000000c00 */
[----:B------:R-:W-:Y:S04]  /*0840*/  STS.128 [R2+0x400], R44 ;  /* 0x0004002c02007388 */ /* 0x000fe80000000c00 */
[----:B------:R0:W-:Y:S01]  /*0850*/  STS.128 [R2+0x600], R48 ;  /* 0x0006003002007388 */ /* 0x0001e20000000c00 */
[----:B------:R-:W-:-:S05]  /*0860*/  IMAD R63, R63, 0x8, R52 ;  /* 0x000000083f3f7824 */ /* 0x000fca00078e0234 */
[C---:B------:R-:W-:Y:S01]  /*0870*/  LEA R61, R63.reuse, UR4, 0x4 ;  /* 0x000000043f3d7c11 */ /* 0x040fe2000f8e20ff */
[----:B------:R-:W-:Y:S01]  /*0880*/  BAR.SYNC.DEFER_BLOCKING 0x0 ;  /* 0x0000000000007b1d */ /* 0x000fe20000010000 */
[----:B------:R-:W-:Y:S02]  /*0890*/  LEA R60, R63, UR6, 0x4 ;  /* 0x000000063f3c7c11 */ /* 0x000fe4000f8e20ff */
[----:B------:R-:W-:-:S03]  /*08a0*/  LOP3.LUT R54, R0, 0x7, RZ, 0xc0, !PT ;  /* 0x0000000700367812 */ /* 0x000fc600078ec0ff */
[----:B0-----:R-:W3:Y:S04]  /*08b0*/  LDG.E.128.CONSTANT R48, desc[UR12][R68.64] ;  /* 0x0000000c44307981 */ /* 0x001ee8000c1e9d00 */
[----:B------:R-:W0:Y:S04]  /*08c0*/  LDSM.16.M88.2 R44, [R61] ;  /* 0x000000003d2c783b */ /* 0x000e280000000100 */
[----:B------:R-:W1:Y:S01]  /*08d0*/  LDSM.16.M88.2 R2, [R60+0x100] ;  /* 0x000100003c02783b */ /* 0x000e620000000100 */
[----:B------:R-:W-:Y:S02]  /*08e0*/  UMOV UR6, 0x400 ;  /* 0x0000040000067882 */ /* 0x000fe40000000000 */
[----:B------:R-:W-:Y:S01]  /*08f0*/  ULEA UR10, UR5, UR6, 0x18 ;  /* 0x00000006050a7291 */ /* 0x000fe2000f8ec0ff */
[----:B------:R-:W4:Y:S01]  /*0900*/  LDSM.16.M88.2 R42, [R61+0x100] ;  /* 0x000100003d2a783b */ /* 0x000f220000000100 */
[----:B------:R-:W-:-:S02]  /*0910*/  UIADD3 UR9, UPT, UPT, UR6, 0x400, URZ ;  /* 0x0000040006097890 */ /* 0x000fc4000fffe0ff */
[----:B------:R-:W-:Y:S01]  /*0920*/  UIADD3 UR6, UPT, UPT, UR10, 0x80, URZ ;  /* 0x000000800a067890 */ /* 0x000fe2000fffe0ff */
[----:B------:R-:W5:Y:S01]  /*0930*/  LDSM.16.M88.2 R40, [R60] ;  /* 0x000000003c28783b */ /* 0x000f620000000100 */
[----:B------:R-:W-:Y:S02]  /*0940*/  UIADD3 UR10, UPT, UPT, UR4, 0x400, URZ ;  /* 0x00000400040a7890 */ /* 0x000fe4000fffe0ff */
[----:B------:R-:W-:Y:S02]  /*0950*/  UIADD3 UR4, UPT, UPT, UR4, 0x600, URZ ;  /* 0x0000060004047890 */ /* 0x000fe4000fffe0ff */
[----:B------:R-:W-:Y:S02]  /*0960*/  LEA R54, R54, UR6, 0x4 ;  /* 0x0000000636367c11 */ /* 0x000fe4000f8e20ff */
[C---:B------:R-:W-:Y:S02]  /*0970*/  LEA R62, R63.reuse, UR10, 0x4 ;  /* 0x0000000a3f3e7c11 */ /* 0x040fe4000f8e20ff */
[----:B------:R-:W-:-:S02]  /*0980*/  LEA R63, R63, UR4, 0x4 ;  /* 0x000000043f3f7c11 */ /* 0x000fc4000f8e20ff */
[----:B------:R-:W-:Y:S04]  /*0990*/  LDSM.16.M88 R54, [R54] ;  /* 0x000000003636783b */ /* 0x000fe80000000000 */
[----:B------:R-:W-:Y:S04]  /*09a0*/  LDSM.16.M88.2 R52, [R62] ;  /* 0x000000003e34783b */ /* 0x000fe80000000100 */
[----:B------:R-:W-:Y:S01]  /*09b0*/  LDSM.16.M88.2 R46, [R62+0x100] ;  /* 0x000100003e2e783b */ /* 0x000fe20000000100 */
[-C--:B0-----:R-:W-:Y:S03]  /*09c0*/  IMMA.16816.S8.S8 R12, R44.ROW, R55.reuse.COL, R12 ;  /* 0x000000372c0c7237 */ /* 0x081fe6000040540c */
[----:B------:R-:W0:Y:S05]  /*09d0*/  LDSM.16.M88.2 R44, [R63] ;  /* 0x000000003f2c783b */ /* 0x000e2a0000000100 */
[----:B-1----:R-:W-:Y:S01]  /*09e0*/  IMMA.16816.S8.S8 R24, R2.ROW, R55.COL, R24 ;  /* 0x0000003702187237 */ /* 0x002fe20000405418 */
[----:B------:R-:W1:Y:S01]  /*09f0*/  LDSM.16.M88.2 R2, [R63+0x100] ;  /* 0x000100003f02783b */ /* 0x000e620000000100 */
[----:B------:R-:W-:-:S06]  /*0a00*/  ULEA UR9, UR5, UR9, 0x18 ;  /* 0x0000000905097291 */ /* 0x000fcc000f8ec0ff */
[C---:B------:R-:W-:Y:S01]  /*0a10*/  LEA R64, R57.reuse, UR9, 0x4 ;  /* 0x0000000939407c11 */ /* 0x040fe2000f8e20ff */
[----:B------:R-:W-:Y:S06]  /*0a20*/  BAR.SYNC.DEFER_BLOCKING 0x0 ;  /* 0x0000000000007b1d */ /* 0x000fec0000010000 */
[----:B--2---:R2:W-:Y:S04]  /*0a30*/  STS.128 [R64], R32 ;  /* 0x0000002040007388 */ /* 0x0045e80000000c00 */
[----:B--2---:R-:W2:Y:S01]  /*0a40*/  LDG.E.128.CONSTANT R32, desc[UR12][R68.64+-0x10000] ;  /* 0xff00000c44207981 */ /* 0x004ea2000c1e9d00 */
[-C--:B----4-:R-:W-:Y:S08]  /*0a50*/  IMMA.16816.S8.S8 R16, R42.ROW, R55.reuse.COL, R16 ;  /* 0x000000372a107237 */ /* 0x090ff00000405410 */
[----:B-----5:R-:W-:Y:S01]  /*0a60*/  IMMA.16816.S8.S8 R20, R40.ROW, R55.COL, R20 ;  /* 0x0000003728147237 */ /* 0x020fe20000405414 */
[----:B------:R-:W4:Y:S01]  /*0a70*/  LDG.E.128.CONSTANT R40, desc[UR12][R68.64+0x10000] ;  /* 0x0100000c44287981 */ /* 0x000f22000c1e9d00 */
[----:B------:R-:W-:-:S02]  /*0a80*/  IMAD.SHL.U32 R65, R57, 0x10, RZ ;  /* 0x0000001039417824 */ /* 0x000fc400078e00ff */
[----:B------:R-:W-:-:S05]  /*0a90*/  IMAD.SHL.U32 R66, R56, 0x40000, RZ ;  /* 0x0004000038427824 */ /* 0x000fca00078e00ff */
[----:B------:R-:W-:-:S05]  /*0aa0*/  LOP3.LUT R66, R65, R66, RZ, 0xfc, !PT ;  /* 0x0000004241427212 */ /* 0x000fca00078efcff */
[----:B------:R-:W-:-:S04]  /*0ab0*/  IMAD R66, R59, 0x1000, R66 ;  /* 0x000010003b427824 */ /* 0x000fc800078e0242 */
[----:B------:R-:W-:-:S05]  /*0ac0*/  VIADD R66, R66, 0x400 ;  /* 0x0000040042427836 */ /* 0x000fca0000000000 */
[----:B------:R-:W-:-:S05]  /*0ad0*/  IADD3 R66, P0, PT, R66, UR7, RZ ;  /* 0x0000000742427c10 */ /* 0x000fca000ff1e0ff */
[----:B------:R-:W-:Y:S01]  /*0ae0*/  IMAD.X R67, RZ, RZ, UR8, P0 ;  /* 0x00000008ff437e24 */ /* 0x000fe200080e06ff */
[----:B---3--:R3:W-:Y:S01]  /*0af0*/  STS.128 [R64+0x400], R48 ;  /* 0x0004003040007388 */ /* 0x0087e20000000c00 */
[-C--:B0-----:R-:W-:Y:S08]  /*0b00*/  IMMA.16816.S8.S8 R4, R44.ROW, R55.reuse.COL, R4 ;  /* 0x000000372c047237 */ /* 0x081ff00000405404 */
[-C--:B-1----:R-:W-:Y:S01]  /*0b10*/  IMMA.16816.S8.S8 R8, R2.ROW, R55.reuse.COL, R8 ;  /* 0x0000003702087237 */ /* 0x082fe20000405408 */
[----:B------:R-:W-:Y:S01]  /*0b20*/  UMOV UR4, 0x400 ;  /* 0x0000040000047882 */ /* 0x000fe20000000000 */
[----:B--2---:R0:W-:Y:S06]  /*0b30*/  STS.128 [R64+0x200], R32 ;  /* 0x0002002040007388 */ /* 0x0041ec0000000c00 */
[-C--:B------:R-:W-:Y:S01]  /*0b40*/  IMMA.16816.S8.S8 R28, R52.ROW, R55.reuse.COL, R28 ;  /* 0x00000037341c7237 */ /* 0x080fe2000040541c */
[----:B---3--:R-:W2:Y:S04]  /*0b50*/  LDG.E.128.CONSTANT R48, desc[UR12][R66.64] ;  /* 0x0000000c42307981 */ /* 0x008ea8000c1e9d00 */
[----:B0-----:R-:W3:Y:S04]  /*0b60*/  LDG.E.128.CONSTANT R32, desc[UR12][R66.64+-0x20000] ;  /* 0xfe00000c42207981 */ /* 0x001ee8000c1e9d00 */
[----:B----4-:R-:W-:Y:S01]  /*0b70*/  STS.128 [R64+0x600], R40 ;  /* 0x0006002840007388 */ /* 0x010fe20000000c00 */
[----:B------:R-:W-:Y:S06]  /*0b80*/  BAR.SYNC.DEFER_BLOCKING 0x0 ;  /* 0x0000000000007b1d */ /* 0x000fec0000010000 */
[----:B------:R-:W0:Y:S04]  /*0b90*/  LDSM.16.M88.2 R44, [R61] ;  /* 0x000000003d2c783b */ /* 0x000e280000000100 */
[----:B------:R-:W1:Y:S01]  /*0ba0*/  LDSM.16.M88.2 R2, [R60+0x100] ;  /* 0x000100003c02783b */ /* 0x000e620000000100 */
[----:B------:R-:W-:Y:S01]  /*0bb0*/  ULEA UR4, UR5, UR4, 0x18 ;  /* 0x0000000405047291 */ /* 0x000fe2000f8ec0ff */
[----:B------:R-:W-:Y:S01]  /*0bc0*/  IMMA.16816.S8.S8 R36, R46.ROW, R55.COL, R36 ;  /* 0x000000372e247237 */ /* 0x000fe20000405424 */
[----:B------:R-:W-:Y:S01]  /*0bd0*/  LOP3.LUT R55, R0, 0x7, RZ, 0xc0, !PT ;  /* 0x0000000700377812 */ /* 0x000fe200078ec0ff */
[----:B------:R-:W4:Y:S01]  /*0be0*/  LDSM.16.M88.2 R42, [R61+0x100] ;  /* 0x000100003d2a783b */ /* 0x000f220000000100 */
[----:B------:R-:W-:-:S03]  /*0bf0*/  UIADD3 UR4, UPT, UPT, UR4, 0x100, URZ ;  /* 0x0000010004047890 */ /* 0x000fc6000fffe0ff */
[----:B------:R-:W5:Y:S03]  /*0c00*/  LDSM.16.M88.2 R40, [R60] ;  /* 0x000000003c28783b */ /* 0x000f660000000100 */
[----:B------:R-:W-:Y:S01]  /*0c10*/  LEA R55, R55, UR4, 0x4 ;  /* 0x0000000437377c11 */ /* 0x000fe2000f8e20ff */
[----:B------:R-:W-:Y:S04]  /*0c20*/  LDSM.16.M88.2 R52, [R62] ;  /* 0x000000003e34783b */ /* 0x000fe80000000100 */
[----:B------:R-:W-:Y:S04]  /*0c30*/  LDSM.16.M88.2 R46, [R62+0x100] ;  /* 0x000100003e2e783b */ /* 0x000fe80000000100 */
[----:B------:R-:W-:Y:S01]  /*0c40*/  LDSM.16.M88 R55, [R55] ;  /* 0x000000003737783b */ /* 0x000fe20000000000 */
[-C--:B0-----:R-:W-:Y:S03]  /*0c50*/  IMMA.16816.S8.S8 R12, R44.ROW, R54.reuse.COL, R12 ;  /* 0x000000362c0c7237 */ /* 0x081fe6000040540c */
[----:B------:R-:W0:Y:S05]  /*0c60*/  LDSM.16.M88.2 R44, [R63] ;  /* 0x000000003f2c783b */ /* 0x000e2a0000000100 */
[-C--:B-1----:R-:W-:Y:S01]  /*0c70*/  IMMA.16816.S8.S8 R24, R2.ROW, R54.reuse.COL, R24 ;  /* 0x0000003602187237 */ /* 0x082fe20000405418 */
[----:B------:R-:W1:Y:S01]  /*0c80*/  LDSM.16.M88.2 R2, [R63+0x100] ;  /* 0x000100003f02783b */ /* 0x000e620000000100 */
[----:B------:R-:W-:Y:S06]  /*0c90*/  BAR.SYNC.DEFER_BLOCKING 0x0 ;  /* 0x0000000000007b1d */ /* 0x000fec0000010000 */
[-C--:B----4-:R-:W-:Y:S01]  /*0ca0*/  IMMA.16816.S8.S8 R16, R42.ROW, R54.reuse.COL, R16 ;  /* 0x000000362a107237 */ /* 0x090fe20000405410 */
[----:B---3--:R3:W-:Y:S04]  /*0cb0*/  STS.128 [R64], R32 ;  /* 0x0000002040007388 */ /* 0x0087e80000000c00 */
[----:B---3--:R-:W3:Y:S03]  /*0cc0*/  LDG.E.128.CONSTANT R32, desc[UR12][R66.64+-0x10000] ;  /* 0xff00000c42207981 */ /* 0x008ee6000c1e9d00 */
[----:B-----5:R-:W-:Y:S01]  /*0cd0*/  IMMA.16816.S8.S8 R20, R40.ROW, R54.COL, R20 ;  /* 0x0000003628147237 */ /* 0x020fe20000405414 */
[----:B------:R4:W5:Y:S01]  /*0ce0*/  LDG.E.128.CONSTANT R40, desc[UR12][R66.64+0x10000] ;  /* 0x0100000c42287981 */ /* 0x000962000c1e9d00 */
[----:B------:R-:W-:-:S05]  /*0cf0*/  IMAD.SHL.U32 R68, R56, 0x40000, RZ ;  /* 0x0004000038447824 */ /* 0x000fca00078e00ff */
[----:B------:R-:W-:-:S05]  /*0d00*/  LOP3.LUT R68, R65, R68, RZ, 0xfc, !PT ;  /* 0x0000004441447212 */ /* 0x000fca00078efcff */
[----:B------:R-:W-:-:S04]  /*0d10*/  IMAD R68, R59, 0x1000, R68 ;  /* 0x000010003b447824 */ /* 0x000fc800078e0244 */
[----:B------:R-:W-:-:S05]  /*0d20*/  VIADD R68, R68, 0x600 ;  /* 0x0000060044447836 */ /* 0x000fca0000000000 */
[----:B----4-:R-:W-:-:S05]  /*0d30*/  IADD3 R66, P0, PT, R68, UR7, RZ ;  /* 0x0000000744427c10 */ /* 0x010fca000ff1e0ff */
[----:B------:R-:W-:Y:S01]  /*0d40*/  IMAD.X R67, RZ, RZ, UR8, P0 ;  /* 0x00000008ff437e24 */ /* 0x000fe200080e06ff */
[----:B--2---:R-:W-:Y:S01]  /*0d50*/  STS.128 [R64+0x400], R48 ;  /* 0x0004003040007388 */ /* 0x004fe20000000c00 */
[-C--:B0-----:R-:W-:Y:S08]  /*0d60*/  IMMA.16816.S8.S8 R4, R44.ROW, R54.reuse.COL, R4 ;  /* 0x000000362c047237 */ /* 0x081ff00000405404 */
[-C--:B-1----:R-:W-:Y:S01]  /*0d70*/  IMMA.16816.S8.S8 R8, R2.ROW, R54.reuse.COL, R8 ;  /* 0x0000003602087237 */ /* 0x082fe20000405408 */
[----:B------:R-:W-:Y:S01]  /*0d80*/  UMOV UR4, 0x400 ;  /* 0x0000040000047882 */ /* 0x000fe20000000000 */
[----:B---3--:R0:W-:Y:S04]  /*0d90*/  STS.128 [R64+0x200], R32 ;  /* 0x0002002040007388 */ /* 0x0081e80000000c00 */
[----:B-----5:R-:W-:Y:S01]  /*0da0*/  STS.128 [R64+0x600], R40 ;  /* 0x0006002840007388 */ /* 0x020fe20000000c00 */
[----:B------:R-:W-:Y:S06]  /*0db0*/  BAR.SYNC.DEFER_BLOCKING 0x0 ;  /* 0x0000000000007b1d */ /* 0x000fec0000010000 */
[----:B0-----:R-:W2:Y:S01]  /*0dc0*/  LDG.E.128.CONSTANT R32, desc[UR12][R66.64+-0x20000] ;  /* 0xfe00000c42207981 */ /* 0x001ea2000c1e9d00 */
[-C--:B------:R-:W-:Y:S03]  /*0dd0*/  IMMA.16816.S8.S8 R28, R52.ROW, R54.reuse.COL, R28 ;  /* 0x00000036341c7237 */ /* 0x080fe6000040541c */
[----:B------:R-:W3:Y:S04]  /*0de0*/  LDG.E.128.CONSTANT R48, desc[UR12][R66.64] ;  /* 0x0000000c42307981 */ /* 0x000ee8000c1e9d00 */
        /* <DEDUP_REMOVED lines=9> */
[----:B------:R-:W2:Y:S04]  /*0e80*/  LDSM.16.M88.2 R52, [R62] ;  /* 0x000000003e34783b */ /* 0x000ea80000000100 */
[----:B------:R-:W-:Y:S04]  /*0e90*/  LDSM.16.M88.2 R46, [R62+0x100] ;  /* 0x000100003e2e783b */ /* 0x000fe80000000100 */
[----:B------:R-:W-:Y:S01]  /*0ea0*/  LDSM.16.M88 R54, [R54] ;  /* 0x000000003636783b */ /* 0x000fe20000000000 */
[-C--:B0-----:R-:W-:Y:S03]  /*0eb0*/  IMMA.16816.S8.S8 R12, R44.ROW, R55.reuse.COL, R12 ;  /* 0x000000372c0c7237 */ /* 0x081fe6000040540c */
[----:B------:R-:W0:Y:S05]  /*0ec0*/  LDSM.16.M88.2 R44, [R63] ;  /* 0x000000003f2c783b */ /* 0x000e2a0000000100 */
[-C--:B-1----:R-:W-:Y:S01]  /*0ed0*/  IMMA.16816.S8.S8 R24, R2.ROW, R55.reuse.COL, R24 ;  /* 0x0000003702187237 */ /* 0x082fe20000405418 */
[----:B------:R-:W1:Y:S01]  /*0ee0*/  LDSM.16.M88.2 R2, [R63+0x100] ;  /* 0x000100003f02783b */ /* 0x000e620000000100 */
[----:B------:R-:W-:Y:S06]  /*0ef0*/  BAR.SYNC.DEFER_BLOCKING 0x0 ;  /* 0x0000000000007b1d */ /* 0x000fec0000010000 */
[-C--:B----4-:R-:W-:Y:S08]  /*0f00*/  IMMA.16816.S8.S8 R16, R42.ROW, R55.reuse.COL, R16 ;  /* 0x000000372a107237 */ /* 0x090ff00000405410 */
[-C--:B-----5:R-:W-:Y:S01]  /*0f10*/  IMMA.16816.S8.S8 R20, R40.ROW, R55.reuse.COL, R20 ;  /* 0x0000003728147237 */ /* 0x0a0fe20000405414 */
[----:B------:R-:W4:Y:S04]  /*0f20*/  LDG.E.128.CONSTANT R40, desc[UR12][R66.64+0x10000] ;  /* 0x0100000c42287981 */ /* 0x000f28000c1e9d00 */
[----:B--2---:R2:W-:Y:S04]  /*0f30*/  STS.128 [R64], R32 ;  /* 0x0000002040007388 */ /* 0x0045e80000000c00 */
[----:B--2---:R2:W5:Y:S01]  /*0f40*/  LDG.E.128.CONSTANT R32, desc[UR12][R66.64+-0x10000] ;  /* 0xff00000c42207981 */ /* 0x004562000c1e9d00 */
[----:B------:R-:W-:Y:S01]  /*0f50*/  IMAD.SHL.U32 R68, R56, 0x40000, RZ ;  /* 0x0004000038447824 */ /* 0x000fe200078e00ff */
[----:B------:R-:W-:Y:S04]  /*0f60*/  IMMA.16816.S8.S8 R28, R52.ROW, R55.COL, R28 ;  /* 0x00000037341c7237 */ /* 0x000fe8000040541c */
[----:B------:R-:W-:-:S05]  /*0f70*/  LOP3.LUT R68, R65, R68, RZ, 0xfc, !PT ;  /* 0x0000004441447212 */ /* 0x000fca00078efcff */
[----:B------:R-:W-:-:S04]  /*0f80*/  IMAD R52, R59, 0x1000, R68 ;  /* 0x000010003b347824 */ /* 0x000fc800078e0244 */
[----:B------:R-:W-:-:S05]  /*0f90*/  VIADD R52, R52, 0x800 ;  /* 0x0000080034347836 */ /* 0x000fca0000000000 */
[----:B--2---:R-:W-:-:S05]  /*0fa0*/  IADD3 R66, P0, PT, R52, UR7, RZ ;  /* 0x0000000734427c10 */ /* 0x004fca000ff1e0ff */
[----:B------:R-:W-:Y:S01]  /*0fb0*/  IMAD.X R67, RZ, RZ, UR8, P0 ;  /* 0x00000008ff437e24 */ /* 0x000fe200080e06ff */
[----:B---3--:R2:W-:Y:S01]  /*0fc0*/  STS.128 [R64+0x400], R48 ;  /* 0x0004003040007388 */ /* 0x0085e20000000c00 */
[-C--:B0-----:R-:W-:Y:S08]  /*0fd0*/  IMMA.16816.S8.S8 R4, R44.ROW, R55.reuse.COL, R4 ;  /* 0x000000372c047237 */ /* 0x081ff00000405404 */
[-C--:B-1----:R-:W-:Y:S01]  /*0fe0*/  IMMA.16816.S8.S8 R8, R2.ROW, R55.reuse.COL, R8 ;  /* 0x0000003702087237 */ /* 0x082fe20000405408 */
[----:B------:R-:W-:Y:S01]  /*0ff0*/  UMOV UR4, 0x400 ;  /* 0x0000040000047882 */ /* 0x000fe20000000000 */
[----:B----4-:R-:W-:Y:S04]  /*1000*/  STS.128 [R64+0x600], R40 ;  /* 0x0006002840007388 */ /* 0x010fe80000000c00 */
[----:B-----5:R0:W-:Y:S01]  /*1010*/  STS.128 [R64+0x200], R32 ;  /* 0x0002002040007388 */ /* 0x0201e20000000c00 */
[----:B------:R-:W-:Y:S01]  /*1020*/  BAR.SYNC.DEFER_BLOCKING 0x0 ;  /* 0x0000000000007b1d */ /* 0x000fe20000010000 */
[----:B------:R-:W-:Y:S05]  /*1030*/  IMMA.16816.S8.S8 R36, R46.ROW, R55.COL, R36 ;  /* 0x000000372e247237 */ /* 0x000fea0000405424 */
[----:B--2---:R-:W2:Y:S04]  /*1040*/  LDG.E.128.CONSTANT R48, desc[UR12][R66.64] ;  /* 0x0000000c42307981 */ /* 0x004ea8000c1e9d00 */
[----:B0-----:R-:W3:Y:S04]  /*1050*/  LDG.E.128.CONSTANT R32, desc[UR12][R66.64+-0x20000] ;  /* 0xfe00000c42207981 */ /* 0x001ee8000c1e9d00 */
[----:B------:R-:W0:Y:S04]  /*1060*/  LDSM.16.M88.2 R44, [R61] ;  /* 0x000000003d2c783b */ /* 0x000e280000000100 */
[----:B------:R-:W1:Y:S01]  /*1070*/  LDSM.16.M88.2 R2, [R60+0x100] ;  /* 0x000100003c02783b */ /* 0x000e620000000100 */
[----:B------:R-:W-:Y:S01]  /*1080*/  ULEA UR4, UR5, UR4, 0x18 ;  /* 0x0000000405047291 */ /* 0x000fe2000f8ec0ff */
[----:B------:R-:W-:-:S02]  /*1090*/  LOP3.LUT R55, R0, 0x7, RZ, 0xc0, !PT ;  /* 0x0000000700377812 */ /* 0x000fc400078ec0ff */
        /* <DEDUP_REMOVED lines=13> */
[----:B-----5:R-:W-:Y:S01]  /*1170*/  IMMA.16816.S8.S8 R20, R40.ROW, R54.COL, R20 ;  /* 0x0000003628147237 */ /* 0x020fe20000405414 */
[----:B------:R-:W4:Y:S04]  /*1180*/  LDG.E.128.CONSTANT R40, desc[UR12][R66.64+0x10000] ;  /* 0x0100000c42287981 */ /* 0x000f28000c1e9d00 */
[----:B---3--:R3:W-:Y:S04]  /*1190*/  STS.128 [R64], R32 ;  /* 0x0000002040007388 */ /* 0x0087e80000000c00 */
[----:B---3--:R3:W5:Y:S01]  /*11a0*/  LDG.E.128.CONSTANT R32, desc[UR12][R66.64+-0x10000] ;  /* 0xff00000c42207981 */ /* 0x008762000c1e9d00 */
[----:B------:R-:W-:-:S05]  /*11b0*/  IMAD.SHL.U32 R68, R56, 0x40000, RZ ;  /* 0x0004000038447824 */ /* 0x000fca00078e00ff */
[----:B------:R-:W-:-:S05]  /*11c0*/  LOP3.LUT R68, R65, R68, RZ, 0xfc, !PT ;  /* 0x0000004441447212 */ /* 0x000fca00078efcff */
[----:B------:R-:W-:-:S04]  /*11d0*/  IMAD R68, R59, 0x1000, R68 ;  /* 0x000010003b447824 */ /* 0x000fc800078e0244 */
[----:B------:R-:W-:-:S05]  /*11e0*/  VIADD R68, R68, 0xa00 ;  /* 0x00000a0044447836 */ /* 0x000fca0000000000 */
[----:B---3--:R-:W-:-:S05]  /*11f0*/  IADD3 R66, P0, PT, R68, UR7, RZ ;  /* 0x0000000744427c10 */ /* 0x008fca000ff1e0ff */
[----:B------:R-:W-:Y:S01]  /*1200*/  IMAD.X R67, RZ, RZ, UR8, P0 ;  /* 0x00000008ff437e24 */ /* 0x000fe200080e06ff */
[----:B--2---:R2:W-:Y:S01]  /*1210*/  STS.128 [R64+0x400], R48 ;  /* 0x0004003040007388 */ /* 0x0045e20000000c00 */
[-C--:B0-----:R-:W-:Y:S08]  /*1220*/  IMMA.16816.S8.S8 R4, R44.ROW, R54.reuse.COL, R4 ;  /* 0x000000362c047237 */ /* 0x081ff00000405404 */
[-C--:B-1----:R-:W-:Y:S01]  /*1230*/  IMMA.16816.S8.S8 R8, R2.ROW, R54.reuse.COL, R8 ;  /* 0x0000003602087237 */ /* 0x082fe20000405408 */
[----:B------:R-:W-:Y:S01]  /*1240*/  UMOV UR4, 0x400 ;  /* 0x0000040000047882 */ /* 0x000fe20000000000 */
[----:B----4-:R-:W-:Y:S04]  /*1250*/  STS.128 [R64+0x600], R40 ;  /* 0x0006002840007388 */ /* 0x010fe80000000c00 */
[----:B-----5:R0:W-:Y:S01]  /*1260*/  STS.128 [R64+0x200], R32 ;  /* 0x0002002040007388 */ /* 0x0201e20000000c00 */
[----:B------:R-:W-:Y:S01]  /*1270*/  BAR.SYNC.DEFER_BLOCKING 0x0 ;  /* 0x0000000000007b1d */ /* 0x000fe20000010000 */
[-C--:B------:R-:W-:Y:S05]  /*1280*/  IMMA.16816.S8.S8 R28, R52.ROW, R54.reuse.COL, R28 ;  /* 0x00000036341c7237 */ /* 0x080fea000040541c */
[----:B--2---:R-:W2:Y:S04]  /*1290*/  LDG.E.128.CONSTANT R48, desc[UR12][R66.64] ;  /* 0x0000000c42307981 */ /* 0x004ea8000c1e9d00 */
[----:B0-----:R-:W3:Y:S04]  /*12a0*/  LDG.E.128.CONSTANT R32, desc[UR12][R66.64+-0x20000] ;  /* 0xfe00000c42207981 */ /* 0x001ee8000c1e9d00 */
        /* <DEDUP_REMOVED lines=9> */
[----:B------:R-:W3:Y:S04]  /*1340*/  LDSM.16.M88.2 R52, [R62] ;  /* 0x000000003e34783b */ /* 0x000ee80000000100 */
        /* <DEDUP_REMOVED lines=10> */
[----:B---3--:R3:W-:Y:S04]  /*13f0*/  STS.128 [R64], R32 ;  /* 0x0000002040007388 */ /* 0x0087e80000000c00 */
[----:B---3--:R3:W5:Y:S01]  /*1400*/  LDG.E.128.CONSTANT R32, desc[UR12][R66.64+-0x10000] ;  /* 0xff00000c42207981 */ /* 0x008762000c1e9d00 */
[----:B------:R-:W-:Y:S01]  /*1410*/  IMAD.SHL.U32 R68, R56, 0x40000, RZ ;  /* 0x0004000038447824 */ /* 0x000fe200078e00ff */
[----:B------:R-:W-:Y:S04]  /*1420*/  IMMA.16816.S8.S8 R28, R52.ROW, R55.COL, R28 ;  /* 0x00000037341c7237 */ /* 0x000fe8000040541c */
        /* <DEDUP_REMOVED lines=8> */
[----:B----4-:R-:W-:Y:S04]  /*14b0*/  STS.128 [R64+0x600], R40 ;  /* 0x0006002840007388 */ /* 0x010fe80000000c00 */
[----:B-----5:R0:W-:Y:S01]  /*14c0*/  STS.128 [R64+0x200], R32 ;  /* 0x0002002040007388 */ /* 0x0201e20000000c00 */
[----:B------:R-:W-:Y:S06]  /*14d0*/  BAR.SYNC.DEFER_BLOCKING 0x0 ;  /* 0x0000000000007b1d */ /* 0x000fec0000010000 */
[----:B------:R-:W-:Y:S01]  /*14e0*/  UMOV UR4, 0x400 ;  /* 0x0000040000047882 */ /* 0x000fe20000000000 */
[----:B------:R-:W-:Y:S01]  /*14f0*/  LOP3.LUT R65, R0, 0x7, RZ, 0xc0, !PT ;  /* 0x0000000700417812 */ /* 0x000fe200078ec0ff */
[----:B------:R-:W-:Y:S01]  /*1500*/  IMMA.16816.S8.S8 R36, R46.ROW, R55.COL, R36 ;  /* 0x000000372e247237 */ /* 0x000fe20000405424 */
[----:B--2---:R-:W2:Y:S04]  /*1510*/  LDG.E.128.CONSTANT R48, desc[UR12][R66.64] ;  /* 0x0000000c42307981 */ /* 0x004ea8000c1e9d00 */
[----:B0-----:R-:W3:Y:S04]  /*1520*/  LDG.E.128.CONSTANT R32, desc[UR12][R66.64+-0x20000] ;  /* 0xfe00000c42207981 */ /* 0x001ee8000c1e9d00 */
[----:B------:R-:W0:Y:S04]  /*1530*/  LDSM.16.M88.2 R44, [R61] ;  /* 0x000000003d2c783b */ /* 0x000e280000000100 */
[----:B------:R-:W1:Y:S01]  /*1540*/  LDSM.16.M88.2 R2, [R60+0x100] ;  /* 0x000100003c02783b */ /* 0x000e620000000100 */
[----:B------:R-:W-:-:S03]  /*1550*/  ULEA UR4, UR5, UR4, 0x18 ;  /* 0x0000000405047291 */ /* 0x000fc6000f8ec0ff */
        /* <DEDUP_REMOVED lines=16> */
[----:B---3--:R-:W3:Y:S01]  /*1660*/  LDG.E.128.CONSTANT R32, desc[UR12][R66.64+-0x10000] ;  /* 0xff00000c42207981 */ /* 0x008ee2000c1e9d00 */
[----:B------:R-:W-:-:S02]  /*1670*/  IMAD.SHL.U32 R55, R57, 0x10, RZ ;  /* 0x0000001039377824 */ /* 0x000fc400078e00ff */
[----:B------:R-:W-:-:S05]  /*1680*/  IMAD.SHL.U32 R68, R56, 0x40000, RZ ;  /* 0x0004000038447824 */ /* 0x000fca00078e00ff */
[----:B------:R-:W-:-:S05]  /*1690*/  LOP3.LUT R68, R55, R68, RZ, 0xfc, !PT ;  /* 0x0000004437447212 */ /* 0x000fca00078efcff */
[----:B------:R-:W-:-:S04]  /*16a0*/  IMAD R68, R59, 0x1000, R68 ;  /* 0x000010003b447824 */ /* 0x000fc800078e0244 */
[----:B------:R-:W-:Y:S01]  /*16b0*/  VIADD R68, R68, 0xe00 ;  /* 0x00000e0044447836 */ /* 0x000fe20000000000 */
[----:B------:R-:W-:Y:S04]  /*16c0*/  IMMA.16816.S8.S8 R28, R52.ROW, R54.COL, R28 ;  /* 0x00000036341c7237 */ /* 0x000fe8000040541c */
[----:B------:R-:W-:-:S05]  /*16d0*/  IADD3 R52, P0, PT, R68, UR7, RZ ;  /* 0x0000000744347c10 */ /* 0x000fca000ff1e0ff */
[----:B------:R-:W-:Y:S01]  /*16e0*/  IMAD.X R53, RZ, RZ, UR8, P0 ;  /* 0x00000008ff357e24 */ /* 0x000fe200080e06ff */
[----:B--2---:R2:W-:Y:S01]  /*16f0*/  STS.128 [R64+0x400], R48 ;  /* 0x0004003040007388 */ /* 0x0045e20000000c00 */
[-C--:B0-----:R-:W-:Y:S03]  /*1700*/  IMMA.16816.S8.S8 R4, R44.ROW, R54.reuse.COL, R4 ;  /* 0x000000362c047237 */ /* 0x081fe60000405404 */
[----:B----4-:R-:W-:Y:S05]  /*1710*/  STS.128 [R64+0x600], R40 ;  /* 0x0006002840007388 */ /* 0x010fea0000000c00 */
[----:B-1----:R-:W-:Y:S01]  /*1720*/  IMMA.16816.S8.S8 R8, R2.ROW, R54.COL, R8 ;  /* 0x0000003602087237 */ /* 0x002fe20000405408 */
[----:B------:R-:W-:Y:S01]  /*1730*/  UMOV UR6, 0x400 ;  /* 0x0000040000067882 */ /* 0x000fe20000000000 */
[----:B---3--:R0:W-:Y:S01]  /*1740*/  STS.128 [R64+0x200], R32 ;  /* 0x0002002040007388 */ /* 0x0081e20000000c00 */
[----:B------:R-:W-:Y:S01]  /*1750*/  BAR.SYNC.DEFER_BLOCKING 0x0 ;  /* 0x0000000000007b1d */ /* 0x000fe20000010000 */
[----:B------:R-:W-:-:S04]  /*1760*/  LOP3.LUT R66, R0, 0x7, RZ, 0xc0, !PT ;  /* 0x0000000700427812 */ /* 0x000fc800078ec0ff */
[----:B------:R-:W-:Y:S01]  /*1770*/  IMMA.16816.S8.S8 R36, R46.ROW, R54.COL, R36 ;  /* 0x000000362e247237 */ /* 0x000fe20000405424 */
[----:B--2---:R-:W2:Y:S04]  /*1780*/  LDG.E.128.CONSTANT R48, desc[UR12][R52.64] ;  /* 0x0000000c34307981 */ /* 0x004ea8000c1e9d00 */
[----:B0-----:R-:W3:Y:S04]  /*1790*/  LDG.E.128.CONSTANT R32, desc[UR12][R52.64+-0x20000] ;  /* 0xfe00000c34207981 */ /* 0x001ee8000c1e9d00 */
[----:B------:R-:W0:Y:S04]  /*17a0*/  LDSM.16.M88.2 R44, [R61] ;  /* 0x000000003d2c783b */ /* 0x000e280000000100 */
[----:B------:R-:W1:Y:S04]  /*17b0*/  LDSM.16.M88.2 R42, [R61+0x100] ;  /* 0x000100003d2a783b */ /* 0x000e680000000100 */
[----:B------:R-:W4:Y:S04]  /*17c0*/  LDSM.16.M88.2 R40, [R60] ;  /* 0x000000003c28783b */ /* 0x000f280000000100 */
[----:B------:R-:W5:Y:S01]  /*17d0*/  LDSM.16.M88.2 R2, [R60+0x100] ;  /* 0x000100003c02783b */ /* 0x000f620000000100 */
[----:B------:R-:W-:-:S04]  /*17e0*/  ULEA UR4, UR5, UR6, 0x18 ;  /* 0x0000000605047291 */ /* 0x000fc8000f8ec0ff */
[----:B------:R-:W-:-:S06]  /*17f0*/  UIADD3 UR4, UPT, UPT, UR4, 0x380, URZ ;  /* 0x0000038004047890 */ /* 0x000fcc000fffe0ff */
[----:B------:R-:W-:-:S06]  /*1800*/  LEA R66, R66, UR4, 0x4 ;  /* 0x0000000442427c11 */ /* 0x000fcc000f8e20ff */
[----:B------:R-:W-:Y:S01]  /*1810*/  LDSM.16.M88 R66, [R66] ;  /* 0x000000004242783b */ /* 0x000fe20000000000 */
[-C--:B0-----:R-:W-:Y:S03]  /*1820*/  IMMA.16816.S8.S8 R12, R44.ROW, R65.reuse.COL, R12 ;  /* 0x000000412c0c7237 */ /* 0x081fe6000040540c */
[----:B------:R-:W0:Y:S05]  /*1830*/  LDSM.16.M88.2 R44, [R62] ;  /* 0x000000003e2c783b */ /* 0x000e2a0000000100 */
[-C--:B-1----:R-:W-:Y:S01]  /*1840*/  IMMA.16816.S8.S8 R16, R42.ROW, R65.reuse.COL, R16 ;  /* 0x000000412a107237 */ /* 0x082fe20000405410 */
[----:B------:R-:W-:Y:S07]  /*1850*/  LDSM.16.M88.2 R42, [R63+0x100] ;  /* 0x000100003f2a783b */ /* 0x000fee0000000100 */
[-C--:B----4-:R-:W-:Y:S01]  /*1860*/  IMMA.16816.S8.S8 R20, R40.ROW, R65.reuse.COL, R20 ;  /* 0x0000004128147237 */ /* 0x090fe20000405414 */
[----:B------:R-:W1:Y:S07]  /*1870*/  LDSM.16.M88.2 R40, [R62+0x100] ;  /* 0x000100003e28783b */ /* 0x000e6e0000000100 */
[-C--:B-----5:R-:W-:Y:S01]  /*1880*/  IMMA.16816.S8.S8 R24, R2.ROW, R65.reuse.COL, R24 ;  /* 0x0000004102187237 */ /* 0x0a0fe20000405418 */
[----:B------:R-:W4:Y:S01]  /*1890*/  LDSM.16.M88.2 R2, [R63] ;  /* 0x000000003f02783b */ /* 0x000f220000000100 */
[----:B------:R-:W-:Y:S06]  /*18a0*/  BAR.SYNC.DEFER_BLOCKING 0x0 ;  /* 0x0000000000007b1d */ /* 0x000fec0000010000 */
[----:B---3--:R3:W-:Y:S04]  /*18b0*/  STS.128 [R64], R32 ;  /* 0x0000002040007388 */ /* 0x0087e80000000c00 */
[----:B---3--:R-:W3:Y:S04]  /*18c0*/  LDG.E.128.CONSTANT R32, desc[UR12][R52.64+-0x10000] ;  /* 0xff00000c34207981 */ /* 0x008ee8000c1e9d00 */
[----:B------:R-:W5:Y:S04]  /*18d0*/  LDG.E.128.CONSTANT R52, desc[UR12][R52.64+0x10000] ;  /* 0x0100000c34347981 */ /* 0x000f68000c1e9d00 */
[----:B--2---:R-:W-:Y:S01]  /*18e0*/  STS.128 [R64+0x400], R48 ;  /* 0x0004003040007388 */ /* 0x004fe20000000c00 */
[-C--:B0-----:R-:W-:Y:S08]  /*18f0*/  IMMA.16816.S8.S8 R28, R44.ROW, R65.reuse.COL, R28 ;  /* 0x000000412c1c7237 */ /* 0x081ff0000040541c */
[-C--:B-1----:R-:W-:Y:S08]  /*1900*/  IMMA.16816.S8.S8 R36, R40.ROW, R65.reuse.COL, R36 ;  /* 0x0000004128247237 */ /* 0x082ff00000405424 */
[----:B----4-:R-:W-:Y:S01]  /*1910*/  IMMA.16816.S8.S8 R4, R2.ROW, R65.COL, R4 ;  /* 0x0000004102047237 */ /* 0x010fe20000405404 */
[----:B------:R-:W-:-:S07]  /*1920*/  VIADD R59, R59, 0x1 ;  /* 0x000000013b3b7836 */ /* 0x000fce0000000000 */
[----:B------:R-:W-:Y:S01]  /*1930*/  IMMA.16816.S8.S8 R8, R42.ROW, R65.COL, R8 ;  /* 0x000000412a087237 */ /* 0x000fe20000405408 */
[----:B------:R-:W-:Y:S01]  /*1940*/  ISETP.NE.AND P0, PT, R59, 0x10, PT ;  /* 0x000000103b00780c */ /* 0x000fe20003f05270 */
[----:B---3--:R-:W-:Y:S04]  /*1950*/  STS.128 [R64+0x200], R32 ;  /* 0x0002002040007388 */ /* 0x008fe80000000c00 */
[----:B-----5:R-:W-:Y:S01]  /*1960*/  STS.128 [R64+0x600], R52 ;  /* 0x0006003440007388 */ /* 0x020fe20000000c00 */
        /* <DEDUP_REMOVED lines=19> */
[----:B------:R-:W-:Y:S01]  /*1aa0*/  IMAD.SHL.U32 R3, R0, 0x2, RZ ;  /* 0x0000000200037824 */ /* 0x000fe200078e00ff */
[----:B------:R-:W-:Y:S01]  /*1ab0*/  UIADD3 UR4, UPT, UPT, UR6, 0xc00, URZ ;  /* 0x00000c0006047890 */ /* 0x000fe2000fffe0ff */
[----:B------:R-:W-:Y:S01]  /*1ac0*/  SHF.R.U32.HI R0, RZ, 0x2, R0 ;  /* 0x00000002ff007819 */ /* 0x000fe20000011600 */
[----:B------:R-:W0:Y:S02]  /*1ad0*/  LDCU.64 UR6, c[0x0][0x390] ;  /* 0x00007200ff0677ac */ /* 0x000e240008000a00 */
[----:B------:R-:W-:Y:S01]  /*1ae0*/  LOP3.LUT R3, R3, 0x6, RZ, 0xe2, !PT ;  /* 0x0000000603037812 */ /* 0x000fe200078ee2ff */
[----:B------:R-:W-:-:S04]  /*1af0*/  ULEA UR4, UR5, UR4, 0x18 ;  /* 0x0000000405047291 */ /* 0x000fc8000f8ec0ff */
[----:B------:R-:W-:Y:S01]  /*1b00*/  IMAD R0, R3, 0x20, R0 ;  /* 0x0000002003007824 */ /* 0x000fe200078e0200 */
[----:B------:R-:W-:-:S04]  /*1b10*/  UIADD3 UR5, UPT, UPT, UR4, 0x400, URZ ;  /* 0x0000040004057890 */ /* 0x000fc8000fffe0ff */
[C---:B------:R-:W-:Y:S02]  /*1b20*/  LEA R2, R0.reuse, UR4, 0x2 ;  /* 0x0000000400027c11 */ /* 0x040fe4000f8e10ff */
[C---:B------:R-:W-:Y:S01]  /*1b30*/  LEA R32, R0.reuse, UR5, 0x2 ;  /* 0x0000000500207c11 */ /* 0x040fe2000f8e10ff */
[----:B------:R-:W-:Y:S02]  /*1b40*/  UIADD3 UR5, UPT, UPT, UR4, 0x800, URZ ;  /* 0x0000080004057890 */ /* 0x000fe4000fffe0ff */
[----:B------:R1:W-:Y:S04]  /*1b50*/  STS [R2], R12 ;  /* 0x0000000c02007388 */ /* 0x0003e80000000800 */
[----:B------:R2:W-:Y:S04]  /*1b60*/  STS [R2+0x80], R13 ;  /* 0x0000800d02007388 */ /* 0x0005e80000000800 */
[----:B------:R3:W-:Y:S01]  /*1b70*/  STS [R2+0x20], R14 ;  /* 0x0000200e02007388 */ /* 0x0007e20000000800 */
[----:B-1----:R-:W-:Y:S01]  /*1b80*/  LEA R12, R0, UR5, 0x2 ;  /* 0x00000005000c7c11 */ /* 0x002fe2000f8e10ff */
[----:B------:R-:W-:-:S02]  /*1b90*/  UIADD3 UR5, UPT, UPT, UR4, 0xc00, URZ ;  /* 0x00000c0004057890 */ /* 0x000fc4000fffe0ff */
[----:B------:R-:W-:Y:S01]  /*1ba0*/  STS [R2+0xa0], R15 ;  /* 0x0000a00f02007388 */ /* 0x000fe20000000800 */
[----:B--2---:R-:W-:-:S03]  /*1bb0*/  IMAD R13, R58, 0x200, R57 ;  /* 0x000002003a0d7824 */ /* 0x004fc600078e0239 */
[----:B------:R-:W-:Y:S01]  /*1bc0*/  STS [R2+0x40], R16 ;  /* 0x0000401002007388 */ /* 0x000fe20000000800 */
[----:B---3--:R-:W-:Y:S01]  /*1bd0*/  LEA R14, R0, UR5, 0x2 ;  /* 0x00000005000e7c11 */ /* 0x008fe2000f8e10ff */
[C---:B------:R-:W-:Y:S02]  /*1be0*/  IMAD R0, R56.reuse, 0x80, R13 ;  /* 0x0000008038007824 */ /* 0x040fe400078e020d */
[----:B------:R-:W-:Y:S01]  /*1bf0*/  STS [R2+0xc0], R17 ;  /* 0x0000c01102007388 */ /* 0x000fe20000000800 */
[----:B------:R-:W-:Y:S01]  /*1c00*/  IMAD R13, R56, 0x80, R57 ;  /* 0x00000080380d7824 */ /* 0x000fe200078e0239 */
[----:B------:R-:W-:Y:S01]  /*1c10*/  LEA R57, R57, UR4, 0x2 ;  /* 0x0000000439397c11 */ /* 0x000fe2000f8e10ff */
[----:B------:R-:W-:Y:S01]  /*1c20*/  UMOV UR4, 0x200 ;  /* 0x0000020000047882 */ /* 0x000fe20000000000 */
[----:B------:R-:W-:Y:S01]  /*1c30*/  STS [R2+0x60], R18 ;  /* 0x0000601202007388 */ /* 0x000fe20000000800 */
[----:B0-----:R-:W-:-:S03]  /*1c40*/  IADD3 R0, P0, PT, R0, UR6, RZ ;  /* 0x0000000600007c10 */ /* 0x001fc6000ff1e0ff */
        /* <DEDUP_REMOVED lines=9> */
[----:B------:R-:W-:Y:S01]  /*1ce0*/  STS [R32+0xe0], R27 ;  /* 0x0000e01b20007388 */ /* 0x000fe20000000800 */
[----:B0-----:R-:W-:-:S03]  /*1cf0*/  IMAD.WIDE.U32 R2, R13, 0x4, R2 ;  /* 0x000000040d027825 */ /* 0x001fc600078e0002 */
        /* <DEDUP_REMOVED lines=10> */
[----:B0-----:R-:W-:Y:S01]  /*1da0*/  IADD3 R12, P1, PT, R0, 0x18800, RZ ;  /* 0x00018800000c7810 */ /* 0x001fe20007f3e0ff */
[----:B------:R-:W-:-:S02]  /*1db0*/  IMAD.MOV.U32 R0, RZ, RZ, R2 ;  /* 0x000000ffff007224 */ /* 0x000fc400078e0002 */
[----:B------:R-:W-:Y:S01]  /*1dc0*/  STS [R14+0x20], R6 ;  /* 0x000020060e007388 */ /* 0x000fe20000000800 */
[----:B------:R-:W-:-:S03]  /*1dd0*/  IADD3.X R31, PT, PT, RZ, UR7, RZ, P1, P0 ;  /* 0x00000007ff1f7c10 */ /* 0x000fc60008fe04ff */
[----:B------:R0:W-:Y:S04]  /*1de0*/  STS [R14+0xa0], R7 ;  /* 0x0000a0070e007388 */ /* 0x0001e80000000800 */
[----:B------:R1:W-:Y:S04]  /*1df0*/  STS [R14+0x40], R8 ;  /* 0x000040080e007388 */ /* 0x0003e80000000800 */
[----:B------:R1:W-:Y:S01]  /*1e00*/  STS [R14+0xc0], R9 ;  /* 0x0000c0090e007388 */ /* 0x0003e20000000800 */
[----:B0-----:R-:W-:-:S03]  /*1e10*/  IMAD.MOV.U32 R7, RZ, RZ, R3 ;  /* 0x000000ffff077224 */ /* 0x001fc600078e0003 */
[----:B------:R1:W-:Y:S04]  /*1e20*/  STS [R14+0x60], R10 ;  /* 0x0000600a0e007388 */ /* 0x0003e80000000800 */
[----:B------:R1:W-:Y:S01]  /*1e30*/  STS [R14+0xe0], R11 ;  /* 0x0000e00b0e007388 */ /* 0x0003e20000000800 */
[----:B------:R-:W-:Y:S06]  /*1e40*/  BAR.SYNC.DEFER_BLOCKING 0x0 ;  /* 0x0000000000007b1d */ /* 0x000fec0000010000 */
.L_x_115:
[----:B------:R-:W-:Y:S01]  /*1e50*/  IMAD.MOV.U32 R6, RZ, RZ, R0 ;  /* 0x000000ffff067224 */ /* 0x000fe200078e0000 */
[----:B--2---:R-:W0:Y:S04]  /*1e60*/  LDS R5, [R57+UR4+-0x200] ;  /* 0xfffe000439057984 */ /* 0x004e280008000800 */
[----:B-1----:R-:W1:Y:S04]  /*1e70*/  LDS R9, [R57+UR4+-0x180] ;  /* 0xfffe800439097984 */ /* 0x002e680008000800 */
[----:B------:R2:W0:Y:S01]  /*1e80*/  LDG.E.CONSTANT R6, desc[UR12][R6.64] ;  /* 0x0000000c06067981 */ /* 0x000422000c1e9900 */
[----:B------:R-:W-:Y:S01]  /*1e90*/  IMAD.MOV.U32 R2, RZ, RZ, 0x40000000 ;  /* 0x40000000ff027424 */ /* 0x000fe200078e00ff */
[----:B------:R-:W-:Y:S01]  /*1ea0*/  IADD3 R0, P0, PT, R0, 0x80, RZ ;  /* 0x0000008000007810 */ /* 0x000fe20007f1e0ff */
[----:B------:R-:W-:Y:S01]  /*1eb0*/  IMAD.MOV.U32 R3, RZ, RZ, 0x0 ;  /* 0x00000000ff037424 */ /* 0x000fe200078e00ff */
[----:B------:R-:W3:Y:S04]  /*1ec0*/  LDS R11, [R57+UR4+-0x100] ;  /* 0xffff0004390b7984 */ /* 0x000ee80008000800 */
[----:B------:R-:W4:Y:S01]  /*1ed0*/  LDS R21, [R57+UR4+-0x80] ;  /* 0xffff800439157984 */ /* 0x000f220008000800 */
[----:B--2---:R-:W-:-:S03]  /*1ee0*/  IMAD.X R7, RZ, RZ, R7, P0 ;  /* 0x000000ffff077224 */ /* 0x004fc600000e0607 */
[----:B------:R-:W2:Y:S04]  /*1ef0*/  LDS R23, [R57+UR4] ;  /* 0x0000000439177984 */ /* 0x000ea80008000800 */
[----:B------:R-:W5:Y:S04]  /*1f00*/  LDS R25, [R57+UR4+0x80] ;  /* 0x0000800439197984 */ /* 0x000f680008000800 */
[----:B------:R-:W5:Y:S04]  /*1f10*/  LDS R27, [R57+UR4+0x100] ;  /* 0x00010004391b7984 */ /* 0x000f680008000800 */
[----:B------:R-:W5:Y:S01]  /*1f20*/  LDS R29, [R57+UR4+0x180] ;  /* 0x00018004391d7984 */ /* 0x000f620008000800 */
[----:B------:R-:W-:-:S04]  /*1f30*/  UIADD3 UR4, UPT, UPT, UR4, 0x400, URZ ;  /* 0x0000040004047890 */ /* 0x000fc8000fffe0ff */
[----:B------:R-:W-:Y:S01]  /*1f40*/  UISETP.NE.AND UP0, UPT, UR4, 0x1200, UPT ;  /* 0x000012000400788c */ /* 0x000fe2000bf05270 */
[C---:B0-----:R-:W-:Y:S02]  /*1f50*/  VIADDMNMX R13, R6.reuse, R5, RZ, !PT ;  /* 0x00000005060d7246 */ /* 0x041fe400078001ff */
[C---:B-1----:R-:W-:Y:S02]  /*1f60*/  VIADDMNMX R15, R6.reuse, R9, RZ, !PT ;  /* 0x00000009060f7246 */ /* 0x042fe400078001ff */
[C---:B---3--:R-:W-:Y:S01]  /*1f70*/  VIADDMNMX R17, R6.reuse, R11, RZ, !PT ;  /* 0x0000000b06117246 */ /* 0x048fe200078001ff */
[--C-:B------:R-:W-:Y:S01]  /*1f80*/  IMAD.WIDE.U32 R4, R13, -0x60000000, R2.reuse ;  /* 0xa00000000d047825 */ /* 0x100fe200078e0002 */
[C---:B----4-:R-:W-:Y:S02]  /*1f90*/  VIADDMNMX R21, R6.reuse, R21, RZ, !PT ;  /* 0x0000001506157246 */ /* 0x050fe400078001ff */
[C---:B--2---:R-:W-:Y:S01]  /*1fa0*/  VIADDMNMX R23, R6.reuse, R23, RZ, !PT ;  /* 0x0000001706177246 */ /* 0x044fe200078001ff */
        /* <DEDUP_REMOVED lines=56> */
.L_x_116:
        /* <DEDUP_REMOVED lines=13> */
.L_x_229:


//--------------------- .text.fused_nn_conv2d_add_cast_cast_cast_multiply_add_right_shift_cast_add_clip_cast_n_16373524651668054328__1_kernel0 --------------------------
	.section	.text.fused_nn_conv2d_add_cast_cast_cast_multiply_add_right_shift_cast_add_clip_cast_n_16373524651668054328__1_kernel0,"ax",@progbits
	.align	128
        .global         fused_nn_conv2d_add_cast_cast_cast_multiply_add_right_shift_cast_add_clip_cast_n_16373524651668054328__1_kernel0
        .type           fused_nn_conv2d_add_cast_cast_cast_multiply_add_right_shift_cast_add_clip_cast_n_16373524651668054328__1_kernel0,@function
        .size           fused_nn_conv2d_add_cast_cast_cast_multiply_add_right_shift_cast_add_clip_cast_n_16373524651668054328__1_kernel0,(.L_x_230 - fused_nn_conv2d_add_cast_cast_cast_multiply_add_right_shift_cast_add_clip_cast_n_16373524651668054328__1_kernel0)
        .other          fused_nn_conv2d_add_cast_cast_cast_multiply_add_right_shift_cast_add_clip_cast_n_16373524651668054328__1_kernel0,@"STO_CUDA_ENTRY STV_DEFAULT"
fused_nn_conv2d_add_cast_cast_cast_multiply_add_right_shift_cast_add_clip_cast_n_16373524651668054328__1_kernel0:
.text.fused_nn_conv2d_add_cast_cast_cast_multiply_add_right_shift_cast_add_clip_cast_n_16373524651668054328__1_kernel0:
        /* <DEDUP_REMOVED lines=35> */
.L_x_117:
        /* <DEDUP_REMOVED lines=13> */
.L_x_230:


//--------------------- .text.fused_nn_max_pool2d_cast_cast_left_shift_multiply_add_right_shift_cast_clip_cast_kernel0 --------------------------
	.section	.text.fused_nn_max_pool2d_cast_cast_left_shift_multiply_add_right_shift_cast_clip_cast_kernel0,"ax",@progbits
	.align	128
        .global         fused_nn_max_pool2d_cast_cast_left_shift_multiply_add_right_shift_cast_clip_cast_kernel0
        .type           fused_nn_max_pool2d_cast_cast_left_shift_multiply_add_right_shift_cast_clip_cast_kernel0,@function
        .size           fused_nn_max_pool2d_cast_cast_left_shift_multiply_add_right_shift_cast_clip_cast_kernel0,(.L_x_231 - fused_nn_max_pool2d_cast_cast_left_shift_multiply_add_right_shift_cast_clip_cast_kernel0)
        .other          fused_nn_max_pool2d_cast_cast_left_shift_multiply_add_right_shift_cast_clip_cast_kernel0,@"STO_CUDA_ENTRY STV_DEFAULT"
fused_nn_max_pool2d_cast_cast_left_shift_multiply_add_right_shift_cast_clip_cast_kernel0:
.text.fused_nn_max_pool2d_cast_cast_left_shift_multiply_add_right_shift_cast_clip_cast_kernel0:
[----:B------:R-:W-:Y:S01]  /*0000*/  LDC R1, c[0x0][0x37c] ;  /* 0x0000df00ff017b82 */ /* 0x000fe20000000800 */
[----:B------:R-:W0:Y:S07]  /*0010*/  S2R R0, SR_TID.X ;  /* 0x0000000000007919 */ /* 0x000e2e0000002100 */
[----:B------:R-:W1:Y:S01]  /*0020*/  S2UR UR4, SR_CTAID.X ;  /* 0x00000000000479c3 */ /* 0x000e620000002500 */
[----:B------:R-:W2:Y:S07]  /*0030*/  LDCU.64 UR6, c[0x0][0x358] ;  /* 0x00006b00ff0677ac */ /* 0x000eae0008000a00 */
[----:B------:R-:W3:Y:S01]  /*0040*/  LDC.64 R8, c[0x0][0x380] ;  /* 0x0000e000ff087b82 */ /* 0x000ee20000000a00 */
[----:B------:R-:W-:Y:S01]  /*0050*/  IMAD.MOV.U32 R10, RZ, RZ, -0x80000000 ;  /* 0x80000000ff0a7424 */ /* 0x000fe200078e00ff */
[----:B------:R-:W4:Y:S01]  /*0060*/  LDCU.64 UR8, c[0x0][0x388] ;  /* 0x00007100ff0877ac */ /* 0x000f220008000a00 */
[----:B-1----:R-:W-:Y:S01]  /*0070*/  USHF.L.U32 UR5, UR4, 0x4, URZ ;  /* 0x0000000404057899 */ /* 0x002fe200080006ff */
[----:B0-----:R-:W-:-:S02]  /*0080*/  SHF.R.U32.HI R2, RZ, 0x6, R0 ;  /* 0x00000006ff027819 */ /* 0x001fc40000011600 */
[----:B------:R-:W-:-:S03]  /*0090*/  LOP3.LUT R6, R0, 0x3f, RZ, 0xc0, !PT ;  /* 0x0000003f00067812 */ /* 0x000fc600078ec0ff */
[----:B------:R-:W-:-:S05]  /*00a0*/  LOP3.LUT R2, R2, UR5, RZ, 0xfc, !PT ;  /* 0x0000000502027c12 */ /* 0x000fca000f8efcff */
[----:B------:R-:W-:-:S04]  /*00b0*/  IMAD.HI.U32 R3, R2, -0x6db6db6d, RZ ;  /* 0x9249249302037827 */ /* 0x000fc800078e00ff */
[----:B------:R-:W-:Y:S01]  /*00c0*/  IMAD.HI.U32 R4, R2, 0x5397829d, RZ ;  /* 0x5397829d02047827 */ /* 0x000fe200078e00ff */
[----:B------:R-:W-:-:S04]  /*00d0*/  SHF.R.U32.HI R3, RZ, 0x5, R3 ;  /* 0x00000005ff037819 */ /* 0x000fc80000011603 */
[----:B------:R-:W-:Y:S01]  /*00e0*/  SHF.R.U32.HI R5, RZ, 0xa, R4 ;  /* 0x0000000aff057819 */ /* 0x000fe20000011604 */
[C---:B------:R-:W-:Y:S02]  /*00f0*/  IMAD R4, R3.reuse, -0x38, R2 ;  /* 0xffffffc803047824 */ /* 0x040fe400078e0202 */
[----:B------:R-:W-:Y:S02]  /*0100*/  IMAD R3, R3, 0x3800, R6 ;  /* 0x0000380003037824 */ /* 0x000fe400078e0206 */
[----:B------:R-:W-:Y:S01]  /*0110*/  IMAD R5, R5, -0xc40, R2 ;  /* 0xfffff3c005057824 */ /* 0x000fe200078e0202 */
[C---:B------:R-:W-:Y:S01]  /*0120*/  ISETP.NE.AND P1, PT, R4.reuse, RZ, PT ;  /* 0x000000ff0400720c */ /* 0x040fe20003f25270 */
[----:B------:R-:W-:-:S03]  /*0130*/  IMAD R3, R4, 0x80, R3 ;  /* 0x0000008004037824 */ /* 0x000fc600078e0203 */
[----:B------:R-:W-:Y:S01]  /*0140*/  ISETP.LT.U32.OR P0, PT, R5, 0x38, !P1 ;  /* 0x000000380500780c */ /* 0x000fe20004f01470 */
[----:B---3--:R-:W-:Y:S01]  /*0150*/  IMAD.WIDE.U32 R8, R3, 0x4, R8 ;  /* 0x0000000403087825 */ /* 0x008fe200078e0008 */
[----:B------:R-:W-:-:S04]  /*0160*/  ISETP.GE.U32.AND P2, PT, R5, 0x38, PT ;  /* 0x000000380500780c */ /* 0x000fc80003f46070 */
[----:B--2---:R-:W2:Y:S04]  /*0170*/  LDG.E.CONSTANT R14, desc[UR6][R8.64] ;  /* 0x00000006080e7981 */ /* 0x004ea8000c1e9900 */
[----:B------:R-:W3:Y:S04]  /*0180*/  @P1 LDG.E.CONSTANT R19, desc[UR6][R8.64+-0x100] ;  /* 0xffff000608131981 */ /* 0x000ee8000c1e9900 */
[----:B------:R-:W5:Y:S04]  /*0190*/  @!P0 LDG.E.CONSTANT R7, desc[UR6][R8.64+-0x7100] ;  /* 0xff8f000608078981 */ /* 0x000f68000c1e9900 */
[----:B------:R-:W4:Y:S04]  /*01a0*/  @P2 LDG.E.CONSTANT R15, desc[UR6][R8.64+-0x7000] ;  /* 0xff900006080f2981 */ /* 0x000f28000c1e9900 */
[----:B------:R-:W2:Y:S04]  /*01b0*/  @P2 LDG.E.CONSTANT R17, desc[UR6][R8.64+-0x6f00] ;  /* 0xff91000608112981 */ /* 0x000ea8000c1e9900 */
[----:B------:R-:W3:Y:S04]  /*01c0*/  LDG.E.CONSTANT R4, desc[UR6][R8.64+0x100] ;  /* 0x0001000608047981 */ /* 0x000ee8000c1e9900 */
[----:B------:R-:W3:Y:S04]  /*01d0*/  @P1 LDG.E.CONSTANT R5, desc[UR6][R8.64+0x6f00] ;  /* 0x006f000608051981 */ /* 0x000ee8000c1e9900 */
[----:B------:R-:W3:Y:S04]  /*01e0*/  LDG.E.CONSTANT R3, desc[UR6][R8.64+0x7000] ;  /* 0x0070000608037981 */ /* 0x000ee8000c1e9900 */
[----:B------:R0:W3:Y:S01]  /*01f0*/  LDG.E.CONSTANT R2, desc[UR6][R8.64+0x7100] ;  /* 0x0071000608027981 */ /* 0x0000e2000c1e9900 */
[----:B------:R-:W-:-:S02]  /*0200*/  IMAD.MOV.U32 R12, RZ, RZ, -0x80000000 ;  /* 0x80000000ff0c7424 */ /* 0x000fc400078e00ff */
[----:B------:R-:W-:Y:S02]  /*0210*/  IMAD.MOV.U32 R11, RZ, RZ, -0x1 ;  /* 0xffffffffff0b7424 */ /* 0x000fe400078e00ff */
[----:B------:R-:W-:Y:S02]  /*0220*/  IMAD.MOV.U32 R13, RZ, RZ, -0x1 ;  /* 0xffffffffff0d7424 */ /* 0x000fe400078e00ff */
[----:B------:R-:W-:Y:S02]  /*0230*/  IMAD.MOV.U32 R6, RZ, RZ, -0x80000000 ;  /* 0x80000000ff067424 */ /* 0x000fe400078e00ff */
[----:B0-----:R-:W-:Y:S02]  /*0240*/  IMAD.MOV.U32 R8, RZ, RZ, -0x80000000 ;  /* 0x80000000ff087424 */ /* 0x001fe400078e00ff */
[----:B------:R-:W-:Y:S01]  /*0250*/  IMAD.MOV.U32 R9, RZ, RZ, -0x1 ;  /* 0xffffffffff097424 */ /* 0x000fe200078e00ff */
[----:B------:R-:W-:-:S06]  /*0260*/  USHF.L.U32 UR4, UR4, 0xa, URZ ;  /* 0x0000000a04047899 */ /* 0x000fcc00080006ff */
[----:B------:R-:W-:Y:S01]  /*0270*/  LOP3.LUT R0, R0, UR4, RZ, 0xfc, !PT ;  /* 0x0000000400007c12 */ /* 0x000fe2000f8efcff */
[----:B-----5:R-:W-:Y:S02]  /*0280*/  @!P0 IMAD.MOV.U32 R10, RZ, RZ, R7 ;  /* 0x000000ffff0a8224 */ /* 0x020fe400078e0007 */
[----:B----4-:R-:W-:Y:S01]  /*0290*/  @P2 IMAD.MOV.U32 R12, RZ, RZ, R15 ;  /* 0x000000ffff0c2224 */ /* 0x010fe200078e000f */
[----:B------:R-:W-:Y:S02]  /*02a0*/  @!P0 SHF.R.S32.HI R11, RZ, 0x1f, R7 ;  /* 0x0000001fff0b8819 */ /* 0x000fe40000011407 */
[----:B------:R-:W-:Y:S02]  /*02b0*/  @P2 SHF.R.S32.HI R13, RZ, 0x1f, R15 ;  /* 0x0000001fff0d2819 */ /* 0x000fe4000001140f */
[----:B------:R-:W-:Y:S01]  /*02c0*/  ISETP.GT.U32.AND P0, PT, R10, R12, PT ;  /* 0x0000000c0a00720c */ /* 0x000fe20003f04070 */
[----:B--2---:R-:W-:-:S03]  /*02d0*/  @P2 IMAD.MOV.U32 R6, RZ, RZ, R17 ;  /* 0x000000ffff062224 */ /* 0x004fc600078e0011 */
[----:B------:R-:W-:Y:S01]  /*02e0*/  ISETP.GT.AND.EX P0, PT, R11, R13, PT, P0 ;  /* 0x0000000d0b00720c */ /* 0x000fe20003f04300 */
[----:B------:R-:W-:-:S03]  /*02f0*/  IMAD.MOV.U32 R7, RZ, RZ, -0x1 ;  /* 0xffffffffff077424 */ /* 0x000fc600078e00ff */
[----:B------:R-:W-:Y:S02]  /*0300*/  SEL R15, R10, R12, P0 ;  /* 0x0000000c0a0f7207 */ /* 0x000fe40000000000 */
[----:B------:R-:W-:Y:S02]  /*0310*/  SEL R11, R11, R13, P0 ;  /* 0x0000000d0b0b7207 */ /* 0x000fe40000000000 */
[----:B------:R-:W-:Y:S02]  /*0320*/  @P2 SHF.R.S32.HI R7, RZ, 0x1f, R17 ;  /* 0x0000001fff072819 */ /* 0x000fe40000011411 */
[----:B------:R-:W-:Y:S01]  /*0330*/  ISETP.GT.U32.AND P0, PT, R15, R6, PT ;  /* 0x000000060f00720c */ /* 0x000fe20003f04070 */
[----:B---3--:R-:W-:-:S03]  /*0340*/  @P1 IMAD.MOV.U32 R8, RZ, RZ, R19 ;  /* 0x000000ffff081224 */ /* 0x008fc600078e0013 */
[----:B------:R-:W-:-:S04]  /*0350*/  ISETP.GT.AND.EX P0, PT, R11, R7, PT, P0 ;  /* 0x000000070b00720c */ /* 0x000fc80003f04300 */
[----:B------:R-:W-:Y:S02]  /*0360*/  SEL R15, R15, R6, P0 ;  /* 0x000000060f0f7207 */ /* 0x000fe40000000000 */
[----:B------:R-:W-:Y:S02]  /*0370*/  SEL R11, R11, R7, P0 ;  /* 0x000000070b0b7207 */ /* 0x000fe40000000000 */
[----:B------:R-:W-:Y:S02]  /*0380*/  @P1 SHF.R.S32.HI R9, RZ, 0x1f, R19 ;  /* 0x0000001fff091819 */ /* 0x000fe40000011413 */
[----:B------:R-:W-:-:S04]  /*0390*/  ISETP.GT.U32.AND P0, PT, R15, R8, PT ;  /* 0x000000080f00720c */ /* 0x000fc80003f04070 */
[----:B------:R-:W-:-:S04]  /*03a0*/  ISETP.GT.AND.EX P0, PT, R11, R9, PT, P0 ;  /* 0x000000090b00720c */ /* 0x000fc80003f04300 */
[----:B------:R-:W-:Y:S02]  /*03b0*/  SEL R7, R15, R8, P0 ;  /* 0x000000080f077207 */ /* 0x000fe40000000000 */
[----:B------:R-:W-:Y:S02]  /*03c0*/  SEL R11, R11, R9, P0 ;  /* 0x000000090b0b7207 */ /* 0x000fe40000000000 */
[----:B------:R-:W-:Y:S02]  /*03d0*/  SHF.R.S32.HI R6, RZ, 0x1f, R14 ;  /* 0x0000001fff067819 */ /* 0x000fe4000001140e */
[----:B------:R-:W-:-:S04]  /*03e0*/  ISETP.GT.U32.AND P0, PT, R7, R14, PT ;  /* 0x0000000e0700720c */ /* 0x000fc80003f04070 */
[----:B------:R-:W-:-:S04]  /*03f0*/  ISETP.GT.AND.EX P0, PT, R11, R6, PT, P0 ;  /* 0x000000060b00720c */ /* 0x000fc80003f04300 */
[----:B------:R-:W-:Y:S02]  /*0400*/  SEL R9, R7, R14, P0 ;  /* 0x0000000e07097207 */ /* 0x000fe40000000000 */
[----:B------:R-:W-:Y:S02]  /*0410*/  SEL R11, R11, R6, P0 ;  /* 0x000000060b0b7207 */ /* 0x000fe40000000000 */
[----:B------:R-:W-:Y:S02]  /*0420*/  SHF.R.S32.HI R8, RZ, 0x1f, R4 ;  /* 0x0000001fff087819 */ /* 0x000fe40000011404 */
[----:B------:R-:W-:Y:S01]  /*0430*/  ISETP.GT.U32.AND P0, PT, R9, R4, PT ;  /* 0x000000040900720c */ /* 0x000fe20003f04070 */
[----:B------:R-:W-:-:S03]  /*0440*/  IMAD.MOV.U32 R6, RZ, RZ, -0x80000000 ;  /* 0x80000000ff067424 */ /* 0x000fc600078e00ff */
[----:B------:R-:W-:Y:S01]  /*0450*/  ISETP.GT.AND.EX P0, PT, R11, R8, PT, P0 ;  /* 0x000000080b00720c */ /* 0x000fe20003f04300 */
[----:B------:R-:W-:-:S03]  /*0460*/  @P1 IMAD.MOV.U32 R6, RZ, RZ, R5 ;  /* 0x000000ffff061224 */ /* 0x000fc600078e0005 */
[----:B------:R-:W-:Y:S01]  /*0470*/  SEL R9, R9, R4, P0 ;  /* 0x0000000409097207 */ /* 0x000fe20000000000 */
[----:B------:R-:W-:Y:S01]  /*0480*/  IMAD.MOV.U32 R7, RZ, RZ, -0x1 ;  /* 0xffffffffff077424 */ /* 0x000fe200078e00ff */
        /* <DEDUP_REMOVED lines=12> */
[----:B------:R-:W-:-:S04]  /*0550*/  ISETP.GT.U32.AND P0, PT, R5, R2, PT ;  /* 0x000000020500720c */ /* 0x000fc80003f04070 */
[----:B------:R-:W-:-:S04]  /*0560*/  ISETP.GT.AND.EX P0, PT, R4, R3, PT, P0 ;  /* 0x000000030400720c */ /* 0x000fc80003f04300 */
[----:B------:R-:W-:Y:S01]  /*0570*/  SEL R4, R4, R3, P0 ;  /* 0x0000000304047207 */ /* 0x000fe20000000000 */
[----:B------:R-:W-:Y:S01]  /*0580*/  IMAD.MOV.U32 R3, RZ, RZ, 0x0 ;  /* 0x00000000ff037424 */ /* 0x000fe200078e00ff */
[----:B------:R-:W-:Y:S01]  /*0590*/  SEL R5, R5, R2, P0 ;  /* 0x0000000205057207 */ /* 0x000fe20000000000 */
[----:B------:R-:W-:Y:S02]  /*05a0*/  IMAD.MOV.U32 R2, RZ, RZ, 0x40000000 ;  /* 0x40000000ff027424 */ /* 0x000fe400078e00ff */
[----:B------:R-:W-:Y:S02]  /*05b0*/  IMAD.SHL.U32 R4, R4, 0x10000000, RZ ;  /* 0x1000000004047824 */ /* 0x000fe400078e00ff */
[----:B------:R-:W-:-:S04]  /*05c0*/  IMAD.WIDE.U32 R2, R5, 0x10000000, R2 ;  /* 0x1000000005027825 */ /* 0x000fc800078e0002 */
[----:B------:R-:W-:-:S04]  /*05d0*/  IMAD R5, R5, 0x4, R4 ;  /* 0x0000000405057824 */ /* 0x000fc800078e0204 */
[----:B------:R-:W-:-:S05]  /*05e0*/  IMAD.IADD R3, R3, 0x1, R5 ;  /* 0x0000000103037824 */ /* 0x000fca00078e0205 */
[----:B------:R-:W-:Y:S02]  /*05f0*/  SHF.R.U64 R3, R2, 0x1f, R3 ;  /* 0x0000001f02037819 */ /* 0x000fe40000001203 */
[----:B------:R-:W-:Y:S02]  /*0600*/  IADD3 R2, P0, PT, R0, UR8, RZ ;  /* 0x0000000800027c10 */ /* 0x000fe4000ff1e0ff */
[----:B------:R-:W-:-:S03]  /*0610*/  VIMNMX R0, PT, PT, R3, 0x7f, PT ;  /* 0x0000007f03007848 */ /* 0x000fc60003fe0100 */
[----:B------:R-:W-:Y:S01]  /*0620*/  IMAD.X R3, RZ, RZ, UR9, P0 ;  /* 0x00000009ff037e24 */ /* 0x000fe200080e06ff */
[----:B------:R-:W-:-:S05]  /*0630*/  VIMNMX R5, PT, PT, R0, -0x80, !PT ;  /* 0xffffff8000057848 */ /* 0x000fca0007fe0100 */
[----:B------:R-:W-:Y:S01]  /*0640*/  STG.E.U8 desc[UR6][R2.64], R5 ;  /* 0x0000000502007986 */ /* 0x000fe2000c101106 */
[----:B------:R-:W-:Y:S05]  /*0650*/  EXIT ;  /* 0x000000000000794d */ /* 0x000fea0003800000 */
.L_x_118:
        /* <DEDUP_REMOVED lines=10> */
.L_x_231:


//--------------------- .text.fused_nn_pad_3_kernel0 --------------------------
	.section	.text.fused_nn_pad_3_kernel0,"ax",@progbits
	.align	128
        .global         fused_nn_pad_3_kernel0
        .type           fused_nn_pad_3_kernel0,@function
        .size           fused_nn_pad_3_kernel0,(.L_x_232 - fused_nn_pad_3_kernel0)
        .other          fused_nn_pad_3_kernel0,@"STO_CUDA_ENTRY STV_DEFAULT"
fused_nn_pad_3_kernel0:
.text.fused_nn_pad_3_kernel0:
        /* <DEDUP_REMOVED lines=19> */
[----:B------:R-:W-:Y:S03]  /*0130*/  BSSY.RECONVERGENT B1, `(.L_x_121) ;  /* 0x0000026000017945 */ /* 0x000fe60003800200 */
[----:B------:R-:W-:-:S04]  /*0140*/  SHF.R.U32.HI R5, RZ, 0x2, R8 ;  /* 0x00000002ff057819 */ /* 0x000fc80000011608 */
[----:B------:R-:W-:-:S05]  /*0150*/  LOP3.LUT R5, R5, 0xffff, RZ, 0xc0, !PT ;  /* 0x0000ffff05057812 */ /* 0x000fca00078ec0ff */
        /* <DEDUP_REMOVED lines=35> */
.L_x_122:
[----:B------:R-:W-:Y:S05]  /*0390*/  BSYNC.RECONVERGENT B1 ;  /* 0x0000000000017941 */ /* 0x000fea0003800200 */
.L_x_121:
[----:B-----5:R1:W-:Y:S02]  /*03a0*/  STG.E.U8 desc[UR6][R2.64], R7 ;  /* 0x0000000702007986 */ /* 0x0203e4000c101106 */
.L_x_120:
[----:B------:R-:W-:Y:S05]  /*03b0*/  BSYNC.RECONVERGENT B0 ;  /* 0x0000000000007941 */ /* 0x000fea0003800200 */
.L_x_119:
[----:B------:R-:W-:Y:S01]  /*03c0*/  ISETP.GT.U32.AND P0, PT, R10, 0x1647ff, PT ;  /* 0x001647ff0a00780c */ /* 0x000fe20003f04070 */
[----:B------:R-:W-:Y:S03]  /*03d0*/  BSSY.RECONVERGENT B0, `(.L_x_123) ;  /* 0x000002d000007945 */ /* 0x000fe60003800200 */
[----:B------:R-:W-:-:S13]  /*03e0*/  ISETP.GT.U32.OR P0, PT, R0, 0x591f, P0 ;  /* 0x0000591f0000780c */ /* 0x000fda0000704470 */
[----:B------:R-:W-:Y:S05]  /*03f0*/  @P0 BRA `(.L_x_124) ;  /* 0x0000000000a80947 */ /* 0x000fea0003800000 */
[----:B------:R-:W-:Y:S01]  /*0400*/  VIADD R5, R0, 0x1000 ;  /* 0x0000100000057836 */ /* 0x000fe20000000000 */
[----:B------:R-:W-:Y:S01]  /*0410*/  BSSY.RECONVERGENT B1, `(.L_x_125) ;  /* 0x0000027000017945 */ /* 0x000fe20003800200 */
[----:B------:R-:W-:-:S03]  /*0420*/  PRMT R9, RZ, 0x7610, R9 ;  /* 0x00007610ff097816 */ /* 0x000fc60000000009 */
[----:B------:R-:W-:-:S04]  /*0430*/  LOP3.LUT R11, R5, 0xffff, RZ, 0xc0, !PT ;  /* 0x0000ffff050b7812 */ /* 0x000fc800078ec0ff */
[----:B0-----:R-:W-:-:S04]  /*0440*/  SHF.R.U32.HI R6, RZ, 0x2, R11 ;  /* 0x00000002ff067819 */ /* 0x001fc8000001160b */
[----:B------:R-:W-:-:S05]  /*0450*/  LOP3.LUT R6, R6, 0xffff, RZ, 0xc0, !PT ;  /* 0x0000ffff06067812 */ /* 0x000fca00078ec0ff */
[----:B------:R-:W-:-:S05]  /*0460*/  IMAD R6, R6, 0x26f7, RZ ;  /* 0x000026f706067824 */ /* 0x000fca00078e02ff */
[----:B-1----:R-:W-:-:S04]  /*0470*/  SHF.R.U32.HI R7, RZ, 0x17, R6 ;  /* 0x00000017ff077819 */ /* 0x002fc80000011606 */
        /* <DEDUP_REMOVED lines=32> */
.L_x_126:
[----:B------:R-:W-:Y:S05]  /*0680*/  BSYNC.RECONVERGENT B1 ;  /* 0x0000000000017941 */ /* 0x000fea0003800200 */
.L_x_125:
[----:B-----5:R2:W-:Y:S02]  /*0690*/  STG.E.U8 desc[UR6][R2.64+0x40000], R9 ;  /* 0x0400000902007986 */ /* 0x0205e4000c101106 */
.L_x_124:
[----:B------:R-:W-:Y:S05]  /*06a0*/  BSYNC.RECONVERGENT B0 ;  /* 0x0000000000007941 */ /* 0x000fea0003800200 */
.L_x_123:
[----:B------:R-:W-:Y:S01]  /*06b0*/  ISETP.GT.U32.AND P0, PT, R10, 0x1247ff, PT ;  /* 0x001247ff0a00780c */ /* 0x000fe20003f04070 */
[----:B------:R-:W-:Y:S03]  /*06c0*/  BSSY.RECONVERGENT B0, `(.L_x_127) ;  /* 0x000002d000007945 */ /* 0x000fe60003800200 */
[----:B------:R-:W-:-:S13]  /*06d0*/  ISETP.GT.U32.OR P0, PT, R0, 0x491f, P0 ;  /* 0x0000491f0000780c */ /* 0x000fda0000704470 */
[----:B------:R-:W-:Y:S05]  /*06e0*/  @P0 BRA `(.L_x_128) ;  /* 0x0000000000a80947 */ /* 0x000fea0003800000 */
[----:B------:R-:W-:Y:S01]  /*06f0*/  VIADD R5, R0, 0x2000 ;  /* 0x0000200000057836 */ /* 0x000fe20000000000 */
[----:B------:R-:W-:Y:S01]  /*0700*/  BSSY.RECONVERGENT B1, `(.L_x_129) ;  /* 0x0000027000017945 */ /* 0x000fe20003800200 */
[----:B--2---:R-:W-:-:S03]  /*0710*/  PRMT R9, RZ, 0x7610, R9 ;  /* 0x00007610ff097816 */ /* 0x004fc60000000009 */
        /* <DEDUP_REMOVED lines=37> */
.L_x_130:
[----:B------:R-:W-:Y:S05]  /*0970*/  BSYNC.RECONVERGENT B1 ;  /* 0x0000000000017941 */ /* 0x000fea0003800200 */
.L_x_129:
[----:B-----5:R3:W-:Y:S02]  /*0980*/  STG.E.U8 desc[UR6][R2.64+0x80000], R9 ;  /* 0x0800000902007986 */ /* 0x0207e4000c101106 */
.L_x_128:
[----:B------:R-:W-:Y:S05]  /*0990*/  BSYNC.RECONVERGENT B0 ;  /* 0x0000000000007941 */ /* 0x000fea0003800200 */
.L_x_127:
[----:B------:R-:W-:Y:S01]  /*09a0*/  ISETP.GT.U32.AND P0, PT, R10, 0xe47ff, PT ;  /* 0x000e47ff0a00780c */ /* 0x000fe20003f04070 */
[----:B------:R-:W-:Y:S03]  /*09b0*/  BSSY.RECONVERGENT B0, `(.L_x_131) ;  /* 0x000002d000007945 */ /* 0x000fe60003800200 */
[----:B------:R-:W-:-:S13]  /*09c0*/  ISETP.GT.U32.OR P0, PT, R0, 0x391f, P0 ;  /* 0x0000391f0000780c */ /* 0x000fda0000704470 */
[----:B------:R-:W-:Y:S05]  /*09d0*/  @P0 BRA `(.L_x_132) ;  /* 0x0000000000a80947 */ /* 0x000fea0003800000 */
[----:B------:R-:W-:Y:S01]  /*09e0*/  VIADD R5, R0, 0x3000 ;  /* 0x0000300000057836 */ /* 0x000fe20000000000 */
[----:B------:R-:W-:Y:S01]  /*09f0*/  BSSY.RECONVERGENT B1, `(.L_x_133) ;  /* 0x0000027000017945 */ /* 0x000fe20003800200 */
[----:B--23--:R-:W-:-:S03]  /*0a00*/  PRMT R9, RZ, 0x7610, R9 ;  /* 0x00007610ff097816 */ /* 0x00cfc60000000009 */
        /* <DEDUP_REMOVED lines=37> */
.L_x_134:
[----:B------:R-:W-:Y:S05]  /*0c60*/  BSYNC.RECONVERGENT B1 ;  /* 0x0000000000017941 */ /* 0x000fea0003800200 */
.L_x_133:
[----:B-----5:R4:W-:Y:S02]  /*0c70*/  STG.E.U8 desc[UR6][R2.64+0xc0000], R9 ;  /* 0x0c00000902007986 */ /* 0x0209e4000c101106 */
.L_x_132:
[----:B------:R-:W-:Y:S05]  /*0c80*/  BSYNC.RECONVERGENT B0 ;  /* 0x0000000000007941 */ /* 0x000fea0003800200 */
.L_x_131:
[----:B------:R-:W-:Y:S01]  /*0c90*/  ISETP.GT.U32.AND P0, PT, R10, 0xa47ff, PT ;  /* 0x000a47ff0a00780c */ /* 0x000fe20003f04070 */
[----:B------:R-:W-:Y:S03]  /*0ca0*/  BSSY.RECONVERGENT B0, `(.L_x_135) ;  /* 0x000002d000007945 */ /* 0x000fe60003800200 */
[----:B------:R-:W-:-:S13]  /*0cb0*/  ISETP.GT.U32.OR P0, PT, R0, 0x291f, P0 ;  /* 0x0000291f0000780c */ /* 0x000fda0000704470 */
[----:B------:R-:W-:Y:S05]  /*0cc0*/  @P0 BRA `(.L_x_136) ;  /* 0x0000000000a80947 */ /* 0x000fea0003800000 */
[----:B------:R-:W-:Y:S01]  /*0cd0*/  VIADD R5, R0, 0x4000 ;  /* 0x0000400000057836 */ /* 0x000fe20000000000 */
[----:B------:R-:W-:Y:S01]  /*0ce0*/  BSSY.RECONVERGENT B1, `(.L_x_137) ;  /* 0x0000027000017945 */ /* 0x000fe20003800200 */
[----:B--234-:R-:W-:-:S03]  /*0cf0*/  PRMT R9, RZ, 0x7610, R9 ;  /* 0x00007610ff097816 */ /* 0x01cfc60000000009 */
        /* <DEDUP_REMOVED lines=37> */
.L_x_138:
[----:B------:R-:W-:Y:S05]  /*0f50*/  BSYNC.RECONVERGENT B1 ;  /* 0x0000000000017941 */ /* 0x000fea0003800200 */
.L_x_137:
[----:B-----5:R1:W-:Y:S02]  /*0f60*/  STG.E.U8 desc[UR6][R2.64+0x100000], R9 ;  /* 0x1000000902007986 */ /* 0x0203e4000c101106 */
.L_x_136:
[----:B------:R-:W-:Y:S05]  /*0f70*/  BSYNC.RECONVERGENT B0 ;  /* 0x0000000000007941 */ /* 0x000fea0003800200 */
.L_x_135:
[----:B------:R-:W-:Y:S01]  /*0f80*/  ISETP.GT.U32.AND P0, PT, R10, 0x647ff, PT ;  /* 0x000647ff0a00780c */ /* 0x000fe20003f04070 */
[----:B------:R-:W-:Y:S03]  /*0f90*/  BSSY.RECONVERGENT B0, `(.L_x_139) ;  /* 0x000002d000007945 */ /* 0x000fe60003800200 */
[----:B------:R-:W-:-:S13]  /*0fa0*/  ISETP.GT.U32.OR P0, PT, R0, 0x191f, P0 ;  /* 0x0000191f0000780c */ /* 0x000fda0000704470 */
[----:B------:R-:W-:Y:S05]  /*0fb0*/  @P0 BRA `(.L_x_140) ;  /* 0x0000000000a80947 */ /* 0x000fea0003800000 */
[----:B------:R-:W-:Y:S01]  /*0fc0*/  VIADD R5, R0, 0x5000 ;  /* 0x0000500000057836 */ /* 0x000fe20000000000 */
[----:B------:R-:W-:Y:S01]  /*0fd0*/  BSSY.RECONVERGENT B1, `(.L_x_141) ;  /* 0x0000027000017945 */ /* 0x000fe20003800200 */
[----:B-1234-:R-:W-:-:S03]  /*0fe0*/  PRMT R9, RZ, 0x7610, R9 ;  /* 0x00007610ff097816 */ /* 0x01efc60000000009 */
[----:B------:R-:W-:-:S04]  /*0ff0*/  LOP3.LUT R11, R5, 0xffff, RZ, 0xc0, !PT ;  /* 0x0000ffff050b7812 */ /* 0x000fc800078ec0ff */
[----:B0-----:R-:W-:-:S04]  /*1000*/  SHF.R.U32.HI R6, RZ, 0x2, R11 ;  /* 0x00000002ff067819 */ /* 0x001fc8000001160b */
        /* <DEDUP_REMOVED lines=35> */
.L_x_142:
[----:B------:R-:W-:Y:S05]  /*1240*/  BSYNC.RECONVERGENT B1 ;  /* 0x0000000000017941 */ /* 0x000fea0003800200 */
.L_x_141:
[----:B-----5:R1:W-:Y:S02]  /*1250*/  STG.E.U8 desc[UR6][R2.64+0x140000], R9 ;  /* 0x1400000902007986 */ /* 0x0203e4000c101106 */
.L_x_140:
[----:B------:R-:W-:Y:S05]  /*1260*/  BSYNC.RECONVERGENT B0 ;  /* 0x0000000000007941 */ /* 0x000fea0003800200 */
.L_x_139:
[----:B------:R-:W-:-:S13]  /*1270*/  ISETP.GT.U32.AND P0, PT, R0, 0x91f, PT ;  /* 0x0000091f0000780c */ /* 0x000fda0003f04070 */
[----:B------:R-:W-:Y:S05]  /*1280*/  @P0 EXIT ;  /* 0x000000000000094d */ /* 0x000fea0003800000 */
[----:B------:R-:W-:-:S13]  /*1290*/  ISETP.GT.U32.AND P0, PT, R10, 0x247ff, PT ;  /* 0x000247ff0a00780c */ /* 0x000fda0003f04070 */
[----:B------:R-:W-:Y:S05]  /*12a0*/  @P0 EXIT ;  /* 0x000000000000094d */ /* 0x000fea0003800000 */
[----:B------:R-:W-:Y:S01]  /*12b0*/  VIADD R0, R0, 0x6000 ;  /* 0x0000600000007836 */ /* 0x000fe20000000000 */
[----:B------:R-:W-:Y:S04]  /*12c0*/  BSSY.RECONVERGENT B0, `(.L_x_143) ;  /* 0x0000027000007945 */ /* 0x000fe80003800200 */
[----:B------:R-:W-:-:S04]  /*12d0*/  LOP3.LUT R8, R0, 0xffff, RZ, 0xc0, !PT ;  /* 0x0000ffff00087812 */ /* 0x000fc800078ec0ff */
[----:B------:R-:W-:-:S04]  /*12e0*/  SHF.R.U32.HI R5, RZ, 0x2, R8 ;  /* 0x00000002ff057819 */ /* 0x000fc80000011608 */
        /* <DEDUP_REMOVED lines=18> */
[----:B--234-:R-:W-:-:S05]  /*1410*/  PRMT R9, R8, 0x7710, RZ ;  /* 0x0000771008097816 */ /* 0x01cfca00000000ff */
        /* <DEDUP_REMOVED lines=17> */
.L_x_144:
[----:B------:R-:W-:Y:S05]  /*1530*/  BSYNC.RECONVERGENT B0 ;  /* 0x0000000000007941 */ /* 0x000fea0003800200 */
.L_x_143:
[----:B-----5:R-:W-:Y:S01]  /*1540*/  STG.E.U8 desc[UR6][R2.64+0x180000], R7 ;  /* 0x1800000702007986 */ /* 0x020fe2000c101106 */
[----:B------:R-:W-:Y:S05]  /*1550*/  EXIT ;  /* 0x000000000000794d */ /* 0x000fea0003800000 */
.L_x_145:
        /* <DEDUP_REMOVED lines=10> */
.L_x_232:


//--------------------- .text.fused_nn_conv2d_add_nn_relu_cast_cast_left_shift_multiply_add_right_shift_cast_c_3441552496575213188__4_kernel0 --------------------------
	.section	.text.fused_nn_conv2d_add_nn_relu_cast_cast_left_shift_multiply_add_right_shift_cast_c_3441552496575213188__4_kernel0,"ax",@progbits
	.align	128
        .global         fused_nn_conv2d_add_nn_relu_cast_cast_left_shift_multiply_add_right_shift_cast_c_3441552496575213188__4_kernel0
        .type           fused_nn_conv2d_add_nn_relu_cast_cast_left_shift_multiply_add_right_shift_cast_c_3441552496575213188__4_kernel0,@function
        .size           fused_nn_conv2d_add_nn_relu_cast_cast_left_shift_multiply_add_right_shift_cast_c_3441552496575213188__4_kernel0,(.L_x_233 - fused_nn_conv2d_add_nn_relu_cast_cast_left_shift_multiply_add_right_shift_cast_c_3441552496575213188__4_kernel0)
        .other          fused_nn_conv2d_add_nn_relu_cast_cast_left_shift_multiply_add_right_shift_cast_c_3441552496575213188__4_kernel0,@"STO_CUDA_ENTRY STV_DEFAULT"
fused_nn_conv2d_add_nn_relu_cast_cast_left_shift_multiply_add_right_shift_cast_c_3441552496575213188__4_kernel0:
.text.fused_nn_conv2d_add_nn_relu_cast_cast_left_shift_multiply_add_right_shift_cast_c_3441552496575213188__4_kernel0:
[----:B------:R-:W-:Y:S01]  /*0000*/  LDC R1, c[0x0][0x37c] ;  /* 0x0000df00ff017b82 */ /* 0x000fe20000000800 */
[----:B------:R-:W0:Y:S07]  /*0010*/  S2R R107, SR_TID.X ;  /* 0x00000000006b7919 */ /* 0x000e2e0000002100 */
[----:B------:R-:W1:Y:S01]  /*0020*/  LDC.64 R2, c[0x0][0x388] ;  /* 0x0000e200ff027b82 */ /* 0x000e620000000a00 */
[----:B------:R-:W2:Y:S01]  /*0030*/  LDCU.64 UR4, c[0x0][0x380] ;  /* 0x00007000ff0477ac */ /* 0x000ea20008000a00 */
[----:B------:R-:W-:Y:S01]  /*0040*/  CS2R R14, SRZ ;  /* 0x00000000000e7805 */ /* 0x000fe2000001ff00 */
[----:B------:R-:W3:Y:S01]  /*0050*/  S2R R4, SR_CTAID.Z ;  /* 0x0000000000047919 */ /* 0x000ee20000002700 */
        /* <DEDUP_REMOVED lines=26> */
[----:B------:R-:W-:Y:S01]  /*0200*/  CS2R R56, SRZ ;  /* 0x0000000000387805 */ /* 0x000fe2000001ff00 */
[C---:B0-----:R-:W-:Y:S01]  /*0210*/  IMAD.SHL.U32 R108, R107.reuse, 0x4, RZ ;  /* 0x000000046b6c7824 */ /* 0x041fe200078e00ff */
[----:B------:R-:W-:Y:S01]  /*0220*/  SHF.R.U32.HI R5, RZ, 0x2, R107 ;  /* 0x00000002ff057819 */ /* 0x000fe2000001166b */
[----:B-1----:R-:W-:Y:S01]  /*0230*/  IMAD.WIDE.U32 R2, R107, 0x10, R2 ;  /* 0x000000106b027825 */ /* 0x002fe200078e0002 */
[----:B------:R-:W-:Y:S02]  /*0240*/  CS2R R58, SRZ ;  /* 0x00000000003a7805 */ /* 0x000fe4000001ff00 */
[----:B------:R-:W-:Y:S02]  /*0250*/  CS2R R60, SRZ ;  /* 0x00000000003c7805 */ /* 0x000fe4000001ff00 */
[----:B------:R-:W-:Y:S01]  /*0260*/  LOP3.LUT R0, R108, 0xc, RZ, 0xc0, !PT ;  /* 0x0000000c6c007812 */ /* 0x000fe200078ec0ff */
[----:B---3--:R-:W-:Y:S01]  /*0270*/  IMAD R5, R5, 0xc4, R4 ;  /* 0x000000c405057824 */ /* 0x008fe200078e0204 */
[----:B------:R-:W-:-:S02]  /*0280*/  IADD3 R110, P1, PT, R2, 0x20000, RZ ;  /* 0x00020000026e7810 */ /* 0x000fc40007f3e0ff */
[----:B------:R-:W-:Y:S02]  /*0290*/  CS2R R62, SRZ ;  /* 0x00000000003e7805 */ /* 0x000fe4000001ff00 */
[----:B------:R-:W-:Y:S01]  /*02a0*/  CS2R R64, SRZ ;  /* 0x0000000000407805 */ /* 0x000fe2000001ff00 */
[----:B------:R-:W-:Y:S01]  /*02b0*/  IMAD.U32 R0, R5, 0x400, R0 ;  /* 0x0000040005007824 */ /* 0x000fe200078e0000 */
[----:B------:R-:W-:Y:S01]  /*02c0*/  CS2R R66, SRZ ;  /* 0x0000000000427805 */ /* 0x000fe2000001ff00 */
[----:B------:R-:W-:Y:S01]  /*02d0*/  IMAD.X R111, RZ, RZ, R3, P1 ;  /* 0x000000ffff6f7224 */ /* 0x000fe200008e0603 */
[----:B------:R-:W0:Y:S02]  /*02e0*/  LDCU.64 UR10, c[0x0][0x358] ;  /* 0x00006b00ff0a77ac */ /* 0x000e240008000a00 */
        /* <DEDUP_REMOVED lines=14> */
.L_x_146:
        /* <DEDUP_REMOVED lines=199> */
.L_x_147:
        /* <DEDUP_REMOVED lines=79> */
.L_x_148:
        /* <DEDUP_REMOVED lines=13> */
.L_x_233:


//--------------------- .text.fused_nn_conv2d_add_nn_relu_cast_cast_left_shift_multiply_add_right_shift_cast_c_3441552496575213188__kernel0 --------------------------
	.section	.text.fused_nn_conv2d_add_nn_relu_cast_cast_left_shift_multiply_add_right_shift_cast_c_3441552496575213188__kernel0,"ax",@progbits
	.align	128
        .global         fused_nn_conv2d_add_nn_relu_cast_cast_left_shift_multiply_add_right_shift_cast_c_3441552496575213188__kernel0
        .type           fused_nn_conv2d_add_nn_relu_cast_cast_left_shift_multiply_add_right_shift_cast_c_3441552496575213188__kernel0,@function
        .size           fused_nn_conv2d_add_nn_relu_cast_cast_left_shift_multiply_add_right_shift_cast_c_3441552496575213188__kernel0,(.L_x_234 - fused_nn_conv2d_add_nn_relu_cast_cast_left_shift_multiply_add_right_shift_cast_c_3441552496575213188__kernel0)
        .other          fused_nn_conv2d_add_nn_relu_cast_cast_left_shift_multiply_add_right_shift_cast_c_3441552496575213188__kernel0,@"STO_CUDA_ENTRY STV_DEFAULT"
fused_nn_conv2d_add_nn_relu_cast_cast_left_shift_multiply_add_right_shift_cast_c_3441552496575213188__kernel0:
.text.fused_nn_conv2d_add_nn_relu_cast_cast_left_shift_multiply_add_right_shift_cast_c_3441552496575213188__kernel0:
        /* <DEDUP_REMOVED lines=35> */
.L_x_149:
        /* <DEDUP_REMOVED lines=13> */
.L_x_234:


//--------------------- .text.fused_nn_conv2d_add_nn_relu_cast_cast_left_shift_multiply_add_right_shift_cast_c_3441552496575213188__8_kernel0 --------------------------
	.section	.text.fused_nn_conv2d_add_nn_relu_cast_cast_left_shift_multiply_add_right_shift_cast_c_3441552496575213188__8_kernel0,"ax",@progbits
	.align	128
        .global         fused_nn_conv2d_add_nn_relu_cast_cast_left_shift_multiply_add_right_shift_cast_c_3441552496575213188__8_kernel0
        .type           fused_nn_conv2d_add_nn_relu_cast_cast_left_shift_multiply_add_right_shift_cast_c_3441552496575213188__8_kernel0,@function
        .size           fused_nn_conv2d_add_nn_relu_cast_cast_left_shift_multiply_add_right_shift_cast_c_3441552496575213188__8_kernel0,(.L_x_235 - fused_nn_conv2d_add_nn_relu_cast_cast_left_shift_multiply_add_right_shift_cast_c_3441552496575213188__8_kernel0)
        .other          fused_nn_conv2d_add_nn_relu_cast_cast_left_shift_multiply_add_right_shift_cast_c_3441552496575213188__8_kernel0,@"STO_CUDA_ENTRY STV_DEFAULT"
fused_nn_conv2d_add_nn_relu_cast_cast_left_shift_multiply_add_right_shift_cast_c_3441552496575213188__8_kernel0:
.text.fused_nn_conv2d_add_nn_relu_cast_cast_left_shift_multiply_add_right_shift_cast_c_3441552496575213188__8_kernel0:
[----:B------:R-:W-:Y:S01]  /*0000*/  LDC R1, c[0x0][0x37c] ;  /* 0x0000df00ff017b82 */ /* 0x000fe20000000800 */
[----:B------:R-:W0:Y:S07]  /*0010*/  S2R R0, SR_CTAID.Z ;  /* 0x0000000000007919 */ /* 0x000e2e0000002700 */
[----:B------:R-:W1:Y:S01]  /*0020*/  LDC.64 R4, c[0x0][0x388] ;  /* 0x0000e200ff047b82 */ /* 0x000e620000000a00 */
[----:B------:R-:W2:Y:S01]  /*0030*/  LDCU.64 UR4, c[0x0][0x380] ;  /* 0x00007000ff0477ac */ /* 0x000ea20008000a00 */
[----:B------:R-:W-:-:S02]  /*0040*/  CS2R R10, SRZ ;  /* 0x00000000000a7805 */ /* 0x000fc4000001ff00 */
[----:B------:R-:W-:Y:S02]  /*0050*/  CS2R R14, SRZ ;  /* 0x00000000000e7805 */ /* 0x000fe4000001ff00 */
[----:B------:R-:W-:Y:S02]  /*0060*/  CS2R R12, SRZ ;  /* 0x00000000000c7805 */ /* 0x000fe4000001ff00 */
[----:B------:R-:W-:Y:S02]  /*0070*/  CS2R R18, SRZ ;  /* 0x0000000000127805 */ /* 0x000fe4000001ff00 */
[----:B------:R-:W-:Y:S02]  /*0080*/  CS2R R16, SRZ ;  /* 0x0000000000107805 */ /* 0x000fe4000001ff00 */
[----:B------:R-:W-:Y:S01]  /*0090*/  CS2R R20, SRZ ;  /* 0x0000000000147805 */ /* 0x000fe2000001ff00 */
[----:B------:R-:W3:Y:S01]  /*00a0*/  S2UR UR7, SR_CgaCtaId ;  /* 0x00000000000779c3 */ /* 0x000ee20000008800 */
[----:B------:R-:W-:-:S02]  /*00b0*/  CS2R R22, SRZ ;  /* 0x0000000000167805 */ /* 0x000fc4000001ff00 */
[----:B------:R-:W-:Y:S02]  /*00c0*/  CS2R R24, SRZ ;  /* 0x0000000000187805 */ /* 0x000fe4000001ff00 */
[----:B------:R-:W-:Y:S02]  /*00d0*/  CS2R R26, SRZ ;  /* 0x00000000001a7805 */ /* 0x000fe4000001ff00 */
[----:B------:R-:W-:Y:S02]  /*00e0*/  CS2R R28, SRZ ;  /* 0x00000000001c7805 */ /* 0x000fe4000001ff00 */
[----:B------:R-:W-:Y:S02]  /*00f0*/  CS2R R30, SRZ ;  /* 0x00000000001e7805 */ /* 0x000fe4000001ff00 */
[----:B------:R-:W-:Y:S02]  /*0100*/  CS2R R32, SRZ ;  /* 0x0000000000207805 */ /* 0x000fe4000001ff00 */
[----:B------:R-:W-:Y:S01]  /*0110*/  CS2R R34, SRZ ;  /* 0x0000000000227805 */ /* 0x000fe2000001ff00 */
[----:B------:R-:W4:Y:S01]  /*0120*/  LDCU.64 UR12, c[0x0][0x358] ;  /* 0x00006b00ff0c77ac */ /* 0x000f220008000a00 */
[----:B0-----:R-:W-:-:S04]  /*0130*/  LOP3.LUT R2, R0, 0xffff, RZ, 0xc0, !PT ;  /* 0x0000ffff00027812 */ /* 0x001fc800078ec0ff */
[----:B------:R-:W-:-:S04]  /*0140*/  SHF.R.U32.HI R2, RZ, 0x2, R2 ;  /* 0x00000002ff027819 */ /* 0x000fc80000011602 */
[----:B------:R-:W-:Y:S02]  /*0150*/  LOP3.LUT R3, R2, 0xffff, RZ, 0xc0, !PT ;  /* 0x0000ffff02037812 */ /* 0x000fe400078ec0ff */
[----:B------:R-:W0:Y:S03]  /*0160*/  S2R R2, SR_TID.X ;  /* 0x0000000000027919 */ /* 0x000e260000002100 */
[----:B------:R-:W-:-:S05]  /*0170*/  IMAD R3, R3, 0x4925, RZ ;  /* 0x0000492503037824 */ /* 0x000fca00078e02ff */
[----:B------:R-:W-:-:S04]  /*0180*/  SHF.R.U32.HI R3, RZ, 0x11, R3 ;  /* 0x00000011ff037819 */ /* 0x000fc80000011603 */
[----:B------:R-:W-:-:S05]  /*0190*/  PRMT R6, R3, 0x9910, RZ ;  /* 0x0000991003067816 */ /* 0x000fca00000000ff */
[----:B------:R-:W-:-:S04]  /*01a0*/  IMAD R6, R6, 0x1c, RZ ;  /* 0x0000001c06067824 */ /* 0x000fc800078e02ff */
[----:B------:R-:W-:-:S05]  /*01b0*/  IMAD.MOV R6, RZ, RZ, -R6 ;  /* 0x000000ffff067224 */ /* 0x000fca00078e0a06 */
[----:B------:R-:W-:-:S05]  /*01c0*/  PRMT R7, R6, 0x7710, RZ ;  /* 0x0000771006077816 */ /* 0x000fca00000000ff */
[----:B------:R-:W-:Y:S01]  /*01d0*/  IMAD.IADD R6, R7, 0x1, R0 ;  /* 0x0000000107067824 */ /* 0x000fe200078e0200 */
[----:B0-----:R-:W-:Y:S01]  /*01e0*/  SHF.R.U32.HI R8, RZ, 0x2, R2 ;  /* 0x00000002ff087819 */ /* 0x001fe20000011602 */
[----:B------:R-:W-:Y:S02]  /*01f0*/  IMAD.SHL.U32 R40, R2, 0x4, RZ ;  /* 0x0000000402287824 */ /* 0x000fe400078e00ff */
[----:B------:R-:W-:Y:S02]  /*0200*/  IMAD.SHL.U32 R6, R6, 0x200, RZ ;  /* 0x0000020006067824 */ /* 0x000fe400078e00ff */
[----:B------:R-:W-:Y:S01]  /*0210*/  IMAD R7, R8, 0x1c, R3 ;  /* 0x0000001c08077824 */ /* 0x000fe200078e0203 */
[----:B------:R-:W-:Y:S01]  /*0220*/  LOP3.LUT R3, R40, 0xc, RZ, 0xc0, !PT ;  /* 0x0000000c28037812 */ /* 0x000fe200078ec0ff */
[----:B-1----:R-:W-:Y:S01]  /*0230*/  IMAD.WIDE.U32 R4, R2, 0x10, R4 ;  /* 0x0000001002047825 */ /* 0x002fe200078e0004 */
[----:B------:R-:W-:Y:S02]  /*0240*/  LOP3.LUT R6, R6, 0xffff, RZ, 0xc0, !PT ;  /* 0x0000ffff06067812 */ /* 0x000fe400078ec0ff */
[----:B------:R-:W-:Y:S01]  /*0250*/  CS2R R8, SRZ ;  /* 0x0000000000087805 */ /* 0x000fe2000001ff00 */
[----:B------:R-:W-:Y:S01]  /*0260*/  IMAD R7, R7, 0x7000, RZ ;  /* 0x0000700007077824 */ /* 0x000fe200078e02ff */
[----:B------:R-:W-:-:S04]  /*0270*/  IADD3 R60, P1, PT, R4, 0x4000, RZ ;  /* 0x00004000043c7810 */ /* 0x000fc80007f3e0ff */
[----:B------:R-:W-:Y:S01]  /*0280*/  IADD3 R3, PT, PT, R6, R7, R3 ;  /* 0x0000000706037210 */ /* 0x000fe20007ffe003 */
[----:B------:R-:W-:Y:S01]  /*0290*/  IMAD.X R61, RZ, RZ, R5, P1 ;  /* 0x000000ffff3d7224 */ /* 0x000fe200008e0605 */
[----:B------:R-:W-:Y:S02]  /*02a0*/  CS2R R6, SRZ ;  /* 0x0000000000067805 */ /* 0x000fe4000001ff00 */
[----:B------:R-:W-:Y:S02]  /*02b0*/  CS2R R4, SRZ ;  /* 0x0000000000047805 */ /* 0x000fe4000001ff00 */
[----:B--2---:R-:W-:Y:S01]  /*02c0*/  IADD3 R3, P0, PT, R3, UR4, RZ ;  /* 0x0000000403037c10 */ /* 0x004fe2000ff1e0ff */
[----:B------:R-:W-:-:S03]  /*02d0*/  UMOV UR4, URZ ;  /* 0x000000ff00047c82 */ /* 0x000fc60008000000 */
[C---:B------:R-:W-:Y:S01]  /*02e0*/  IADD3 R66, P1, PT, R3.reuse, 0x11, RZ ;  /* 0x0000001103427810 */ /* 0x040fe20007f3e0ff */
[----:B------:R-:W-:Y:S01]  /*02f0*/  IMAD.X R63, RZ, RZ, UR5, P0 ;  /* 0x00000005ff3f7e24 */ /* 0x000fe200080e06ff */
[C---:B------:R-:W-:Y:S01]  /*0300*/  IADD3 R68, P0, PT, R3.reuse, 0x10, RZ ;  /* 0x0000001003447810 */ /* 0x040fe20007f1e0ff */
[----:B------:R-:W-:Y:S01]  /*0310*/  UMOV UR5, 0x400 ;  /* 0x0000040000057882 */ /* 0x000fe20000000000 */
[C---:B------:R-:W-:Y:S01]  /*0320*/  IADD3 R64, P2, PT, R3.reuse, 0x12, RZ ;  /* 0x0000001203407810 */ /* 0x040fe20007f5e0ff */
[--C-:B------:R-:W-:Y:S01]  /*0330*/  IMAD.X R67, RZ, RZ, R63.reuse, P1 ;  /* 0x000000ffff437224 */ /* 0x100fe200008e063f */
[----:B------:R-:W-:Y:S01]  /*0340*/  IADD3 R62, P3, PT, R3, 0x13, RZ ;  /* 0x00000013033e7810 */ /* 0x000fe20007f7e0ff */
[--C-:B------:R-:W-:Y:S01]  /*0350*/  IMAD.X R69, RZ, RZ, R63.reuse, P0 ;  /* 0x000000ffff457224 */ /* 0x100fe200000e063f */
[----:B---3--:R-:W-:Y:S01]  /*0360*/  ULEA UR8, UR7, UR5, 0x18 ;  /* 0x0000000507087291 */ /* 0x008fe2000f8ec0ff */
[--C-:B------:R-:W-:Y:S02]  /*0370*/  IMAD.X R65, RZ, RZ, R63.reuse, P2 ;  /* 0x000000ffff417224 */ /* 0x100fe400010e063f */
[----:B----4-:R-:W-:-:S09]  /*0380*/  IMAD.X R63, RZ, RZ, R63, P3 ;  /* 0x000000ffff3f7224 */ /* 0x010fd200018e063f */
.L_x_150:
        /* <DEDUP_REMOVED lines=8> */
[----:B------:R-:W5:Y:S04]  /*0410*/  LDG.E.128.CONSTANT R36, desc[UR12][R60.64+-0x4000] ;  /* 0xffc0000c3c247981 */ /* 0x000f68000c1e9d00 */
[----:B------:R-:W5:Y:S04]  /*0420*/  LDG.E.128.CONSTANT R44, desc[UR12][R60.64+-0x2000] ;  /* 0xffe0000c3c2c7981 */ /* 0x000f68000c1e9d00 */
[----:B------:R-:W5:Y:S01]  /*0430*/  LDG.E.128.CONSTANT R48, desc[UR12][R60.64] ;  /* 0x0000000c3c307981 */ /* 0x000f62000c1e9d00 */
[----:B------:R-:W-:-:S04]  /*0440*/  UIADD3 UR6, UPT, UPT, UR5, 0x100, URZ ;  /* 0x0000010005067890 */ /* 0x000fc8000fffe0ff */
[----:B------:R-:W-:Y:S01]  /*0450*/  ULEA UR6, UR7, UR6, 0x18 ;  /* 0x0000000607067291 */ /* 0x000fe2000f8ec0ff */
[----:B--2---:R0:W-:Y:S04]  /*0460*/  STS.U8 [R40+UR8+0x3], R53 ;  /* 0x0000033528007988 */ /* 0x0041e80008000008 */
[----:B0-----:R-:W2:Y:S04]  /*0470*/  LDG.E.128.CONSTANT R52, desc[UR12][R60.64+0x2000] ;  /* 0x0020000c3c347981 */ /* 0x001ea8000c1e9d00 */
[----:B---3--:R0:W-:Y:S02]  /*0480*/  STS.U8 [R40+UR8+0x2], R3 ;  /* 0x0000020328007988 */ /* 0x0081e40008000008 */
[----:B0-----:R-:W0:Y:S02]  /*0490*/  S2R R3, SR_LANEID ;  /* 0x0000000000037919 */ /* 0x001e240000000000 */
[----:B----4-:R-:W-:Y:S04]  /*04a0*/  STS.U8 [R40+UR8], R41 ;  /* 0x0000002928007988 */ /* 0x010fe80008000008 */
[----:B-----5:R1:W-:Y:S04]  /*04b0*/  STS.U8 [R40+UR8+0x1], R56 ;  /* 0x0000013828007988 */ /* 0x0203e80008000008 */
[----:B------:R-:W-:Y:S04]  /*04c0*/  STS.U8 [R40+UR8+0x80], R42 ;  /* 0x0000802a28007988 */ /* 0x000fe80008000008 */
[----:B------:R-:W-:Y:S04]  /*04d0*/  STS.U8 [R40+UR8+0x81], R43 ;  /* 0x0000812b28007988 */ /* 0x000fe80008000008 */
[----:B------:R-:W-:Y:S04]  /*04e0*/  STS.U8 [R40+UR8+0x82], R57 ;  /* 0x0000823928007988 */ /* 0x000fe80008000008 */
[----:B------:R-:W-:Y:S01]  /*04f0*/  STS.U8 [R40+UR8+0x83], R59 ;  /* 0x0000833b28007988 */ /* 0x000fe20008000008 */
[----:B0-----:R-:W-:-:S04]  /*0500*/  LOP3.LUT R58, R3, 0x7, RZ, 0xc0, !PT ;  /* 0x00000007033a7812 */ /* 0x001fc800078ec0ff */
[----:B-1----:R-:W-:Y:S01]  /*0510*/  LEA R56, R58, UR8, 0x4 ;  /* 0x000000083a387c11 */ /* 0x002fe2000f8e20ff */
[----:B------:R-:W-:Y:S01]  /*0520*/  BAR.SYNC.DEFER_BLOCKING 0x0 ;  /* 0x0000000000007b1d */ /* 0x000fe20000010000 */
[----:B------:R-:W-:-:S05]  /*0530*/  LEA R41, R2, UR6, 0x4 ;  /* 0x0000000602297c11 */ /* 0x000fca000f8e20ff */
[----:B------:R-:W-:Y:S02]  /*0540*/  LDSM.16.M88 R56, [R56] ;  /* 0x000000003838783b */ /* 0x000fe40000000000 */
[----:B------:R-:W-:Y:S06]  /*0550*/  BAR.SYNC.DEFER_BLOCKING 0x0 ;  /* 0x0000000000007b1d */ /* 0x000fec0000010000 */
[----:B------:R0:W-:Y:S04]  /*0560*/  STS.128 [R41], R36 ;  /* 0x0000002429007388 */ /* 0x0001e80000000c00 */
[----:B0-----:R-:W3:Y:S04]  /*0570*/  LDG.E.128.CONSTANT R36, desc[UR12][R60.64+-0x3e00] ;  /* 0xffc2000c3c247981 */ /* 0x001ee8000c1e9d00 */
[----:B------:R-:W-:Y:S04]  /*0580*/  STS.128 [R41+0x200], R44 ;  /* 0x0002002c29007388 */ /* 0x000fe80000000c00 */
[----:B------:R0:W-:Y:S01]  /*0590*/  STS.128 [R41+0x400], R48 ;  /* 0x0004003029007388 */ /* 0x0001e20000000c00 */
[----:B------:R-:W-:-:S04]  /*05a0*/  LOP3.LUT R42, R3, 0xf, RZ, 0xc0, !PT ;  /* 0x0000000f032a7812 */ /* 0x000fc800078ec0ff */
[----:B------:R-:W-:Y:S02]  /*05b0*/  SHF.R.U32.HI R43, RZ, 0x3, R42 ;  /* 0x00000003ff2b7819 */ /* 0x000fe4000001162a */
[----:B------:R-:W-:Y:S01]  /*05c0*/  LOP3.LUT R42, R42, 0x7, RZ, 0xc0, !PT ;  /* 0x000000072a2a7812 */ /* 0x000fe200078ec0ff */
[----:B------:R-:W-:-:S04]  /*05d0*/  UIADD3 UR9, UPT, UPT, UR6, 0x200, URZ ;  /* 0x0000020006097890 */ /* 0x000fc8000fffe0ff */
[----:B0-----:R-:W-:-:S05]  /*05e0*/  IMAD R50, R43, 0x8, R42 ;  /* 0x000000082b327824 */ /* 0x001fca00078e022a */
[C---:B------:R-:W-:Y:S02]  /*05f0*/  LEA R57, R50.reuse, UR9, 0x4 ;  /* 0x0000000932397c11 */ /* 0x040fe4000f8e20ff */
[----:B------:R-:W-:Y:S01]  /*0600*/  LEA R51, R50, UR6, 0x4 ;  /* 0x0000000632337c11 */ /* 0x000fe2000f8e20ff */
[----:B------:R-:W-:Y:S02]  /*0610*/  UIADD3 UR10, UPT, UPT, UR8, 0x80, URZ ;  /* 0x00000080080a7890 */ /* 0x000fe4000fffe0ff */
[----:B------:R-:W-:Y:S02]  /*0620*/  UIADD3 UR9, UPT, UPT, UR6, 0x400, URZ ;  /* 0x0000040006097890 */ /* 0x000fe4000fffe0ff */
[----:B------:R-:W-:-:S04]  /*0630*/  UIADD3 UR6, UPT, UPT, UR6, 0x600, URZ ;  /* 0x0000060006067890 */ /* 0x000fc8000fffe0ff */
[----:B------:R-:W-:Y:S01]  /*0640*/  LEA R59, R50, UR9, 0x4 ;  /* 0x00000009323b7c11 */ /* 0x000fe2000f8e20ff */
[----:B--2---:R0:W-:Y:S01]  /*0650*/  STS.128 [R41+0x600], R52 ;  /* 0x0006003429007388 */ /* 0x0041e20000000c00 */
[----:B------:R-:W-:Y:S06]  /*0660*/  BAR.SYNC.DEFER_BLOCKING 0x0 ;  /* 0x0000000000007b1d */ /* 0x000fec0000010000 */
[----:B0-----:R-:W2:Y:S04]  /*0670*/  LDG.E.128.CONSTANT R52, desc[UR12][R60.64+-0x1e00] ;  /* 0xffe2000c3c347981 */ /* 0x001ea8000c1e9d00 */
[----:B------:R-:W0:Y:S04]  /*0680*/  LDSM.16.M88.2 R44, [R57] ;  /* 0x00000000392c783b */ /* 0x000e280000000100 */
[----:B------:R-:W1:Y:S04]  /*0690*/  LDSM.16.M88.2 R46, [R51+0x100] ;  /* 0x00010000332e783b */ /* 0x000e680000000100 */
[----:B------:R-:W4:Y:S04]  /*06a0*/  LDSM.16.M88.2 R48, [R51] ;  /* 0x000000003330783b */ /* 0x000f280000000100 */
[----:B------:R-:W5:Y:S01]  /*06b0*/  LDSM.16.M88.2 R42, [R57+0x100] ;  /* 0x00010000392a783b */ /* 0x000f620000000100 */
[----:B0-----:R-:W-:Y:S01]  /*06c0*/  IMMA.16816.S8.S8 R8, R44.ROW, R56.COL, R8 ;  /* 0x000000382c087237 */ /* 0x001fe20000405408 */
[----:B------:R-:W-:-:S02]  /*06d0*/  LEA R44, R58, UR10, 0x4 ;  /* 0x0000000a3a2c7c11 */ /* 0x000fc4000f8e20ff */
[----:B------:R-:W-:-:S03]  /*06e0*/  LEA R58, R50, UR6, 0x4 ;  /* 0x00000006323a7c11 */ /* 0x000fc6000f8e20ff */
[----:B------:R-:W-:Y:S02]  /*06f0*/  LDSM.16.M88 R50, [R44] ;  /* 0x000000002c32783b */ /* 0x000fe40000000000 */
[-C--:B-1----:R-:W-:Y:S02]  /*0700*/  IMMA.16816.S8.S8 R12, R46.ROW, R56.reuse.COL, R12 ;  /* 0x000000382e0c7237 */ /* 0x082fe4000040540c */
[----:B------:R-:W0:Y:S04]  /*0710*/  LDSM.16.M88.2 R46, [R59] ;  /* 0x000000003b2e783b */ /* 0x000e280000000100 */
[----:B------:R-:W1:Y:S02]  /*0720*/  LDSM.16.M88.2 R44, [R59+0x100] ;  /* 0x000100003b2c783b */ /* 0x000e640000000100 */
[-C--:B----4-:R-:W-:Y:S02]  /*0730*/  IMMA.16816.S8.S8 R16, R48.ROW, R56.reuse.COL, R16 ;  /* 0x0000003830107237 */ /* 0x090fe40000405410 */
[----:B------:R-:W4:Y:S06]  /*0740*/  LDSM.16.M88.2 R48, [R58] ;  /* 0x000000003a30783b */ /* 0x000f2c0000000100 */
[-C--:B-----5:R-:W-:Y:S01]  /*0750*/  IMMA.16816.S8.S8 R4, R42.ROW, R56.reuse.COL, R4 ;  /* 0x000000382a047237 */ /* 0x0a0fe20000405404 */
[----:B------:R-:W5:Y:S01]  /*0760*/  LDSM.16.M88.2 R42, [R58+0x100] ;  /* 0x000100003a2a783b */ /* 0x000f620000000100 */
[----:B------:R-:W-:Y:S06]  /*0770*/  BAR.SYNC.DEFER_BLOCKING 0x0 ;  /* 0x0000000000007b1d */ /* 0x000fec0000010000 */
[-C--:B0-----:R-:W-:Y:S01]  /*0780*/  IMMA.16816.S8.S8 R20, R46.ROW, R56.reuse.COL, R20 ;  /* 0x000000382e147237 */ /* 0x081fe20000405414 */
[----:B---3--:R0:W-:Y:S07]  /*0790*/  STS.128 [R41], R36 ;  /* 0x0000002429007388 */ /* 0x0081ee0000000c00 */
[-C--:B-1----:R-:W-:Y:S01]  /*07a0*/  IMMA.16816.S8.S8 R24, R44.ROW, R56.reuse.COL, R24 ;  /* 0x000000382c187237 */ /* 0x082fe20000405418 */
[----:B------:R-:W3:Y:S04]  /*07b0*/  LDG.E.128.CONSTANT R44, desc[UR12][R60.64+0x2200] ;  /* 0x0022000c3c2c7981 */ /* 0x000ee8000c1e9d00 */
[----:B0-----:R0:W3:Y:S03]  /*07c0*/  LDG.E.128.CONSTANT R36, desc[UR12][R60.64+0x200] ;  /* 0x0002000c3c247981 */ /* 0x0010e6000c1e9d00 */
[-C--:B----4-:R-:W-:Y:S08]  /*07d0*/  IMMA.16816.S8.S8 R28, R48.ROW, R56.reuse.COL, R28 ;  /* 0x00000038301c7237 */ /* 0x090ff0000040541c */
[----:B-----5:R-:W-:Y:S01]  /*07e0*/  IMMA.16816.S8.S8 R32, R42.ROW, R56.COL, R32 ;  /* 0x000000382a207237 */ /* 0x020fe20000405420 */
[----:B------:R-:W-:-:S04]  /*07f0*/  UIADD3 UR4, UPT, UPT, UR4, 0x1, URZ ;  /* 0x0000000104047890 */ /* 0x000fc8000fffe0ff */
[----:B------:R-:W-:Y:S01]  /*0800*/  UISETP.NE.AND UP0, UPT, UR4, 0x8, UPT ;  /* 0x000000080400788c */ /* 0x000fe2000bf05270 */
[----:B------:R-:W-:Y:S02]  /*0810*/  IADD3 R68, P0, PT, R68, 0x20, RZ ;  /* 0x0000002044447810 */ /* 0x000fe40007f1e0ff */
[----:B------:R-:W-:Y:S02]  /*0820*/  IADD3 R66, P1, PT, R66, 0x20, RZ ;  /* 0x0000002042427810 */ /* 0x000fe40007f3e0ff */
[----:B------:R-:W-:Y:S02]  /*0830*/  IADD3 R64, P2, PT, R64, 0x20, RZ ;  /* 0x0000002040407810 */ /* 0x000fe40007f5e0ff */
[----:B------:R-:W-:Y:S02]  /*0840*/  IADD3 R62, P3, PT, R62, 0x20, RZ ;  /* 0x000000203e3e7810 */ /* 0x000fe40007f7e0ff */
[----:B0-----:R-:W-:Y:S01]  /*0850*/  IADD3 R60, P4, PT, R60, 0x400, RZ ;  /* 0x000004003c3c7810 */ /* 0x001fe20007f9e0ff */
[----:B------:R-:W-:-:S02]  /*0860*/  IMAD.X R69, RZ, RZ, R69, P0 ;  /* 0x000000ffff457224 */ /* 0x000fc400000e0645 */
[----:B------:R-:W-:Y:S02]  /*0870*/  IMAD.X R67, RZ, RZ, R67, P1 ;  /* 0x000000ffff437224 */ /* 0x000fe400008e0643 */
[----:B------:R-:W-:Y:S02]  /*0880*/  IMAD.X R65, RZ, RZ, R65, P2 ;  /* 0x000000ffff417224 */ /* 0x000fe400010e0641 */
[----:B------:R-:W-:Y:S02]  /*0890*/  IMAD.X R63, RZ, RZ, R63, P3 ;  /* 0x000000ffff3f7224 */ /* 0x000fe400018e063f */
[----:B------:R-:W-:Y:S01]  /*08a0*/  IMAD.X R61, RZ, RZ, R61, P4 ;  /* 0x000000ffff3d7224 */ /* 0x000fe200020e063d */
[----:B--2---:R-:W-:Y:S04]  /*08b0*/  STS.128 [R41+0x200], R52 ;  /* 0x0002003429007388 */ /* 0x004fe80000000c00 */
[----:B---3--:R-:W-:Y:S04]  /*08c0*/  STS.128 [R41+0x600], R44 ;  /* 0x0006002c29007388 */ /* 0x008fe80000000c00 */
[----:B------:R-:W-:Y:S01]  /*08d0*/  STS.128 [R41+0x400], R36 ;  /* 0x0004002429007388 */ /* 0x000fe20000000c00 */
[----:B------:R-:W-:Y:S06]  /*08e0*/  BAR.SYNC.DEFER_BLOCKING 0x0 ;  /* 0x0000000000007b1d */ /* 0x000fec0000010000 */
[----:B------:R-:W0:Y:S04]  /*08f0*/  LDSM.16.M88.2 R46, [R57] ;  /* 0x00000000392e783b */ /* 0x000e280000000100 */
[----:B------:R-:W1:Y:S04]  /*0900*/  LDSM.16.M88.2 R52, [R51] ;  /* 0x000000003334783b */ /* 0x000e680000000100 */
[----:B------:R-:W2:Y:S04]  /*0910*/  LDSM.16.M88.2 R48, [R51+0x100] ;  /* 0x000100003330783b */ /* 0x000ea80000000100 */
        /* <DEDUP_REMOVED lines=14> */
[----:B------:R-:W-:-:S15]  /*0a00*/  BRA.U UP0, `(.L_x_150) ;  /* 0xfffffff900607547 */ /* 0x000fde000b83ffff */
[----:B------:R-:W-:Y:S01]  /*0a10*/  IMAD.SHL.U32 R36, R3, 0x2, RZ ;  /* 0x0000000203247824 */ /* 0x000fe200078e00ff */
[----:B------:R-:W-:Y:S01]  /*0a20*/  UIADD3 UR5, UPT, UPT, UR5, 0x900, URZ ;  /* 0x0000090005057890 */ /* 0x000fe2000fffe0ff */
[----:B------:R-:W-:Y:S01]  /*0a30*/  SHF.R.U32.HI R3, RZ, 0x2, R3 ;  /* 0x00000002ff037819 */ /* 0x000fe20000011603 */
[----:B------:R-:W-:Y:S02]  /*0a40*/  IMAD R0, R0, 0x80, R2 ;  /* 0x0000008000007824 */ /* 0x000fe400078e0202 */
[----:B------:R-:W-:Y:S01]  /*0a50*/  LOP3.LUT R36, R36, 0x6, RZ, 0xe2, !PT ;  /* 0x0000000624247812 */ /* 0x000fe200078ee2ff */
[----:B------:R-:W-:Y:S01]  /*0a60*/  ULEA UR5, UR7, UR5, 0x18 ;  /* 0x0000000507057291 */ /* 0x000fe2000f8ec0ff */
[----:B------:R-:W0:Y:S03]  /*0a70*/  LDCU.64 UR6, c[0x0][0x390] ;  /* 0x00007200ff0677ac */ /* 0x000e260008000a00 */
[----:B------:R-:W-:Y:S01]  /*0a80*/  IMAD R3, R36, 0x20, R3 ;  /* 0x0000002024037824 */ /* 0x000fe200078e0203 */
[----:B------:R-:W-:-:S04]  /*0a90*/  UIADD3 UR4, UPT, UPT, UR5, 0x400, URZ ;  /* 0x0000040005047890 */ /* 0x000fc8000fffe0ff */
[C---:B------:R-:W-:Y:S02]  /*0aa0*/  LEA R37, R3.reuse, UR5, 0x2 ;  /* 0x0000000503257c11 */ /* 0x040fe4000f8e10ff */
[----:B------:R-:W-:Y:S01]  /*0ab0*/  LEA R36, R3, UR4, 0x2 ;  /* 0x0000000403247c11 */ /* 0x000fe2000f8e10ff */
[----:B------:R-:W-:Y:S02]  /*0ac0*/  UIADD3 UR4, UPT, UPT, UR5, 0x800, URZ ;  /* 0x0000080005047890 */ /* 0x000fe4000fffe0ff */
[----:B------:R1:W-:Y:S04]  /*0ad0*/  STS [R37+0x40], R12 ;  /* 0x0000400c25007388 */ /* 0x0003e80000000800 */
[----:B------:R-:W-:Y:S01]  /*0ae0*/  STS [R37], R16 ;  /* 0x0000001025007388 */ /* 0x000fe20000000800 */
[----:B0-----:R-:W-:-:S03]  /*0af0*/  IADD3 R0, P0, PT, R0, UR6, RZ ;  /* 0x0000000600007c10 */ /* 0x001fc6000ff1e0ff */
[----:B------:R-:W-:Y:S01]  /*0b00*/  STS [R37+0x80], R17 ;  /* 0x0000801125007388 */ /* 0x000fe20000000800 */
[C---:B-1----:R-:W-:Y:S01]  /*0b10*/  LEA R12, R3.reuse, UR4, 0x2 ;  /* 0x00000004030c7c11 */ /* 0x042fe2000f8e10ff */
[----:B------:R-:W-:Y:S02]  /*0b20*/  UIADD3 UR4, UPT, UPT, UR5, 0xc00, URZ ;  /* 0x00000c0005047890 */ /* 0x000fe4000fffe0ff */
[----:B------:R-:W-:Y:S04]  /*0b30*/  STS [R37+0x20], R18 ;  /* 0x0000201225007388 */ /* 0x000fe80000000800 */
[----:B------:R-:W-:Y:S01]  /*0b40*/  STS [R37+0xa0], R19 ;  /* 0x0000a01325007388 */ /* 0x000fe20000000800 */
[----:B------:R-:W-:Y:S01]  /*0b50*/  LEA R3, R3, UR4, 0x2 ;  /* 0x0000000403037c11 */ /* 0x000fe2000f8e10ff */
[----:B------:R-:W-:-:S02]  /*0b60*/  UMOV UR4, 0x200 ;  /* 0x0000020000047882 */ /* 0x000fc40000000000 */
[----:B------:R-:W-:Y:S04]  /*0b70*/  STS [R37+0xc0], R13 ;  /* 0x0000c00d25007388 */ /* 0x000fe80000000800 */
[----:B------:R0:W-:Y:S04]  /*0b80*/  STS [R37+0x60], R14 ;  /* 0x0000600e25007388 */ /* 0x0001e80000000800 */
[----:B------:R-:W-:Y:S04]  /*0b90*/  STS [R37+0xe0], R15 ;  /* 0x0000e00f25007388 */ /* 0x000fe80000000800 */
[----:B------:R-:W-:Y:S01]  /*0ba0*/  STS [R36], R8 ;  /* 0x0000000824007388 */ /* 0x000fe20000000800 */
[----:B0-----:R-:W-:-:S03]  /*0bb0*/  IADD3 R14, P1, PT, R0, 0x62000, RZ ;  /* 0x00062000000e7810 */ /* 0x001fc60007f3e0ff */
[----:B------:R0:W-:Y:S04]  /*0bc0*/  STS [R36+0x80], R9 ;  /* 0x0000800924007388 */ /* 0x0001e80000000800 */
[----:B------:R-:W-:Y:S04]  /*0bd0*/  STS [R36+0x20], R10 ;  /* 0x0000200a24007388 */ /* 0x000fe80000000800 */
[----:B------:R-:W-:Y:S01]  /*0be0*/  STS [R36+0xa0], R11 ;  /* 0x0000a00b24007388 */ /* 0x000fe20000000800 */
[----:B0-----:R-:W0:Y:S03]  /*0bf0*/  LDC.64 R8, c[0x0][0x398] ;  /* 0x0000e600ff087b82 */ /* 0x001e260000000a00 */
[----:B------:R-:W-:Y:S04]  /*0c00*/  STS [R36+0x40], R4 ;  /* 0x0000400424007388 */ /* 0x000fe80000000800 */
[----:B------:R-:W-:Y:S04]  /*0c10*/  STS [R36+0xc0], R5 ;  /* 0x0000c00524007388 */ /* 0x000fe80000000800 */
[----:B------:R-:W-:Y:S04]  /*0c20*/  STS [R36+0x60], R6 ;  /* 0x0000600624007388 */ /* 0x000fe80000000800 */
[----:B------:R0:W-:Y:S04]  /*0c30*/  STS [R36+0xe0], R7 ;  /* 0x0000e00724007388 */ /* 0x0001e80000000800 */
[----:B------:R-:W-:Y:S04]  /*0c40*/  STS [R12], R20 ;  /* 0x000000140c007388 */ /* 0x000fe80000000800 */
[----:B------:R-:W-:Y:S01]  /*0c50*/  STS [R12+0x80], R21 ;  /* 0x000080150c007388 */ /* 0x000fe20000000800 */
[----:B0-----:R-:W-:-:S03]  /*0c60*/  IMAD.WIDE.U32 R6, R2, 0x4, R8 ;  /* 0x0000000402067825 */ /* 0x001fc600078e0008 */
[----:B------:R-:W-:Y:S01]  /*0c70*/  STS [R12+0x20], R22 ;  /* 0x000020160c007388 */ /* 0x000fe20000000800 */
[----:B------:R-:W-:-:S03]  /*0c80*/  IMAD.SHL.U32 R2, R2, 0x4, RZ ;  /* 0x0000000402027824 */ /* 0x000fc600078e00ff */
[----:B------:R-:W-:Y:S01]  /*0c90*/  STS [R12+0xa0], R23 ;  /* 0x0000a0170c007388 */ /* 0x000fe20000000800 */
[----:B------:R-:W-:Y:S02]  /*0ca0*/  IMAD.MOV.U32 R0, RZ, RZ, R6 ;  /* 0x000000ffff007224 */ /* 0x000fe400078e0006 */
[----:B------:R-:W-:Y:S01]  /*0cb0*/  VIADD R6, R2, UR5 ;  /* 0x0000000502067c36 */ /* 0x000fe20008000000 */
        /* <DEDUP_REMOVED lines=8> */
[----:B------:R1:W-:Y:S04]  /*0d40*/  STS [R3+0x40], R32 ;  /* 0x0000402003007388 */ /* 0x0003e80000000800 */
[----:B------:R1:W-:Y:S01]  /*0d50*/  STS [R3+0xc0], R33 ;  /* 0x0000c02103007388 */ /* 0x0003e20000000800 */
[----:B0-----:R-:W-:-:S03]  /*0d60*/  IADD3.X R31, PT, PT, RZ, UR7, RZ, P1, P0 ;  /* 0x00000007ff1f7c10 */ /* 0x001fc60008fe04ff */
[----:B------:R1:W-:Y:S04]  /*0d70*/  STS [R3+0x60], R34 ;  /* 0x0000602203007388 */ /* 0x0003e80000000800 */
[----:B------:R1:W-:Y:S01]  /*0d80*/  STS [R3+0xe0], R35 ;  /* 0x0000e02303007388 */ /* 0x0003e20000000800 */
[----:B------:R-:W-:Y:S06]  /*0d90*/  BAR.SYNC.DEFER_BLOCKING 0x0 ;  /* 0x0000000000007b1d */ /* 0x000fec0000010000 */
.L_x_151:
[----:B--2---:R-:W-:Y:S01]  /*0da0*/  IMAD.MOV.U32 R4, RZ, RZ, R0 ;  /* 0x000000ffff047224 */ /* 0x004fe200078e0000 */
[----:B------:R-:W0:Y:S01]  /*0db0*/  LDS R9, [R6+UR4+-0x200] ;  /* 0xfffe000406097984 */ /* 0x000e220008000800 */
[----:B------:R-:W-:-:S03]  /*0dc0*/  IMAD.MOV.U32 R5, RZ, RZ, R7 ;  /* 0x000000ffff057224 */ /* 0x000fc600078e0007 */
[----:B------:R-:W2:Y:S04]  /*0dd0*/  LDS R11, [R6+UR4+-0x180] ;  /* 0xfffe8004060b7984 */ /* 0x000ea80008000800 */
[----:B------:R-:W0:Y:S01]  /*0de0*/  LDG.E.CONSTANT R12, desc[UR12][R4.64] ;  /* 0x0000000c040c7981 */ /* 0x000e22000c1e9900 */
[----:B------:R-:W-:Y:S01]  /*0df0*/  IMAD.MOV.U32 R2, RZ, RZ, 0x40000000 ;  /* 0x40000000ff027424 */ /* 0x000fe200078e00ff */
[----:B------:R-:W-:Y:S01]  /*0e00*/  IADD3 R0, P0, PT, R0, 0x80, RZ ;  /* 0x0000008000007810 */ /* 0x000fe20007f1e0ff */
[----:B-1----:R-:W-:Y:S01]  /*0e10*/  IMAD.MOV.U32 R3, RZ, RZ, 0x0 ;  /* 0x00000000ff037424 */ /* 0x002fe200078e00ff */
[----:B------:R-:W1:Y:S03]  /*0e20*/  LDS R17, [R6+UR4+-0x100] ;  /* 0xffff000406117984 */ /* 0x000e660008000800 */
        /* <DEDUP_REMOVED lines=70> */
.L_x_152:
        /* <DEDUP_REMOVED lines=15> */
.L_x_235:


//--------------------- .text.fused_nn_conv2d_add_nn_relu_cast_cast_left_shift_multiply_add_right_shift_cast_c_3441552496575213188__7_kernel0 --------------------------
	.section	.text.fused_nn_conv2d_add_nn_relu_cast_cast_left_shift_multiply_add_right_shift_cast_c_3441552496575213188__7_kernel0,"ax",@progbits
	.align	128
        .global         fused_nn_conv2d_add_nn_relu_cast_cast_left_shift_multiply_add_right_shift_cast_c_3441552496575213188__7_kernel0
        .type           fused_nn_conv2d_add_nn_relu_cast_cast_left_shift_multiply_add_right_shift_cast_c_3441552496575213188__7_kernel0,@function
        .size           fused_nn_conv2d_add_nn_relu_cast_cast_left_shift_multiply_add_right_shift_cast_c_3441552496575213188__7_kernel0,(.L_x_236 - fused_nn_conv2d_add_nn_relu_cast_cast_left_shift_multiply_add_right_shift_cast_c_3441552496575213188__7_kernel0)
        .other          fused_nn_conv2d_add_nn_relu_cast_cast_left_shift_multiply_add_right_shift_cast_c_3441552496575213188__7_kernel0,@"STO_CUDA_ENTRY STV_DEFAULT"
fused_nn_conv2d_add_nn_relu_cast_cast_left_shift_multiply_add_right_shift_cast_c_3441552496575213188__7_kernel0:
.text.fused_nn_conv2d_add_nn_relu_cast_cast_left_shift_multiply_add_right_shift_cast_c_3441552496575213188__7_kernel0:
[----:B------:R-:W-:Y:S01]  /*0000*/  LDC R1, c[0x0][0x37c] ;  /* 0x0000df00ff017b82 */ /* 0x000fe20000000800 */
[----:B------:R-:W0:Y:S01]  /*0010*/  S2R R65, SR_TID.X ;  /* 0x0000000000417919 */ /* 0x000e220000002100 */
[----:B------:R-:W1:Y:S01]  /*0020*/  LDCU.64 UR8, c[0x0][0x388] ;  /* 0x00007100ff0877ac */ /* 0x000e620008000a00 */
[----:B------:R-:W-:Y:S01]  /*0030*/  IMAD.MOV.U32 R67, RZ, RZ, RZ ;  /* 0x000000ffff437224 */ /* 0x000fe200078e00ff */
[----:B------:R-:W-:Y:S01]  /*0040*/  CS2R R42, SRZ ;  /* 0x00000000002a7805 */ /* 0x000fe2000001ff00 */
[----:B------:R-:W2:Y:S01]  /*0050*/  S2R R64, SR_CTAID.Z ;  /* 0x0000000000407919 */ /* 0x000ea20000002700 */
        /* <DEDUP_REMOVED lines=13> */
[----:B------:R-:W-:Y:S01]  /*0130*/  CS2R R24, SRZ ;  /* 0x0000000000187805 */ /* 0x000fe2000001ff00 */
[----:B-1----:R-:W-:Y:S01]  /*0140*/  UIADD3 UR8, UP0, UPT, UR8, 0x8000, URZ ;  /* 0x0000800008087890 */ /* 0x002fe2000ff1e0ff */
[----:B------:R-:W-:Y:S01]  /*0150*/  CS2R R26, SRZ ;  /* 0x00000000001a7805 */ /* 0x000fe2000001ff00 */
[----:B------:R-:W1:Y:S02]  /*0160*/  LDCU.64 UR12, c[0x0][0x358] ;  /* 0x00006b00ff0c77ac */ /* 0x000e640008000a00 */
[----:B------:R-:W-:Y:S01]  /*0170*/  UIADD3.X UR9, UPT, UPT, URZ, UR9, URZ, UP0, !UPT ;  /* 0x00000009ff097290 */ /* 0x000fe200087fe4ff */
[----:B------:R-:W3:Y:S01]  /*0180*/  LDCU.64 UR14, c[0x0][0x380] ;  /* 0x00007000ff0e77ac */ /* 0x000ee20008000a00 */
[----:B0-2---:R-:W-:-:S10]  /*0190*/  IMAD.SHL.U32 R66, R65, 0x10, RZ ;  /* 0x0000001041427824 */ /* 0x005fd400078e00ff */
.L_x_153:
[----:B------:R-:W-:Y:S02]  /*01a0*/  IMAD.SHL.U32 R4, R65, 0x4, RZ ;  /* 0x0000000441047824 */ /* 0x000fe400078e00ff */
[----:B------:R-:W-:Y:S02]  /*01b0*/  IMAD R5, R64, 0x4, R67 ;  /* 0x0000000440057824 */ /* 0x000fe400078e0243 */
[----:B------:R-:W-:Y:S02]  /*01c0*/  VIADD R0, R4, 0x1 ;  /* 0x0000000104007836 */ /* 0x000fe40000000000 */
[----:B------:R-:W-:-:S03]  /*01d0*/  IMAD.SHL.U32 R5, R5, 0x80, RZ ;  /* 0x0000008005057824 */ /* 0x000fc600078e00ff */
[----:B------:R-:W-:Y:S02]  /*01e0*/  LOP3.LUT R2, R0, 0xd, RZ, 0xc0, !PT ;  /* 0x0000000d00027812 */ /* 0x000fe400078ec0ff */
[----:B------:R-:W-:-:S05]  /*01f0*/  SHF.R.U32.HI R3, RZ, 0x4, R0 ;  /* 0x00000004ff037819 */ /* 0x000fca0000011600 */
[----:B------:R-:W-:-:S04]  /*0200*/  IMAD R2, R3, 0x62000, R2 ;  /* 0x0006200003027824 */ /* 0x000fc800078e0202 */
[----:B------:R-:W-:-:S05]  /*0210*/  IMAD.IADD R2, R5, 0x1, R2 ;  /* 0x0000000105027824 */ /* 0x000fca00078e0202 */
[----:B---3--:R-:W-:-:S05]  /*0220*/  IADD3 R2, P0, PT, R2, UR14, RZ ;  /* 0x0000000e02027c10 */ /* 0x008fca000ff1e0ff */
[----:B------:R-:W-:-:S05]  /*0230*/  IMAD.X R3, RZ, RZ, UR15, P0 ;  /* 0x0000000fff037e24 */ /* 0x000fca00080e06ff */
[----:B-1----:R-:W2:Y:S04]  /*0240*/  LDG.E.U8.CONSTANT R21, desc[UR12][R2.64+0x40] ;  /* 0x0000400c02157981 */ /* 0x002ea8000c1e9100 */
[----:B------:R-:W3:Y:S04]  /*0250*/  LDG.E.U8.CONSTANT R71, desc[UR12][R2.64] ;  /* 0x0000000c02477981 */ /* 0x000ee8000c1e9100 */
[----:B------:R-:W4:Y:S04]  /*0260*/  LDG.E.U8.CONSTANT R75, desc[UR12][R2.64+0x10] ;  /* 0x0000100c024b7981 */ /* 0x000f28000c1e9100 */
[----:B------:R-:W5:Y:S04]  /*0270*/  LDG.E.U8.CONSTANT R77, desc[UR12][R2.64+0x20] ;  /* 0x0000200c024d7981 */ /* 0x000f68000c1e9100 */
[----:B------:R-:W5:Y:S04]  /*0280*/  LDG.E.U8.CONSTANT R73, desc[UR12][R2.64+0x30] ;  /* 0x0000300c02497981 */ /* 0x000f68000c1e9100 */
[----:B------:R-:W5:Y:S04]  /*0290*/  LDG.E.U8.CONSTANT R61, desc[UR12][R2.64+0x50] ;  /* 0x0000500c023d7981 */ /* 0x000f68000c1e9100 */
[----:B------:R-:W5:Y:S04]  /*02a0*/  LDG.E.U8.CONSTANT R57, desc[UR12][R2.64+0x60] ;  /* 0x0000600c02397981 */ /* 0x000f68000c1e9100 */
[----:B------:R0:W5:Y:S01]  /*02b0*/  LDG.E.U8.CONSTANT R59, desc[UR12][R2.64+0x70] ;  /* 0x0000700c023b7981 */ /* 0x000162000c1e9100 */
[----:B------:R-:W-:-:S05]  /*02c0*/  VIADD R0, R4, 0x2 ;  /* 0x0000000204007836 */ /* 0x000fca0000000000 */
[----:B------:R-:W-:Y:S02]  /*02d0*/  LOP3.LUT R6, R0, 0xe, RZ, 0xc0, !PT ;  /* 0x0000000e00067812 */ /* 0x000fe400078ec0ff */
[----:B------:R-:W-:Y:S02]  /*02e0*/  SHF.R.U32.HI R7, RZ, 0x4, R0 ;  /* 0x00000004ff077819 */ /* 0x000fe40000011600 */
[----:B------:R-:W-:Y:S02]  /*02f0*/  SHF.R.U32.HI R23, RZ, 0x2, R65 ;  /* 0x00000002ff177819 */ /* 0x000fe40000011641 */
[----:B------:R-:W-:Y:S01]  /*0300*/  LOP3.LUT R0, R4, 0xc, RZ, 0xc0, !PT ;  /* 0x0000000c04007812 */ /* 0x000fe200078ec0ff */
[----:B------:R-:W-:-:S04]  /*0310*/  IMAD R6, R7, 0x62000, R6 ;  /* 0x0006200007067824 */ /* 0x000fc800078e0206 */
[----:B------:R-:W-:Y:S02]  /*0320*/  IMAD.IADD R6, R5, 0x1, R6 ;  /* 0x0000000105067824 */ /* 0x000fe400078e0206 */
[----:B------:R-:W-:-:S03]  /*0330*/  IMAD R0, R23, 0x62000, R0 ;  /* 0x0006200017007824 */ /* 0x000fc600078e0200 */
[----:B------:R-:W-:Y:S01]  /*0340*/  IADD3 R6, P0, PT, R6, UR14, RZ ;  /* 0x0000000e06067c10 */ /* 0x000fe2000ff1e0ff */
[----:B------:R-:W-:-:S04]  /*0350*/  IMAD.IADD R0, R5, 0x1, R0 ;  /* 0x0000000105007824 */ /* 0x000fc800078e0200 */
[----:B------:R-:W-:Y:S01]  /*0360*/  IMAD.X R7, RZ, RZ, UR15, P0 ;  /* 0x0000000fff077e24 */ /* 0x000fe200080e06ff */
[----:B0-----:R-:W-:-:S04]  /*0370*/  IADD3 R2, P0, PT, R0, UR14, RZ ;  /* 0x0000000e00027c10 */ /* 0x001fc8000ff1e0ff */
[----:B------:R-:W5:Y:S01]  /*0380*/  LDG.E.U8.CONSTANT R53, desc[UR12][R6.64] ;  /* 0x0000000c06357981 */ /* 0x000f62000c1e9100 */
[----:B------:R-:W-:-:S03]  /*0390*/  IMAD.X R3, RZ, RZ, UR15, P0 ;  /* 0x0000000fff037e24 */ /* 0x000fc600080e06ff */
[----:B------:R-:W5:Y:S04]  /*03a0*/  LDG.E.U8.CONSTANT R55, desc[UR12][R6.64+0x10] ;  /* 0x0000100c06377981 */ /* 0x000f68000c1e9100 */
[----:B------:R-:W5:Y:S04]  /*03b0*/  LDG.E.U8.CONSTANT R46, desc[UR12][R6.64+0x20] ;  /* 0x0000200c062e7981 */ /* 0x000f68000c1e9100 */
[----:B------:R-:W5:Y:S04]  /*03c0*/  LDG.E.U8.CONSTANT R48, desc[UR12][R6.64+0x30] ;  /* 0x0000300c06307981 */ /* 0x000f68000c1e9100 */
[----:B------:R-:W5:Y:S04]  /*03d0*/  LDG.E.U8.CONSTANT R23, desc[UR12][R6.64+0x40] ;  /* 0x0000400c06177981 */ /* 0x000f68000c1e9100 */
[----:B------:R-:W5:Y:S04]  /*03e0*/  LDG.E.U8.CONSTANT R22, desc[UR12][R6.64+0x50] ;  /* 0x0000500c06167981 */ /* 0x000f68000c1e9100 */
[----:B------:R-:W5:Y:S04]  /*03f0*/  LDG.E.U8.CONSTANT R44, desc[UR12][R6.64+0x60] ;  /* 0x0000600c062c7981 */ /* 0x000f68000c1e9100 */
[----:B------:R0:W5:Y:S04]  /*0400*/  LDG.E.U8.CONSTANT R47, desc[UR12][R6.64+0x70] ;  /* 0x0000700c062f7981 */ /* 0x000168000c1e9100 */
[----:B------:R-:W5:Y:S04]  /*0410*/  LDG.E.U8.CONSTANT R51, desc[UR12][R2.64] ;  /* 0x0000000c02337981 */ /* 0x000f68000c1e9100 */
[----:B------:R-:W5:Y:S04]  /*0420*/  LDG.E.U8.CONSTANT R45, desc[UR12][R2.64+0x10] ;  /* 0x0000100c022d7981 */ /* 0x000f68000c1e9100 */
[----:B------:R-:W5:Y:S01]  /*0430*/  LDG.E.U8.CONSTANT R49, desc[UR12][R2.64+0x20] ;  /* 0x0000200c02317981 */ /* 0x000f62000c1e9100 */
[----:B------:R-:W1:Y:S01]  /*0440*/  S2UR UR6, SR_CgaCtaId ;  /* 0x00000000000679c3 */ /* 0x000e620000008800 */
[----:B0-----:R-:W-:Y:S01]  /*0450*/  VIADD R7, R4, 0x3 ;  /* 0x0000000304077836 */ /* 0x001fe20000000000 */
[----:B------:R-:W-:Y:S01]  /*0460*/  UMOV UR4, 0x400 ;  /* 0x0000040000047882 */ /* 0x000fe20000000000 */
[----:B------:R-:W5:Y:S03]  /*0470*/  LDG.E.U8.CONSTANT R0, desc[UR12][R2.64+0x30] ;  /* 0x0000300c02007981 */ /* 0x000f66000c1e9100 */
[----:B------:R-:W-:Y:S01]  /*0480*/  LOP3.LUT R20, R7, 0xf, RZ, 0xc0, !PT ;  /* 0x0000000f07147812 */ /* 0x000fe200078ec0ff */
[----:B------:R-:W5:Y:S01]  /*0490*/  LDG.E.U8.CONSTANT R6, desc[UR12][R2.64+0x40] ;  /* 0x0000400c02067981 */ /* 0x000f62000c1e9100 */
[----:B------:R-:W-:-:S03]  /*04a0*/  SHF.R.U32.HI R7, RZ, 0x4, R7 ;  /* 0x00000004ff077819 */ /* 0x000fc60000011607 */
[----:B------:R-:W5:Y:S02]  /*04b0*/  LDG.E.U8.CONSTANT R63, desc[UR12][R2.64+0x50] ;  /* 0x0000500c023f7981 */ /* 0x000f64000c1e9100 */
[----:B------:R-:W-:Y:S02]  /*04c0*/  IMAD R20, R7, 0x62000, R20 ;  /* 0x0006200007147824 */ /* 0x000fe400078e0214 */
[----:B------:R-:W5:Y:S02]  /*04d0*/  LDG.E.U8.CONSTANT R69, desc[UR12][R2.64+0x60] ;  /* 0x0000600c02457981 */ /* 0x000f64000c1e9100 */
[----:B------:R-:W-:Y:S01]  /*04e0*/  IMAD.IADD R20, R5, 0x1, R20 ;  /* 0x0000000105147824 */ /* 0x000fe200078e0214 */
[----:B-1----:R-:W-:-:S04]  /*04f0*/  ULEA UR7, UR6, UR4, 0x18 ;  /* 0x0000000406077291 */ /* 0x002fc8000f8ec0ff */
[----:B------:R-:W-:-:S05]  /*0500*/  IADD3 R20, P0, PT, R20, UR14, RZ ;  /* 0x0000000e14147c10 */ /* 0x000fca000ff1e0ff */
[----:B--2---:R0:W-:Y:S04]  /*0510*/  STS.U8 [R4+UR7+0x201], R21 ;  /* 0x0002011504007988 */ /* 0x0041e80008000007 */
[----:B---3--:R1:W-:Y:S01]  /*0520*/  STS.U8 [R4+UR7+0x1], R71 ;  /* 0x0000014704007988 */ /* 0x0083e20008000007 */
[----:B0-----:R-:W-:-:S03]  /*0530*/  IMAD.X R21, RZ, RZ, UR15, P0 ;  /* 0x0000000fff157e24 */ /* 0x001fc600080e06ff */
[----:B----4-:R-:W-:Y:S04]  /*0540*/  STS.U8 [R4+UR7+0x81], R75 ;  /* 0x0000814b04007988 */ /* 0x010fe80008000007 */
[----:B-----5:R-:W-:Y:S04]  /*0550*/  STS.U8 [R4+UR7+0x101], R77 ;  /* 0x0001014d04007988 */ /* 0x020fe80008000007 */
[----:B------:R0:W-:Y:S04]  /*0560*/  STS.U8 [R4+UR7+0x181], R73 ;  /* 0x0001814904007988 */ /* 0x0001e80008000007 */
[----:B------:R-:W-:Y:S04]  /*0570*/  STS.U8 [R4+UR7+0x281], R61 ;  /* 0x0002813d04007988 */ /* 0x000fe80008000007 */
[----:B------:R2:W-:Y:S04]  /*0580*/  STS.U8 [R4+UR7+0x301], R57 ;  /* 0x0003013904007988 */ /* 0x0005e80008000007 */
[----:B------:R3:W-:Y:S04]  /*0590*/  STS.U8 [R4+UR7+0x381], R59 ;  /* 0x0003813b04007988 */ /* 0x0007e80008000007 */
[----:B-1----:R1:W4:Y:S04]  /*05a0*/  LDG.E.U8.CONSTANT R71, desc[UR12][R2.64+0x70] ;  /* 0x0000700c02477981 */ /* 0x002328000c1e9100 */
[----:B0-----:R-:W5:Y:S04]  /*05b0*/  LDG.E.U8.CONSTANT R73, desc[UR12][R20.64] ;  /* 0x0000000c14497981 */ /* 0x001f68000c1e9100 */
[----:B------:R-:W5:Y:S04]  /*05c0*/  LDG.E.U8.CONSTANT R75, desc[UR12][R20.64+0x10] ;  /* 0x0000100c144b7981 */ /* 0x000f68000c1e9100 */
[----:B------:R-:W5:Y:S04]  /*05d0*/  LDG.E.U8.CONSTANT R77, desc[UR12][R20.64+0x20] ;  /* 0x0000200c144d7981 */ /* 0x000f68000c1e9100 */
[----:B------:R-:W5:Y:S04]  /*05e0*/  LDG.E.U8.CONSTANT R5, desc[UR12][R20.64+0x30] ;  /* 0x0000300c14057981 */ /* 0x000f68000c1e9100 */
[----:B------:R-:W5:Y:S04]  /*05f0*/  LDG.E.U8.CONSTANT R7, desc[UR12][R20.64+0x40] ;  /* 0x0000400c14077981 */ /* 0x000f68000c1e9100 */
[----:B--2---:R-:W2:Y:S04]  /*0600*/  LDG.E.U8.CONSTANT R57, desc[UR12][R20.64+0x50] ;  /* 0x0000500c14397981 */ /* 0x004ea8000c1e9100 */
[----:B---3--:R-:W3:Y:S04]  /*0610*/  LDG.E.U8.CONSTANT R59, desc[UR12][R20.64+0x60] ;  /* 0x0000600c143b7981 */ /* 0x008ee8000c1e9100 */
[----:B------:R-:W3:Y:S01]  /*0620*/  LDG.E.U8.CONSTANT R61, desc[UR12][R20.64+0x70] ;  /* 0x0000700c143d7981 */ /* 0x000ee2000c1e9100 */
[----:B-1----:R-:W-:-:S05]  /*0630*/  IMAD R2, R67, 0x1000, R66 ;  /* 0x0000100043027824 */ /* 0x002fca00078e0242 */
[----:B------:R-:W-:Y:S01]  /*0640*/  IADD3 R2, P0, PT, R2, UR8, RZ ;  /* 0x0000000802027c10 */ /* 0x000fe2000ff1e0ff */
[----:B------:R-:W-:Y:S04]  /*0650*/  STS.U8 [R4+UR7+0x2], R53 ;  /* 0x0000023504007988 */ /* 0x000fe80008000007 */
[----:B------:R-:W-:Y:S01]  /*0660*/  IMAD.X R3, RZ, RZ, UR9, P0 ;  /* 0x00000009ff037e24 */ /* 0x000fe200080e06ff */
[----:B------:R0:W-:Y:S04]  /*0670*/  STS.U8 [R4+UR7+0x82], R55 ;  /* 0x0000823704007988 */ /* 0x0001e80008000007 */
[----:B------:R-:W-:Y:S04]  /*0680*/  STS.U8 [R4+UR7+0x102], R46 ;  /* 0x0001022e04007988 */ /* 0x000fe80008000007 */
[----:B------:R-:W-:Y:S04]  /*0690*/  STS.U8 [R4+UR7+0x182], R48 ;  /* 0x0001823004007988 */ /* 0x000fe80008000007 */
[----:B------:R-:W-:Y:S04]  /*06a0*/  STS.U8 [R4+UR7+0x202], R23 ;  /* 0x0002021704007988 */ /* 0x000fe80008000007 */
[----:B------:R1:W-:Y:S04]  /*06b0*/  STS.U8 [R4+UR7+0x282], R22 ;  /* 0x0002821604007988 */ /* 0x0003e80008000007 */
[----:B------:R-:W-:Y:S04]  /*06c0*/  STS.U8 [R4+UR7+0x302], R44 ;  /* 0x0003022c04007988 */ /* 0x000fe80008000007 */
[----:B------:R-:W-:Y:S04]  /*06d0*/  STS.U8 [R4+UR7+0x382], R47 ;  /* 0x0003822f04007988 */ /* 0x000fe80008000007 */
[----:B------:R-:W-:Y:S04]  /*06e0*/  STS.U8 [R4+UR7], R51 ;  /* 0x0000003304007988 */ /* 0x000fe80008000007 */
[----:B------:R1:W-:Y:S04]  /*06f0*/  STS.U8 [R4+UR7+0x80], R45 ;  /* 0x0000802d04007988 */ /* 0x0003e80008000007 */
[----:B------:R1:W-:Y:S04]  /*0700*/  STS.U8 [R4+UR7+0x100], R49 ;  /* 0x0001003104007988 */ /* 0x0003e80008000007 */
[----:B0-----:R-:W3:Y:S04]  /*0710*/  LDG.E.128.CONSTANT R52, desc[UR12][R2.64+-0x8000] ;  /* 0xff80000c02347981 */ /* 0x001ee8000c1e9d00 */
[----:B-1----:R-:W3:Y:S04]  /*0720*/  LDG.E.128.CONSTANT R20, desc[UR12][R2.64+-0x4000] ;  /* 0xffc0000c02147981 */ /* 0x002ee8000c1e9d00 */
[----:B------:R-:W3:Y:S04]  /*0730*/  LDG.E.128.CONSTANT R44, desc[UR12][R2.64] ;  /* 0x0000000c022c7981 */ /* 0x000ee8000c1e9d00 */
[----:B------:R0:W3:Y:S04]  /*0740*/  LDG.E.128.CONSTANT R48, desc[UR12][R2.64+0x4000] ;  /* 0x0040000c02307981 */ /* 0x0000e8000c1e9d00 */
[----:B------:R1:W-:Y:S02]  /*0750*/  STS.U8 [R4+UR7+0x180], R0 ;  /* 0x0001800004007988 */ /* 0x0003e40008000007 */
[----:B-1----:R-:W1:Y:S02]  /*0760*/  S2R R0, SR_LANEID ;  /* 0x0000000000007919 */ /* 0x002e640000000000 */
[----:B------:R1:W-:Y:S04]  /*0770*/  STS.U8 [R4+UR7+0x200], R6 ;  /* 0x0002000604007988 */ /* 0x0003e80008000007 */
[----:B------:R-:W-:Y:S04]  /*0780*/  STS.U8 [R4+UR7+0x280], R63 ;  /* 0x0002803f04007988 */ /* 0x000fe80008000007 */
[----:B------:R0:W-:Y:S01]  /*0790*/  STS.U8 [R4+UR7+0x300], R69 ;  /* 0x0003004504007988 */ /* 0x0001e20008000007 */
[----:B-1----:R-:W-:-:S04]  /*07a0*/  LOP3.LUT R6, R0, 0x7, RZ, 0xc0, !PT ;  /* 0x0000000700067812 */ /* 0x002fc800078ec0ff */
[----:B------:R-:W-:Y:S01]  /*07b0*/  LEA R60, R6, UR7, 0x4 ;  /* 0x00000007063c7c11 */ /* 0x000fe2000f8e20ff */
[----:B------:R-:W-:-:S04]  /*07c0*/  UIADD3 UR5, UPT, UPT, UR4, 0x400, URZ ;  /* 0x0000040004057890 */ /* 0x000fc8000fffe0ff */
[----:B------:R-:W-:Y:S01]  /*07d0*/  ULEA UR5, UR6, UR5, 0x18 ;  /* 0x0000000506057291 */ /* 0x000fe2000f8ec0ff */
[----:B0-----:R-:W-:-:S04]  /*07e0*/  LOP3.LUT R2, R0, 0xf, RZ, 0xc0, !PT ;  /* 0x0000000f00027812 */ /* 0x001fc800078ec0ff */
[----:B------:R-:W-:Y:S02]  /*07f0*/  SHF.R.U32.HI R69, RZ, 0x3, R2 ;  /* 0x00000003ff457819 */ /* 0x000fe40000011602 */
[----:B------:R-:W-:-:S05]  /*0800*/  LOP3.LUT R2, R2, 0x7, RZ, 0xc0, !PT ;  /* 0x0000000702027812 */ /* 0x000fca00078ec0ff */
[----:B------:R-:W-:-:S05]  /*0810*/  IMAD R69, R69, 0x8, R2 ;  /* 0x0000000845457824 */ /* 0x000fca00078e0202 */
[----:B------:R-:W-:Y:S01]  /*0820*/  LEA R56, R69, UR5, 0x4 ;  /* 0x0000000545387c11 */ /* 0x000fe2000f8e20ff */
[----:B------:R-:W-:-:S05]  /*0830*/  IMAD R74, R67, 0x1000, R66 ;  /* 0x00001000434a7824 */ /* 0x000fca00078e0242 */
[----:B------:R-:W-:Y:S01]  /*0840*/  IADD3 R74, P0, PT, R74, UR8, RZ ;  /* 0x000000084a4a7c10 */ /* 0x000fe2000ff1e0ff */
[----:B----4-:R-:W-:Y:S04]  /*0850*/  STS.U8 [R4+UR7+0x380], R71 ;  /* 0x0003804704007988 */ /* 0x010fe80008000007 */
[----:B-----5:R-:W-:Y:S04]  /*0860*/  STS.U8 [R4+UR7+0x3], R73 ;  /* 0x0000034904007988 */ /* 0x020fe80008000007 */
[----:B------:R0:W-:Y:S04]  /*0870*/  STS.U8 [R4+UR7+0x83], R75 ;  /* 0x0000834b04007988 */ /* 0x0001e80008000007 */
[----:B------:R-:W-:Y:S04]  /*0880*/  STS.U8 [R4+UR7+0x103], R77 ;  /* 0x0001034d04007988 */ /* 0x000fe80008000007 */
[----:B------:R-:W-:Y:S04]  /*0890*/  STS.U8 [R4+UR7+0x183], R5 ;  /* 0x0001830504007988 */ /* 0x000fe80008000007 */
[----:B------:R-:W-:Y:S04]  /*08a0*/  STS.U8 [R4+UR7+0x203], R7 ;  /* 0x0002030704007988 */ /* 0x000fe80008000007 */
[----:B--2---:R-:W-:Y:S04]  /*08b0*/  STS.U8 [R4+UR7+0x283], R57 ;  /* 0x0002833904007988 */ /* 0x004fe80008000007 */
[----:B---3--:R-:W-:Y:S04]  /*08c0*/  STS.U8 [R4+UR7+0x303], R59 ;  /* 0x0003033b04007988 */ /* 0x008fe80008000007 */
[----:B------:R1:W-:Y:S01]  /*08d0*/  STS.U8 [R4+UR7+0x383], R61 ;  /* 0x0003833d04007988 */ /* 0x0003e20008000007 */
[----:B------:R-:W-:Y:S06]  /*08e0*/  BAR.SYNC.DEFER_BLOCKING 0x0 ;  /* 0x0000000000007b1d */ /* 0x000fec0000010000 */
[----:B------:R-:W-:Y:S02]  /*08f0*/  LDSM.16.M88 R60, [R60] ;  /* 0x000000003c3c783b */ /* 0x000fe40000000000 */
[----:B------:R-:W-:Y:S06]  /*0900*/  BAR.SYNC.DEFER_BLOCKING 0x0 ;  /* 0x0000000000007b1d */ /* 0x000fec0000010000 */
[----:B------:R-:W-:Y:S04]  /*0910*/  STS.128 [R66+UR5], R52 ;  /* 0x0000003442007988 */ /* 0x000fe80008000c05 */
[----:B------:R-:W-:Y:S04]  /*0920*/  STS.128 [R66+UR5+0x200], R20 ;  /* 0x0002001442007988 */ /* 0x000fe80008000c05 */
[----:B------:R-:W-:Y:S04]  /*0930*/  STS.128 [R66+UR5+0x400], R44 ;  /* 0x0004002c42007988 */ /* 0x000fe80008000c05 */
[----:B------:R-:W-:Y:S01]  /*0940*/  STS.128 [R66+UR5+0x600], R48 ;  /* 0x0006003042007988 */ /* 0x000fe20008000c05 */
[----:B------:R-:W-:Y:S06]  /*0950*/  BAR.SYNC.DEFER_BLOCKING 0x0 ;  /* 0x0000000000007b1d */ /* 0x000fec0000010000 */
[----:B------:R-:W2:Y:S01]  /*0960*/  LDSM.16.M88.2 R52, [R56] ;  /* 0x000000003834783b */ /* 0x000ea20000000100 */
[----:B0-----:R-:W-:-:S03]  /*0970*/  IMAD.X R75, RZ, RZ, UR9, P0 ;  /* 0x00000009ff4b7e24 */ /* 0x001fc600080e06ff */
[----:B------:R0:W3:Y:S04]  /*0980*/  LDSM.16.M88.2 R20, [R56+0x100] ;  /* 0x000100003814783b */ /* 0x0000e80000000100 */
[----:B-1----:R-:W4:Y:S04]  /*0990*/  LDG.E.128.CONSTANT R4, desc[UR12][R74.64+-0x7e00] ;  /* 0xff82000c4a047981 */ /* 0x002f28000c1e9d00 */
[----:B0-----:R-:W5:Y:S04]  /*09a0*/  LDG.E.128.CONSTANT R56, desc[UR12][R74.64+-0x3e00] ;  /* 0xffc2000c4a387981 */ /* 0x001f68000c1e9d00 */
[----:B------:R-:W4:Y:S01]  /*09b0*/  LDG.E.128.CONSTANT R48, desc[UR12][R74.64+0x200] ;  /* 0x0002000c4a307981 */ /* 0x000f22000c1e9d00 */
[----:B--2---:R-:W-:Y:S03]  /*09c0*/  IMMA.16816.S8.S8 R28, R52.ROW, R60.COL, R28 ;  /* 0x0000003c341c7237 */ /* 0x004fe6000040541c */
[----:B------:R-:W2:Y:S01]  /*09d0*/  LDG.E.128.CONSTANT R52, desc[UR12][R74.64+0x4200] ;  /* 0x0042000c4a347981 */ /* 0x000ea2000c1e9d00 */
[----:B------:R-:W-:-:S06]  /*09e0*/  UIADD3 UR7, UPT, UPT, UR5, 0x200, URZ ;  /* 0x0000020005077890 */ /* 0x000fcc000fffe0ff */
[----:B------:R-:W-:-:S05]  /*09f0*/  LEA R68, R69, UR7, 0x4 ;  /* 0x0000000745447c11 */ /* 0x000fca000f8e20ff */
[----:B------:R-:W0:Y:S01]  /*0a00*/  LDSM.16.M88.2 R2, [R68] ;  /* 0x000000004402783b */ /* 0x000e220000000100 */
[----:B------:R-:W-:Y:S02]  /*0a10*/  ULEA UR7, UR6, UR4, 0x18 ;  /* 0x0000000406077291 */ /* 0x000fe4000f8ec0ff */
[----:B------:R-:W-:Y:S01]  /*0a20*/  UIADD3 UR11, UPT, UPT, UR5, 0x400, URZ ;  /* 0x00000400050b7890 */ /* 0x000fe2000fffe0ff */
[----:B------:R-:W-:Y:S01]  /*0a30*/  LOP3.LUT R62, R0, 0x7, RZ, 0xc0, !PT ;  /* 0x00000007003e7812 */ /* 0x000fe200078ec0ff */
[----:B------:R-:W-:Y:S01]  /*0a40*/  UIADD3 UR7, UPT, UPT, UR7, 0x80, URZ ;  /* 0x0000008007077890 */ /* 0x000fe2000fffe0ff */
[----:B---3--:R-:W-:Y:S01]  /*0a50*/  IMMA.16816.S8.S8 R32, R20.ROW, R60.COL, R32 ;  /* 0x0000003c14207237 */ /* 0x008fe20000405420 */
[----:B------:R-:W-:Y:S01]  /*0a60*/  UIADD3 UR5, UPT, UPT, UR5, 0x600, URZ ;  /* 0x0000060005057890 */ /* 0x000fe2000fffe0ff */
[----:B------:R-:W1:Y:S01]  /*0a70*/  LDSM.16.M88.2 R46, [R68+0x100] ;  /* 0x00010000442e783b */ /* 0x000e620000000100 */
[----:B------:R-:W-:Y:S02]  /*0a80*/  LEA R70, R69, UR11, 0x4 ;  /* 0x0000000b45467c11 */ /* 0x000fe4000f8e20ff */
[----:B------:R-:W-:-:S02]  /*0a90*/  LEA R62, R62, UR7, 0x4 ;  /* 0x000000073e3e7c11 */ /* 0x000fc4000f8e20ff */
[----:B------:R-:W-:Y:S01]  /*0aa0*/  LEA R69, R69, UR5, 0x4 ;  /* 0x0000000545457c11 */ /* 0x000fe2000f8e20ff */
[----:B------:R-:W-:Y:S04]  /*0ab0*/  LDSM.16.M88.2 R20, [R70] ;  /* 0x000000004614783b */ /* 0x000fe80000000100 */
[----:B------:R-:W-:Y:S04]  /*0ac0*/  LDSM.16.M88 R62, [R62] ;  /* 0x000000003e3e783b */ /* 0x000fe80000000000 */
[----:B------:R-:W3:Y:S04]  /*0ad0*/  LDSM.16.M88.2 R44, [R70+0x100] ;  /* 0x00010000462c783b */ /* 0x000ee80000000100 */
[----:B------:R-:W-:Y:S01]  /*0ae0*/  LDSM.16.M88.2 R22, [R69] ;  /* 0x000000004516783b */ /* 0x000fe20000000100 */
[----:B------:R-:W-:Y:S01]  /*0af0*/  IMAD R72, R67, 0x1000, R66 ;  /* 0x0000100043487824 */ /* 0x000fe200078e0242 */
[----:B0-----:R-:W-:Y:S02]  /*0b00*/  IMMA.16816.S8.S8 R36, R2.ROW, R60.COL, R36 ;  /* 0x0000003c02247237 */ /* 0x001fe40000405424 */
[----:B------:R-:W0:Y:S01]  /*0b10*/  LDSM.16.M88.2 R2, [R69+0x100] ;  /* 0x000100004502783b */ /* 0x000e220000000100 */
[----:B------:R-:W-:Y:S01]  /*0b20*/  VIADD R72, R72, 0x400 ;  /* 0x0000040048487836 */ /* 0x000fe20000000000 */
[----:B------:R-:W-:-:S04]  /*0b30*/  UIADD3 UR10, UPT, UPT, UR4, 0x400, URZ ;  /* 0x00000400040a7890 */ /* 0x000fc8000fffe0ff */
[----:B------:R-:W-:Y:S01]  /*0b40*/  ULEA UR10, UR6, UR10, 0x18 ;  /* 0x0000000a060a7291 */ /* 0x000fe2000f8ec0ff */
[----:B------:R-:W-:Y:S01]  /*0b50*/  BAR.SYNC.DEFER_BLOCKING 0x0 ;  /* 0x0000000000007b1d */ /* 0x000fe20000010000 */
[----:B------:R-:W-:-:S05]  /*0b60*/  IADD3 R72, P0, PT, R72, UR8, RZ ;  /* 0x0000000848487c10 */ /* 0x000fca000ff1e0ff */
[----:B------:R-:W-:Y:S01]  /*0b70*/  IMAD.X R73, RZ, RZ, UR9, P0 ;  /* 0x00000009ff497e24 */ /* 0x000fe200080e06ff */
[----:B-1----:R-:W-:Y:S01]  /*0b80*/  IMMA.16816.S8.S8 R40, R46.ROW, R60.COL, R40 ;  /* 0x0000003c2e287237 */ /* 0x002fe20000405428 */
[----:B------:R-:W-:-:S04]  /*0b90*/  LOP3.LUT R46, R0, 0xf, RZ, 0xc0, !PT ;  /* 0x0000000f002e7812 */ /* 0x000fc800078ec0ff */
[----:B------:R-:W-:Y:S02]  /*0ba0*/  SHF.R.U32.HI R47, RZ, 0x3, R46 ;  /* 0x00000003ff2f7819 */ /* 0x000fe4000001162e */
[----:B------:R-:W-:-:S05]  /*0bb0*/  LOP3.LUT R46, R46, 0x7, RZ, 0xc0, !PT ;  /* 0x000000072e2e7812 */ /* 0x000fca00078ec0ff */
[----:B------:R-:W-:Y:S01]  /*0bc0*/  IMAD R46, R47, 0x8, R46 ;  /* 0x000000082f2e7824 */ /* 0x000fe200078e022e */
[-C--:B---3--:R-:W-:Y:S04]  /*0bd0*/  IMMA.16816.S8.S8 R12, R44.ROW, R60.reuse.COL, R12 ;  /* 0x0000003c2c0c7237 */ /* 0x088fe8000040540c */
[----:B------:R-:W-:Y:S02]  /*0be0*/  LEA R71, R46, UR10, 0x4 ;  /* 0x0000000a2e477c11 */ /* 0x000fe4000f8e20ff */
[----:B------:R-:W3:Y:S02]  /*0bf0*/  LDG.E.128.CONSTANT R44, desc[UR12][R72.64+-0x4000] ;  /* 0xffc0000c482c7981 */ /* 0x000ee4000c1e9d00 */
[-C--:B------:R-:W-:Y:S02]  /*0c00*/  IMMA.16816.S8.S8 R8, R20.ROW, R60.reuse.COL, R8 ;  /* 0x0000003c14087237 */ /* 0x080fe40000405408 */
[----:B--2---:R1:W-:Y:S04]  /*0c10*/  STS.128 [R66+UR10+0x600], R52 ;  /* 0x0006003442007988 */ /* 0x0043e80008000c0a */
[----:B-1----:R-:W2:Y:S04]  /*0c20*/  LDG.E.128.CONSTANT R52, desc[UR12][R72.64] ;  /* 0x0000000c48347981 */ /* 0x002ea8000c1e9d00 */
[----:B-----5:R1:W-:Y:S04]  /*0c30*/  STS.128 [R66+UR10+0x200], R56 ;  /* 0x0002003842007988 */ /* 0x0203e80008000c0a */
[----:B----4-:R4:W-:Y:S04]  /*0c40*/  STS.128 [R66+UR10], R4 ;  /* 0x0000000442007988 */ /* 0x0109e80008000c0a */
[----:B------:R-:W-:Y:S01]  /*0c50*/  STS.128 [R66+UR10+0x400], R48 ;  /* 0x0004003042007988 */ /* 0x000fe20008000c0a */
[----:B------:R-:W-:Y:S06]  /*0c60*/  BAR.SYNC.DEFER_BLOCKING 0x0 ;  /* 0x0000000000007b1d */ /* 0x000fec0000010000 */
[----:B-1----:R-:W5:Y:S04]  /*0c70*/  LDG.E.128.CONSTANT R56, desc[UR12][R72.64+0x4000] ;  /* 0x0040000c48387981 */ /* 0x002f68000c1e9d00 */
[----:B----4-:R-:W4:Y:S04]  /*0c80*/  LDG.E.128.CONSTANT R4, desc[UR12][R72.64+-0x8000] ;  /* 0xff80000c48047981 */ /* 0x010f28000c1e9d00 */
[----:B------:R-:W1:Y:S01]  /*0c90*/  LDSM.16.M88.2 R20, [R71] ;  /* 0x000000004714783b */ /* 0x000e620000000100 */
[----:B0-----:R-:W-:Y:S03]  /*0ca0*/  IMMA.16816.S8.S8 R24, R2.ROW, R60.COL, R24 ;  /* 0x0000003c02187237 */ /* 0x001fe60000405418 */
[----:B------:R-:W0:Y:S01]  /*0cb0*/  LDSM.16.M88.2 R2, [R68] ;  /* 0x000000004402783b */ /* 0x000e220000000100 */
[----:B------:R-:W-:Y:S01]  /*0cc0*/  ULEA UR5, UR6, UR4, 0x18 ;  /* 0x0000000406057291 */ /* 0x000fe2000f8ec0ff */
[----:B------:R-:W-:-:S02]  /*0cd0*/  LOP3.LUT R63, R0, 0x7, RZ, 0xc0, !PT ;  /* 0x00000007003f7812 */ /* 0x000fc400078ec0ff */
[----:B------:R-:W-:Y:S01]  /*0ce0*/  LDSM.16.M88.2 R50, [R70+0x100] ;  /* 0x000100004632783b */ /* 0x000fe20000000100 */
[----:B------:R-:W-:Y:S01]  /*0cf0*/  UIADD3 UR5, UPT, UPT, UR5, 0x100, URZ ;  /* 0x0000010005057890 */ /* 0x000fe2000fffe0ff */
[----:B------:R-:W-:Y:S02]  /*0d00*/  IMMA.16816.S8.S8 R16, R22.ROW, R60.COL, R16 ;  /* 0x0000003c16107237 */ /* 0x000fe40000405410 */
[----:B------:R-:W-:Y:S04]  /*0d10*/  LDSM.16.M88.2 R22, [R71+0x100] ;  /* 0x000100004716783b */ /* 0x000fe80000000100 */
[----:B------:R-:W-:Y:S02]  /*0d20*/  LDSM.16.M88.2 R48, [R69] ;  /* 0x000000004530783b */ /* 0x000fe40000000100 */
[----:B-1----:R-:W-:Y:S02]  /*0d30*/  IMMA.16816.S8.S8 R28, R20.ROW, R62.COL, R28 ;  /* 0x0000003e141c7237 */ /* 0x002fe4000040541c */
[----:B------:R-:W1:Y:S01]  /*0d40*/  LDSM.16.M88.2 R20, [R68+0x100] ;  /* 0x000100004414783b */ /* 0x000e620000000100 */
[----:B------:R-:W-:-:S03]  /*0d50*/  LEA R63, R63, UR5, 0x4 ;  /* 0x000000053f3f7c11 */ /* 0x000fc6000f8e20ff */
[----:B------:R-:W-:Y:S02]  /*0d60*/  LDSM.16.M88.2 R60, [R70] ;  /* 0x00000000463c783b */ /* 0x000fe40000000100 */
[-C--:B0-----:R-:W-:Y:S02]  /*0d70*/  IMMA.16816.S8.S8 R36, R2.ROW, R62.reuse.COL, R36 ;  /* 0x0000003e02247237 */ /* 0x081fe40000405424 */
[----:B------:R-:W-:Y:S04]  /*0d80*/  LDSM.16.M88 R63, [R63] ;  /* 0x000000003f3f783b */ /* 0x000fe80000000000 */
[----:B------:R-:W0:Y:S01]  /*0d90*/  LDSM.16.M88.2 R2, [R69+0x100] ;  /* 0x000100004502783b */ /* 0x000e220000000100 */
[----:B------:R-:W-:Y:S01]  /*0da0*/  BAR.SYNC.DEFER_BLOCKING 0x0 ;  /* 0x0000000000007b1d */ /* 0x000fe20000010000 */
[----:B-1----:R-:W-:Y:S01]  /*0db0*/  IMMA.16816.S8.S8 R40, R20.ROW, R62.COL, R40 ;  /* 0x0000003e14287237 */ /* 0x002fe20000405428 */
[----:B------:R-:W-:-:S04]  /*0dc0*/  IMAD R20, R67, 0x1000, R66 ;  /* 0x0000100043147824 */ /* 0x000fc800078e0242 */
[----:B------:R-:W-:-:S05]  /*0dd0*/  VIADD R20, R20, 0x400 ;  /* 0x0000040014147836 */ /* 0x000fca0000000000 */
[----:B------:R-:W-:-:S05]  /*0de0*/  IADD3 R74, P0, PT, R20, UR8, RZ ;  /* 0x00000008144a7c10 */ /* 0x000fca000ff1e0ff */
[----:B------:R-:W-:Y:S01]  /*0df0*/  IMAD.X R75, RZ, RZ, UR9, P0 ;  /* 0x00000009ff4b7e24 */ /* 0x000fe200080e06ff */
[----:B--2---:R1:W-:Y:S04]  /*0e00*/  STS.128 [R66+UR10+0x400], R52 ;  /* 0x0004003442007988 */ /* 0x0043e80008000c0a */
[----:B-1----:R-:W2:Y:S01]  /*0e10*/  LDG.E.128.CONSTANT R52, desc[UR12][R74.64+0x200] ;  /* 0x0002000c4a347981 */ /* 0x002ea2000c1e9d00 */
[-C--:B------:R-:W-:Y:S03]  /*0e20*/  IMMA.16816.S8.S8 R32, R22.ROW, R62.reuse.COL, R32 ;  /* 0x0000003e16207237 */ /* 0x080fe60000405420 */
[----:B------:R-:W2:Y:S04]  /*0e30*/  LDG.E.128.CONSTANT R20, desc[UR12][R74.64+-0x7e00] ;  /* 0xff82000c4a147981 */ /* 0x000ea8000c1e9d00 */
[----:B-----5:R1:W-:Y:S04]  /*0e40*/  STS.128 [R66+UR10+0x600], R56 ;  /* 0x0006003842007988 */ /* 0x0203e80008000c0a */
[----:B---3--:R3:W-:Y:S04]  /*0e50*/  STS.128 [R66+UR10+0x200], R44 ;  /* 0x0002002c42007988 */ /* 0x0087e80008000c0a */
[----:B-1----:R-:W5:Y:S04]  /*0e60*/  LDG.E.128.CONSTANT R56, desc[UR12][R74.64+0x4200] ;  /* 0x0042000c4a387981 */ /* 0x002f68000c1e9d00 */
[----:B---3--:R-:W3:Y:S04]  /*0e70*/  LDG.E.128.CONSTANT R44, desc[UR12][R74.64+-0x3e00] ;  /* 0xffc2000c4a2c7981 */ /* 0x008ee8000c1e9d00 */
[----:B----4-:R-:W-:Y:S01]  /*0e80*/  STS.128 [R66+UR10], R4 ;  /* 0x0000000442007988 */ /* 0x010fe20008000c0a */
[----:B------:R-:W-:Y:S01]  /*0e90*/  BAR.SYNC.DEFER_BLOCKING 0x0 ;  /* 0x0000000000007b1d */ /* 0x000fe20000010000 */
[-C--:B0-----:R-:W-:Y:S05]  /*0ea0*/  IMMA.16816.S8.S8 R24, R2.ROW, R62.reuse.COL, R24 ;  /* 0x0000003e02187237 */ /* 0x081fea0000405418 */
[----:B------:R-:W0:Y:S04]  /*0eb0*/  LDSM.16.M88.2 R4, [R71] ;  /* 0x000000004704783b */ /* 0x000e280000000100 */
[----:B------:R-:W1:Y:S01]  /*0ec0*/  LDSM.16.M88.2 R2, [R68] ;  /* 0x000000004402783b */ /* 0x000e620000000100 */
[----:B------:R-:W-:Y:S01]  /*0ed0*/  ULEA UR5, UR6, UR4, 0x18 ;  /* 0x0000000406057291 */ /* 0x000fe2000f8ec0ff */
[----:B------:R-:W-:Y:S02]  /*0ee0*/  IMMA.16816.S8.S8 R8, R60.ROW, R62.COL, R8 ;  /* 0x0000003e3c087237 */ /* 0x000fe40000405408 */
[----:B------:R-:W4:Y:S01]  /*0ef0*/  LDSM.16.M88.2 R6, [R71+0x100] ;  /* 0x000100004706783b */ /* 0x000f220000000100 */
[----:B------:R-:W-:-:S03]  /*0f00*/  UIADD3 UR5, UPT, UPT, UR5, 0x180, URZ ;  /* 0x0000018005057890 */ /* 0x000fc6000fffe0ff */
[----:B------:R-:W-:Y:S02]  /*0f10*/  LDSM.16.M88.2 R60, [R70] ;  /* 0x00000000463c783b */ /* 0x000fe40000000100 */
[-C--:B------:R-:W-:Y:S02]  /*0f20*/  IMMA.16816.S8.S8 R12, R50.ROW, R62.reuse.COL, R12 ;  /* 0x0000003e320c7237 */ /* 0x080fe4000040540c */
[----:B------:R-:W-:Y:S06]  /*0f30*/  LDSM.16.M88.2 R50, [R70+0x100] ;  /* 0x000100004632783b */ /* 0x000fec0000000100 */
[----:B------:R-:W-:Y:S01]  /*0f40*/  IMMA.16816.S8.S8 R16, R48.ROW, R62.COL, R16 ;  /* 0x0000003e30107237 */ /* 0x000fe20000405410 */
[----:B------:R-:W-:Y:S01]  /*0f50*/  LOP3.LUT R62, R0, 0x7, RZ, 0xc0, !PT ;  /* 0x00000007003e7812 */ /* 0x000fe200078ec0ff */
[----:B------:R-:W-:Y:S03]  /*0f60*/  LDSM.16.M88.2 R48, [R69] ;  /* 0x000000004530783b */ /* 0x000fe60000000100 */
[----:B------:R-:W-:-:S06]  /*0f70*/  LEA R62, R62, UR5, 0x4 ;  /* 0x000000053e3e7c11 */ /* 0x000fcc000f8e20ff */
[----:B------:R-:W-:Y:S01]  /*0f80*/  LDSM.16.M88 R62, [R62] ;  /* 0x000000003e3e783b */ /* 0x000fe20000000000 */
[-C--:B0-----:R-:W-:Y:S03]  /*0f90*/  IMMA.16816.S8.S8 R28, R4.ROW, R63.reuse.COL, R28 ;  /* 0x0000003f041c7237 */ /* 0x081fe6000040541c */
[----:B------:R-:W0:Y:S05]  /*0fa0*/  LDSM.16.M88.2 R4, [R68+0x100] ;  /* 0x000100004404783b */ /* 0x000e2a0000000100 */
[----:B-1----:R-:W-:Y:S01]  /*0fb0*/  IMMA.16816.S8.S8 R36, R2.ROW, R63.COL, R36 ;  /* 0x0000003f02247237 */ /* 0x002fe20000405424 */
[----:B------:R-:W1:Y:S01]  /*0fc0*/  LDSM.16.M88.2 R2, [R69+0x100] ;  /* 0x000100004502783b */ /* 0x000e620000000100 */
[----:B------:R-:W-:Y:S01]  /*0fd0*/  BAR.SYNC.DEFER_BLOCKING 0x0 ;  /* 0x0000000000007b1d */ /* 0x000fe20000010000 */
[----:B------:R-:W-:-:S04]  /*0fe0*/  IMAD R76, R67, 0x1000, R66 ;  /* 0x00001000434c7824 */ /* 0x000fc800078e0242 */
[----:B------:R-:W-:-:S05]  /*0ff0*/  VIADD R76, R76, 0x800 ;  /* 0x000008004c4c7836 */ /* 0x000fca0000000000 */
[----:B------:R-:W-:-:S05]  /*1000*/  IADD3 R76, P0, PT, R76, UR8, RZ ;  /* 0x000000084c4c7c10 */ /* 0x000fca000ff1e0ff */
[----:B------:R-:W-:Y:S01]  /*1010*/  IMAD.X R77, RZ, RZ, UR9, P0 ;  /* 0x00000009ff4d7e24 */ /* 0x000fe200080e06ff */
[-C--:B----4-:R-:W-:Y:S08]  /*1020*/  IMMA.16816.S8.S8 R32, R6.ROW, R63.reuse.COL, R32 ;  /* 0x0000003f06207237 */ /* 0x090ff00000405420 */
[-C--:B0-----:R-:W-:Y:S01]  /*1030*/  IMMA.16816.S8.S8 R40, R4.ROW, R63.reuse.COL, R40 ;  /* 0x0000003f04287237 */ /* 0x081fe20000405428 */
[----:B------:R-:W4:Y:S04]  /*1040*/  LDG.E.128.CONSTANT R4, desc[UR12][R76.64+-0x8000] ;  /* 0xff80000c4c047981 */ /* 0x000f28000c1e9d00 */
[----:B--2---:R0:W-:Y:S04]  /*1050*/  STS.128 [R66+UR10+0x400], R52 ;  /* 0x0004003442007988 */ /* 0x0041e80008000c0a */
[----:B0-----:R-:W2:Y:S04]  /*1060*/  LDG.E.128.CONSTANT R52, desc[UR12][R76.64] ;  /* 0x0000000c4c347981 */ /* 0x001ea8000c1e9d00 */
[----:B------:R0:W-:Y:S04]  /*1070*/  STS.128 [R66+UR10], R20 ;  /* 0x0000001442007988 */ /* 0x0001e80008000c0a */
[----:B-----5:R5:W-:Y:S04]  /*1080*/  STS.128 [R66+UR10+0x600], R56 ;  /* 0x0006003842007988 */ /* 0x020be80008000c0a */
[----:B---3--:R-:W-:Y:S01]  /*1090*/  STS.128 [R66+UR10+0x200], R44 ;  /* 0x0002002c42007988 */ /* 0x008fe20008000c0a */
[----:B------:R-:W-:Y:S06]  /*10a0*/  BAR.SYNC.DEFER_BLOCKING 0x0 ;  /* 0x0000000000007b1d */ /* 0x000fec0000010000 */
[----:B0-----:R-:W3:Y:S04]  /*10b0*/  LDG.E.128.CONSTANT R20, desc[UR12][R76.64+-0x4000] ;  /* 0xffc0000c4c147981 */ /* 0x001ee8000c1e9d00 */
[----:B-----5:R-:W5:Y:S04]  /*10c0*/  LDG.E.128.CONSTANT R56, desc[UR12][R76.64+0x4000] ;  /* 0x0040000c4c387981 */ /* 0x020f68000c1e9d00 */
[----:B------:R-:W0:Y:S01]  /*10d0*/  LDSM.16.M88.2 R44, [R71] ;  /* 0x00000000472c783b */ /* 0x000e220000000100 */
[----:B-1----:R-:W-:Y:S03]  /*10e0*/  IMMA.16816.S8.S8 R24, R2.ROW, R63.COL, R24 ;  /* 0x0000003f02187237 */ /* 0x002fe60000405418 */
[----:B------:R-:W1:Y:S01]  /*10f0*/  LDSM.16.M88.2 R2, [R68] ;  /* 0x000000004402783b */ /* 0x000e620000000100 */
[----:B------:R-:W-:Y:S01]  /*1100*/  ULEA UR5, UR6, UR4, 0x18 ;  /* 0x0000000406057291 */ /* 0x000fe2000f8ec0ff */
[----:B------:R-:W-:-:S02]  /*1110*/  LOP3.LUT R72, R0, 0x7, RZ, 0xc0, !PT ;  /* 0x0000000700487812 */ /* 0x000fc400078ec0ff */
[----:B------:R-:W-:Y:S01]  /*1120*/  LDSM.16.M88.2 R46, [R71+0x100] ;  /* 0x00010000472e783b */ /* 0x000fe20000000100 */
[----:B------:R-:W-:Y:S01]  /*1130*/  UIADD3 UR5, UPT, UPT, UR5, 0x200, URZ ;  /* 0x0000020005057890 */ /* 0x000fe2000fffe0ff */
[----:B0-----:R-:W-:Y:S02]  /*1140*/  IMMA.16816.S8.S8 R28, R44.ROW, R62.COL, R28 ;  /* 0x0000003e2c1c7237 */ /* 0x001fe4000040541c */
[----:B------:R-:W0:Y:S03]  /*1150*/  LDSM.16.M88.2 R44, [R68+0x100] ;  /* 0x00010000442c783b */ /* 0x000e260000000100 */
[----:B------:R-:W-:-:S03]  /*1160*/  LEA R72, R72, UR5, 0x4 ;  /* 0x0000000548487c11 */ /* 0x000fc6000f8e20ff */
[-C--:B------:R-:W-:Y:S03]  /*1170*/  IMMA.16816.S8.S8 R8, R60.ROW, R63.reuse.COL, R8 ;  /* 0x0000003f3c087237 */ /* 0x080fe60000405408 */
[----:B------:R-:W-:Y:S04]  /*1180*/  LDSM.16.M88 R72, [R72] ;  /* 0x000000004848783b */ /* 0x000fe80000000000 */
[----:B------:R-:W4:Y:S01]  /*1190*/  LDSM.16.M88.2 R60, [R70] ;  /* 0x00000000463c783b */ /* 0x000f220000000100 */
[-C--:B------:R-:W-:Y:S03]  /*11a0*/  IMMA.16816.S8.S8 R12, R50.ROW, R63.reuse.COL, R12 ;  /* 0x0000003f320c7237 */ /* 0x080fe6000040540c */
[----:B------:R-:W4:Y:S05]  /*11b0*/  LDSM.16.M88.2 R50, [R70+0x100] ;  /* 0x000100004632783b */ /* 0x000f2a0000000100 */
[----:B------:R-:W-:Y:S01]  /*11c0*/  IMMA.16816.S8.S8 R16, R48.ROW, R63.COL, R16 ;  /* 0x0000003f30107237 */ /* 0x000fe20000405410 */
[----:B------:R-:W4:Y:S07]  /*11d0*/  LDSM.16.M88.2 R48, [R69] ;  /* 0x000000004530783b */ /* 0x000f2e0000000100 */
[-C--:B-1----:R-:W-:Y:S01]  /*11e0*/  IMMA.16816.S8.S8 R36, R2.ROW, R62.reuse.COL, R36 ;  /* 0x0000003e02247237 */ /* 0x082fe20000405424 */
[----:B------:R-:W1:Y:S01]  /*11f0*/  LDSM.16.M88.2 R2, [R69+0x100] ;  /* 0x000100004502783b */ /* 0x000e620000000100 */
[----:B------:R-:W-:Y:S06]  /*1200*/  BAR.SYNC.DEFER_BLOCKING 0x0 ;  /* 0x0000000000007b1d */ /* 0x000fec0000010000 */
[----:B0-----:R-:W-:Y:S01]  /*1210*/  IMMA.16816.S8.S8 R40, R44.ROW, R62.COL, R40 ;  /* 0x0000003e2c287237 */ /* 0x001fe20000405428 */
[----:B------:R-:W-:-:S04]  /*1220*/  IMAD R44, R67, 0x1000, R66 ;  /* 0x00001000432c7824 */ /* 0x000fc800078e0242 */
[----:B------:R-:W-:-:S05]  /*1230*/  VIADD R44, R44, 0x800 ;  /* 0x000008002c2c7836 */ /* 0x000fca0000000000 */
[----:B------:R-:W-:-:S05]  /*1240*/  IADD3 R74, P0, PT, R44, UR8, RZ ;  /* 0x000000082c4a7c10 */ /* 0x000fca000ff1e0ff */
[----:B------:R-:W-:Y:S01]  /*1250*/  IMAD.X R75, RZ, RZ, UR9, P0 ;  /* 0x00000009ff4b7e24 */ /* 0x000fe200080e06ff */
[-C--:B------:R-:W-:Y:S01]  /*1260*/  IMMA.16816.S8.S8 R32, R46.ROW, R62.reuse.COL, R32 ;  /* 0x0000003e2e207237 */ /* 0x080fe20000405420 */
[----:B----4-:R0:W-:Y:S07]  /*1270*/  STS.128 [R66+UR10], R4 ;  /* 0x0000000442007988 */ /* 0x0101ee0008000c0a */
[-C--:B------:R-:W-:Y:S01]  /*1280*/  IMMA.16816.S8.S8 R8, R60.ROW, R62.reuse.COL, R8 ;  /* 0x0000003e3c087237 */ /* 0x080fe20000405408 */
[----:B------:R-:W4:Y:S07]  /*1290*/  LDG.E.128.CONSTANT R44, desc[UR12][R74.64+-0x7e00] ;  /* 0xff82000c4a2c7981 */ /* 0x000f2e000c1e9d00 */
[-C--:B------:R-:W-:Y:S01]  /*12a0*/  IMMA.16816.S8.S8 R12, R50.ROW, R62.reuse.COL, R12 ;  /* 0x0000003e320c7237 */ /* 0x080fe2000040540c */
[----:B0-----:R-:W4:Y:S07]  /*12b0*/  LDG.E.128.CONSTANT R4, desc[UR12][R74.64+-0x3e00] ;  /* 0xffc2000c4a047981 */ /* 0x001f2e000c1e9d00 */
[-C--:B------:R-:W-:Y:S01]  /*12c0*/  IMMA.16816.S8.S8 R16, R48.ROW, R62.reuse.COL, R16 ;  /* 0x0000003e30107237 */ /* 0x080fe20000405410 */
[----:B--2---:R0:W-:Y:S04]  /*12d0*/  STS.128 [R66+UR10+0x400], R52 ;  /* 0x0004003442007988 */ /* 0x0041e80008000c0a */
[----:B0-----:R-:W2:Y:S03]  /*12e0*/  LDG.E.128.CONSTANT R52, desc[UR12][R74.64+0x4200] ;  /* 0x0042000c4a347981 */ /* 0x001ea6000c1e9d00 */
[----:B-1----:R-:W-:Y:S01]  /*12f0*/  IMMA.16816.S8.S8 R24, R2.ROW, R62.COL, R24 ;  /* 0x0000003e02187237 */ /* 0x002fe20000405418 */
[----:B------:R-:W2:Y:S04]  /*1300*/  LDG.E.128.CONSTANT R60, desc[UR12][R74.64+0x200] ;  /* 0x0002000c4a3c7981 */ /* 0x000ea8000c1e9d00 */
[----:B---3--:R-:W-:Y:S04]  /*1310*/  STS.128 [R66+UR10+0x200], R20 ;  /* 0x0002001442007988 */ /* 0x008fe80008000c0a */
[----:B-----5:R-:W-:Y:S01]  /*1320*/  STS.128 [R66+UR10+0x600], R56 ;  /* 0x0006003842007988 */ /* 0x020fe20008000c0a */
[----:B------:R-:W-:Y:S06]  /*1330*/  BAR.SYNC.DEFER_BLOCKING 0x0 ;  /* 0x0000000000007b1d */ /* 0x000fec0000010000 */
[----:B------:R-:W0:Y:S04]  /*1340*/  LDSM.16.M88.2 R20, [R71] ;  /* 0x000000004714783b */ /* 0x000e280000000100 */
[----:B------:R-:W1:Y:S01]  /*1350*/  LDSM.16.M88.2 R2, [R68] ;  /* 0x000000004402783b */ /* 0x000e620000000100 */
[----:B------:R-:W-:-:S03]  /*1360*/  ULEA UR5, UR6, UR4, 0x18 ;  /* 0x0000000406057291 */ /* 0x000fc6000f8ec0ff */
[----:B------:R-:W-:Y:S01]  /*1370*/  LDSM.16.M88.2 R56, [R69] ;  /* 0x000000004538783b */ /* 0x000fe20000000100 */
[----:B------:R-:W-:Y:S01]  /*1380*/  UIADD3 UR5, UPT, UPT, UR5, 0x280, URZ ;  /* 0x0000028005057890 */ /* 0x000fe2000fffe0ff */
[----:B------:R-:W-:Y:S02]  /*1390*/  LOP3.LUT R73, R0, 0x7, RZ, 0xc0, !PT ;  /* 0x0000000700497812 */ /* 0x000fe400078ec0ff */
[----:B------:R-:W-:Y:S04]  /*13a0*/  LDSM.16.M88.2 R22, [R71+0x100] ;  /* 0x000100004716783b */ /* 0x000fe80000000100 */
[----:B------:R-:W-:Y:S01]  /*13b0*/  LDSM.16.M88.2 R48, [R70+0x100] ;  /* 0x000100004630783b */ /* 0x000fe20000000100 */
[----:B0-----:R-:W-:Y:S03]  /*13c0*/  IMMA.16816.S8.S8 R28, R20.ROW, R72.COL, R28 ;  /* 0x00000048141c7237 */ /* 0x001fe6000040541c */
[----:B------:R-:W0:Y:S01]  /*13d0*/  LDSM.16.M88.2 R20, [R68+0x100] ;  /* 0x000100004414783b */ /* 0x000e220000000100 */
[----:B------:R-:W-:-:S04]  /*13e0*/  LEA R73, R73, UR5, 0x4 ;  /* 0x0000000549497c11 */ /* 0x000fc8000f8e20ff */
[----:B-1----:R-:W-:Y:S02]  /*13f0*/  IMMA.16816.S8.S8 R36, R2.ROW, R72.COL, R36 ;  /* 0x0000004802247237 */ /* 0x002fe40000405424 */
[----:B------:R-:W-:Y:S04]  /*1400*/  LDSM.16.M88 R73, [R73] ;  /* 0x000000004949783b */ /* 0x000fe80000000000 */
[----:B------:R-:W-:Y:S01]  /*1410*/  LDSM.16.M88.2 R2, [R69+0x100] ;  /* 0x000100004502783b */ /* 0x000fe20000000100 */
[----:B------:R-:W-:-:S04]  /*1420*/  IMAD R76, R67, 0x1000, R66 ;  /* 0x00001000434c7824 */ /* 0x000fc800078e0242 */
[----:B------:R-:W-:-:S05]  /*1430*/  VIADD R76, R76, 0xc00 ;  /* 0x00000c004c4c7836 */ /* 0x000fca0000000000 */
[----:B------:R-:W-:Y:S01]  /*1440*/  IADD3 R76, P0, PT, R76, UR8, RZ ;  /* 0x000000084c4c7c10 */ /* 0x000fe2000ff1e0ff */
[----:B0-----:R-:W-:Y:S01]  /*1450*/  IMMA.16816.S8.S8 R40, R20.ROW, R72.COL, R40 ;  /* 0x0000004814287237 */ /* 0x001fe20000405428 */
[----:B------:R-:W0:Y:S01]  /*1460*/  LDSM.16.M88.2 R20, [R70] ;  /* 0x000000004614783b */ /* 0x000e220000000100 */
[----:B------:R-:W-:Y:S02]  /*1470*/  BAR.SYNC.DEFER_BLOCKING 0x0 ;  /* 0x0000000000007b1d */ /* 0x000fe40000010000 */
[----:B------:R-:W-:-:S04]  /*1480*/  IMAD.X R77, RZ, RZ, UR9, P0 ;  /* 0x00000009ff4d7e24 */ /* 0x000fc800080e06ff */
[-C--:B------:R-:W-:Y:S01]  /*1490*/  IMMA.16816.S8.S8 R16, R56.ROW, R72.reuse.COL, R16 ;  /* 0x0000004838107237 */ /* 0x080fe20000405410 */
[----:B------:R-:W3:Y:S04]  /*14a0*/  LDG.E.128.CONSTANT R56, desc[UR12][R76.64+0x4000] ;  /* 0x0040000c4c387981 */ /* 0x000ee8000c1e9d00 */
[----:B----4-:R-:W-:Y:S04]  /*14b0*/  STS.128 [R66+UR10], R44 ;  /* 0x0000002c42007988 */ /* 0x010fe80008000c0a */
[----:B------:R-:W-:Y:S04]  /*14c0*/  STS.128 [R66+UR10+0x200], R4 ;  /* 0x0002000442007988 */ /* 0x000fe80008000c0a */
[----:B--2---:R1:W-:Y:S04]  /*14d0*/  STS.128 [R66+UR10+0x600], R52 ;  /* 0x0006003442007988 */ /* 0x0043e80008000c0a */
[----:B-1----:R-:W2:Y:S04]  /*14e0*/  LDG.E.128.CONSTANT R52, desc[UR12][R76.64] ;  /* 0x0000000c4c347981 */ /* 0x002ea8000c1e9d00 */
[----:B------:R-:W-:Y:S01]  /*14f0*/  STS.128 [R66+UR10+0x400], R60 ;  /* 0x0004003c42007988 */ /* 0x000fe20008000c0a */
[----:B------:R-:W-:Y:S06]  /*1500*/  BAR.SYNC.DEFER_BLOCKING 0x0 ;  /* 0x0000000000007b1d */ /* 0x000fec0000010000 */
[----:B------:R-:W1:Y:S01]  /*1510*/  LDSM.16.M88.2 R4, [R71] ;  /* 0x000000004704783b */ /* 0x000e620000000100 */
[-C--:B------:R-:W-:Y:S03]  /*1520*/  IMMA.16816.S8.S8 R32, R22.ROW, R72.reuse.COL, R32 ;  /* 0x0000004816207237 */ /* 0x080fe60000405420 */
[----:B------:R-:W4:Y:S05]  /*1530*/  LDSM.16.M88.2 R6, [R71+0x100] ;  /* 0x000100004706783b */ /* 0x000f2a0000000100 */
[----:B------:R-:W-:Y:S01]  /*1540*/  IMMA.16816.S8.S8 R48, R48.ROW, R72.COL, R12 ;  /* 0x0000004830307237 */ /* 0x000fe2000040540c */
[----:B------:R-:W5:Y:S01]  /*1550*/  LDG.E.128.CONSTANT R12, desc[UR12][R76.64+-0x8000] ;  /* 0xff80000c4c0c7981 */ /* 0x000f62000c1e9d00 */
[----:B------:R-:W-:-:S03]  /*1560*/  ULEA UR5, UR6, UR4, 0x18 ;  /* 0x0000000406057291 */ /* 0x000fc6000f8ec0ff */
[----:B------:R-:W-:Y:S03]  /*1570*/  LDSM.16.M88.2 R44, [R69] ;  /* 0x00000000452c783b */ /* 0x000fe60000000100 */
[----:B0-----:R-:W-:Y:S01]  /*1580*/  IMMA.16816.S8.S8 R8, R20.ROW, R72.COL, R8 ;  /* 0x0000004814087237 */ /* 0x001fe20000405408 */
[----:B------:R-:W5:Y:S07]  /*1590*/  LDG.E.128.CONSTANT R20, desc[UR12][R76.64+-0x4000] ;  /* 0xffc0000c4c147981 */ /* 0x000f6e000c1e9d00 */
[----:B-1----:R-:W-:Y:S01]  /*15a0*/  IMMA.16816.S8.S8 R28, R4.ROW, R73.COL, R28 ;  /* 0x00000049041c7237 */ /* 0x002fe2000040541c */
[----:B------:R-:W0:Y:S07]  /*15b0*/  LDSM.16.M88.2 R4, [R68+0x100] ;  /* 0x000100004404783b */ /* 0x000e2e0000000100 */
[----:B------:R-:W-:Y:S01]  /*15c0*/  IMMA.16816.S8.S8 R24, R2.ROW, R72.COL, R24 ;  /* 0x0000004802187237 */ /* 0x000fe20000405418 */
[----:B------:R-:W1:Y:S01]  /*15d0*/  LDSM.16.M88.2 R2, [R68] ;  /* 0x000000004402783b */ /* 0x000e620000000100 */
[----:B------:R-:W-:-:S06]  /*15e0*/  UIADD3 UR5, UPT, UPT, UR5, 0x300, URZ ;  /* 0x0000030005057890 */ /* 0x000fcc000fffe0ff */
[-C--:B----4-:R-:W-:Y:S01]  /*15f0*/  IMMA.16816.S8.S8 R32, R6.ROW, R73.reuse.COL, R32 ;  /* 0x0000004906207237 */ /* 0x090fe20000405420 */
[----:B------:R-:W4:Y:S07]  /*1600*/  LDSM.16.M88.2 R6, [R70] ;  /* 0x000000004606783b */ /* 0x000f2e0000000100 */
[----:B0-----:R-:W-:Y:S01]  /*1610*/  IMMA.16816.S8.S8 R40, R4.ROW, R73.COL, R40 ;  /* 0x0000004904287237 */ /* 0x001fe20000405428 */
[----:B------:R-:W0:Y:S01]  /*1620*/  LDSM.16.M88.2 R4, [R70+0x100] ;  /* 0x000100004604783b */ /* 0x000e220000000100 */
[----:B------:R-:W-:-:S04]  /*1630*/  LOP3.LUT R72, R0, 0x7, RZ, 0xc0, !PT ;  /* 0x0000000700487812 */ /* 0x000fc800078ec0ff */
[----:B------:R-:W-:Y:S02]  /*1640*/  LEA R72, R72, UR5, 0x4 ;  /* 0x0000000548487c11 */ /* 0x000fe4000f8e20ff */
[-C--:B-1----:R-:W-:Y:S01]  /*1650*/  IMMA.16816.S8.S8 R36, R2.ROW, R73.reuse.COL, R36 ;  /* 0x0000004902247237 */ /* 0x082fe20000405424 */
[----:B------:R-:W1:Y:S04]  /*1660*/  LDSM.16.M88.2 R2, [R69+0x100] ;  /* 0x000100004502783b */ /* 0x000e680000000100 */
[----:B------:R-:W-:Y:S01]  /*1670*/  LDSM.16.M88 R72, [R72] ;  /* 0x000000004848783b */ /* 0x000fe20000000000 */
[----:B------:R-:W-:Y:S02]  /*1680*/  BAR.SYNC.DEFER_BLOCKING 0x0 ;  /* 0x0000000000007b1d */ /* 0x000fe40000010000 */
[-C--:B----4-:R-:W-:Y:S08]  /*1690*/  IMMA.16816.S8.S8 R8, R6.ROW, R73.reuse.COL, R8 ;  /* 0x0000004906087237 */ /* 0x090ff00000405408 */
[----:B0-----:R-:W-:Y:S01]  /*16a0*/  IMMA.16816.S8.S8 R48, R4.ROW, R73.COL, R48 ;  /* 0x0000004904307237 */ /* 0x001fe20000405430 */
[----:B------:R-:W-:-:S04]  /*16b0*/  IMAD R4, R67, 0x1000, R66 ;  /* 0x0000100043047824 */ /* 0x000fc800078e0242 */
[----:B------:R-:W-:-:S05]  /*16c0*/  VIADD R4, R4, 0xc00 ;  /* 0x00000c0004047836 */ /* 0x000fca0000000000 */
[----:B------:R-:W-:Y:S01]  /*16d0*/  IADD3 R74, P0, PT, R4, UR8, RZ ;  /* 0x00000008044a7c10 */ /* 0x000fe2000ff1e0ff */
[----:B---3--:R0:W-:Y:S04]  /*16e0*/  STS.128 [R66+UR10+0x600], R56 ;  /* 0x0006003842007988 */ /* 0x0081e80008000c0a */
[----:B------:R-:W-:Y:S01]  /*16f0*/  IMAD.X R75, RZ, RZ, UR9, P0 ;  /* 0x00000009ff4b7e24 */ /* 0x000fe200080e06ff */
[-C--:B------:R-:W-:Y:S04]  /*1700*/  IMMA.16816.S8.S8 R16, R44.ROW, R73.reuse.COL, R16 ;  /* 0x000000492c107237 */ /* 0x080fe80000405410 */
[----:B------:R-:W3:Y:S04]  /*1710*/  LDG.E.128.CONSTANT R4, desc[UR12][R74.64+-0x7e00] ;  /* 0xff82000c4a047981 */ /* 0x000ee8000c1e9d00 */
[----:B------:R-:W4:Y:S04]  /*1720*/  LDG.E.128.CONSTANT R44, desc[UR12][R74.64+0x200] ;  /* 0x0002000c4a2c7981 */ /* 0x000f28000c1e9d00 */
[----:B0-----:R-:W4:Y:S04]  /*1730*/  LDG.E.128.CONSTANT R56, desc[UR12][R74.64+-0x3e00] ;  /* 0xffc2000c4a387981 */ /* 0x001f28000c1e9d00 */
[----:B--2---:R0:W-:Y:S04]  /*1740*/  STS.128 [R66+UR10+0x400], R52 ;  /* 0x0004003442007988 */ /* 0x0041e80008000c0a */
[----:B0-----:R-:W2:Y:S04]  /*1750*/  LDG.E.128.CONSTANT R52, desc[UR12][R74.64+0x4200] ;  /* 0x0042000c4a347981 */ /* 0x001ea8000c1e9d00 */
[----:B-----5:R-:W-:Y:S04]  /*1760*/  STS.128 [R66+UR10], R12 ;  /* 0x0000000c42007988 */ /* 0x020fe80008000c0a */
[----:B------:R-:W-:Y:S01]  /*1770*/  STS.128 [R66+UR10+0x200], R20 ;  /* 0x0002001442007988 */ /* 0x000fe20008000c0a */
[----:B------:R-:W-:Y:S06]  /*1780*/  BAR.SYNC.DEFER_BLOCKING 0x0 ;  /* 0x0000000000007b1d */ /* 0x000fec0000010000 */
[----:B------:R-:W0:Y:S04]  /*1790*/  LDSM.16.M88.2 R20, [R71+0x100] ;  /* 0x000100004714783b */ /* 0x000e280000000100 */
[----:B------:R-:W5:Y:S04]  /*17a0*/  LDSM.16.M88.2 R12, [R68] ;  /* 0x00000000440c783b */ /* 0x000f680000000100 */
[----:B------:R-:W5:Y:S01]  /*17b0*/  LDSM.16.M88.2 R14, [R68+0x100] ;  /* 0x00010000440e783b */ /* 0x000f620000000100 */
[----:B------:R-:W-:Y:S01]  /*17c0*/  ULEA UR5, UR6, UR4, 0x18 ;  /* 0x0000000406057291 */ /* 0x000fe2000f8ec0ff */
[----:B-1----:R-:W-:Y:S01]  /*17d0*/  IMMA.16816.S8.S8 R24, R2.ROW, R73.COL, R24 ;  /* 0x0000004902187237 */ /* 0x002fe20000405418 */
[----:B------:R-:W-:Y:S01]  /*17e0*/  LOP3.LUT R73, R0, 0x7, RZ, 0xc0, !PT ;  /* 0x0000000700497812 */ /* 0x000fe200078ec0ff */
[----:B------:R-:W1:Y:S01]  /*17f0*/  LDSM.16.M88.2 R22, [R71] ;  /* 0x000000004716783b */ /* 0x000e620000000100 */
[----:B------:R-:W-:-:S03]  /*1800*/  UIADD3 UR5, UPT, UPT, UR5, 0x380, URZ ;  /* 0x0000038005057890 */ /* 0x000fc6000fffe0ff */
[----:B------:R-:W1:Y:S03]  /*1810*/  LDSM.16.M88.2 R2, [R70] ;  /* 0x000000004602783b */ /* 0x000e660000000100 */
[----:B------:R-:W-:-:S06]  /*1820*/  LEA R73, R73, UR5, 0x4 ;  /* 0x0000000549497c11 */ /* 0x000fcc000f8e20ff */
[----:B------:R-:W-:Y:S01]  /*1830*/  LDSM.16.M88 R73, [R73] ;  /* 0x000000004949783b */ /* 0x000fe20000000000 */
[-C--:B0-----:R-:W-:Y:S03]  /*1840*/  IMMA.16816.S8.S8 R32, R20.ROW, R72.reuse.COL, R32 ;  /* 0x0000004814207237 */ /* 0x081fe60000405420 */
[----:B------:R-:W0:Y:S05]  /*1850*/  LDSM.16.M88.2 R20, [R70+0x100] ;  /* 0x000100004614783b */ /* 0x000e2a0000000100 */
[-C--:B-----5:R-:W-:Y:S01]  /*1860*/  IMMA.16816.S8.S8 R36, R12.ROW, R72.reuse.COL, R36 ;  /* 0x000000480c247237 */ /* 0x0a0fe20000405424 */
[----:B------:R-:W5:Y:S07]  /*1870*/  LDSM.16.M88.2 R12, [R69] ;  /* 0x00000000450c783b */ /* 0x000f6e0000000100 */
[-C--:B------:R-:W-:Y:S01]  /*1880*/  IMMA.16816.S8.S8 R40, R14.ROW, R72.reuse.COL, R40 ;  /* 0x000000480e287237 */ /* 0x080fe20000405428 */
[----:B------:R-:W5:Y:S01]  /*1890*/  LDSM.16.M88.2 R14, [R69+0x100] ;  /* 0x00010000450e783b */ /* 0x000f620000000100 */
[----:B------:R-:W-:Y:S06]  /*18a0*/  BAR.SYNC.DEFER_BLOCKING 0x0 ;  /* 0x0000000000007b1d */ /* 0x000fec0000010000 */
[-C--:B-1----:R-:W-:Y:S08]  /*18b0*/  IMMA.16816.S8.S8 R28, R22.ROW, R72.reuse.COL, R28 ;  /* 0x00000048161c7237 */ /* 0x082ff0000040541c */
[-C--:B------:R-:W-:Y:S01]  /*18c0*/  IMMA.16816.S8.S8 R8, R2.ROW, R72.reuse.COL, R8 ;  /* 0x0000004802087237 */ /* 0x080fe20000405408 */
[----:B---3--:R-:W-:Y:S04]  /*18d0*/  STS.128 [R66+UR10], R4 ;  /* 0x0000000442007988 */ /* 0x008fe80008000c0a */
[----:B----4-:R-:W-:Y:S04]  /*18e0*/  STS.128 [R66+UR10+0x400], R44 ;  /* 0x0004002c42007988 */ /* 0x010fe80008000c0a */
[----:B------:R-:W-:Y:S01]  /*18f0*/  STS.128 [R66+UR10+0x200], R56 ;  /* 0x0002003842007988 */ /* 0x000fe20008000c0a */
[-C--:B0-----:R-:W-:Y:S08]  /*1900*/  IMMA.16816.S8.S8 R48, R20.ROW, R72.reuse.COL, R48 ;  /* 0x0000004814307237 */ /* 0x081ff00000405430 */
[----:B-----5:R-:W-:Y:S01]  /*1910*/  IMMA.16816.S8.S8 R16, R12.ROW, R72.COL, R16 ;  /* 0x000000480c107237 */ /* 0x020fe20000405410 */
[----:B------:R-:W-:-:S07]  /*1920*/  VIADD R67, R67, 0x1 ;  /* 0x0000000143437836 */ /* 0x000fce0000000000 */
[----:B------:R-:W-:Y:S01]  /*1930*/  IMMA.16816.S8.S8 R24, R14.ROW, R72.COL, R24 ;  /* 0x000000480e187237 */ /* 0x000fe20000405418 */
[----:B------:R-:W-:Y:S01]  /*1940*/  ISETP.NE.AND P0, PT, R67, 0x4, PT ;  /* 0x000000044300780c */ /* 0x000fe20003f05270 */
[----:B--2---:R-:W-:Y:S01]  /*1950*/  STS.128 [R66+UR10+0x600], R52 ;  /* 0x0006003442007988 */ /* 0x004fe20008000c0a */
        /* <DEDUP_REMOVED lines=25> */
[----:B------:R-:W-:Y:S01]  /*1af0*/  ULEA UR4, UR6, UR4, 0x18 ;  /* 0x0000000406047291 */ /* 0x000fe2000f8ec0ff */
[----:B------:R-:W1:Y:S03]  /*1b00*/  LDCU.64 UR6, c[0x0][0x390] ;  /* 0x00007200ff0677ac */ /* 0x000e660008000a00 */
        /* <DEDUP_REMOVED lines=8> */
[----:B------:R-:W-:Y:S01]  /*1b90*/  UIADD3 UR5, UPT, UPT, UR4, 0xc00, URZ ;  /* 0x00000c0004057890 */ /* 0x000fe2000fffe0ff */
[----:B-1----:R-:W-:Y:S01]  /*1ba0*/  IADD3 R64, P0, PT, R64, UR6, RZ ;  /* 0x0000000640407c10 */ /* 0x002fe2000ff1e0ff */
[----:B------:R-:W-:Y:S01]  /*1bb0*/  STS [R2+0x20], R30 ;  /* 0x0000201e02007388 */ /* 0x000fe20000000800 */
[----:B0-----:R-:W-:-:S03]  /*1bc0*/  IMAD.WIDE.U32 R6, R65, 0x4, R6 ;  /* 0x0000000441067825 */ /* 0x001fc600078e0006 */
[----:B------:R-:W-:Y:S01]  /*1bd0*/  STS [R2+0xa0], R31 ;  /* 0x0000a01f02007388 */ /* 0x000fe20000000800 */
[----:B------:R-:W-:-:S03]  /*1be0*/  IMAD.SHL.U32 R65, R65, 0x4, RZ ;  /* 0x0000000441417824 */ /* 0x000fc600078e00ff */
[----:B------:R-:W-:Y:S04]  /*1bf0*/  STS [R2+0x40], R32 ;  /* 0x0000402002007388 */ /* 0x000fe80000000800 */
[----:B------:R-:W-:Y:S04]  /*1c00*/  STS [R2+0xc0], R33 ;  /* 0x0000c02102007388 */ /* 0x000fe80000000800 */
[----:B------:R-:W-:Y:S04]  /*1c10*/  STS [R2+0x60], R34 ;  /* 0x0000602202007388 */ /* 0x000fe80000000800 */
[----:B------:R0:W-:Y:S04]  /*1c20*/  STS [R2+0xe0], R35 ;  /* 0x0000e02302007388 */ /* 0x0001e80000000800 */
[----:B------:R-:W-:Y:S04]  /*1c30*/  STS [R4], R36 ;  /* 0x0000002404007388 */ /* 0x000fe80000000800 */
[----:B------:R-:W-:Y:S01]  /*1c40*/  STS [R4+0x80], R37 ;  /* 0x0000802504007388 */ /* 0x000fe20000000800 */
[----:B0-----:R-:W-:Y:S01]  /*1c50*/  LEA R2, R0, UR5, 0x2 ;  /* 0x0000000500027c11 */ /* 0x001fe2000f8e10ff */
[----:B------:R-:W-:-:S02]  /*1c60*/  IMAD.MOV.U32 R0, RZ, RZ, R6 ;  /* 0x000000ffff007224 */ /* 0x000fc400078e0006 */
[----:B------:R-:W-:Y:S01]  /*1c70*/  STS [R4+0x20], R38 ;  /* 0x0000202604007388 */ /* 0x000fe20000000800 */
[----:B------:R-:W-:Y:S01]  /*1c80*/  VIADD R6, R65, UR4 ;  /* 0x0000000441067c36 */ /* 0x000fe20008000000 */
[----:B------:R-:W-:Y:S02]  /*1c90*/  UMOV UR4, 0x200 ;  /* 0x0000020000047882 */ /* 0x000fe40000000000 */
        /* <DEDUP_REMOVED lines=11> */
[----:B------:R0:W-:Y:S04]  /*1d50*/  STS [R3+0x60], R14 ;  /* 0x0000600e03007388 */ /* 0x0001e80000000800 */
[----:B------:R1:W-:Y:S04]  /*1d60*/  STS [R3+0xe0], R15 ;  /* 0x0000e00f03007388 */ /* 0x0003e80000000800 */
[----:B------:R1:W-:Y:S01]  /*1d70*/  STS [R2], R16 ;  /* 0x0000001002007388 */ /* 0x0003e20000000800 */
[----:B0-----:R-:W-:-:S03]  /*1d80*/  IADD3 R14, P1, PT, R64, 0x62000, RZ ;  /* 0x00062000400e7810 */ /* 0x001fc60007f3e0ff */
[----:B------:R1:W-:Y:S01]  /*1d90*/  STS [R2+0x80], R17 ;  /* 0x0000801102007388 */ /* 0x0003e20000000800 */
[----:B------:R-:W-:-:S03]  /*1da0*/  IADD3.X R31, PT, PT, RZ, UR7, RZ, P1, P0 ;  /* 0x00000007ff1f7c10 */ /* 0x000fc60008fe04ff */
[----:B------:R1:W-:Y:S04]  /*1db0*/  STS [R2+0x20], R18 ;  /* 0x0000201202007388 */ /* 0x0003e80000000800 */
[----:B------:R1:W-:Y:S04]  /*1dc0*/  STS [R2+0xa0], R19 ;  /* 0x0000a01302007388 */ /* 0x0003e80000000800 */
[----:B------:R1:W-:Y:S04]  /*1dd0*/  STS [R2+0x40], R24 ;  /* 0x0000401802007388 */ /* 0x0003e80000000800 */
[----:B------:R1:W-:Y:S04]  /*1de0*/  STS [R2+0xc0], R25 ;  /* 0x0000c01902007388 */ /* 0x0003e80000000800 */
[----:B------:R1:W-:Y:S04]  /*1df0*/  STS [R2+0x60], R26 ;  /* 0x0000601a02007388 */ /* 0x0003e80000000800 */
[----:B------:R1:W-:Y:S01]  /*1e00*/  STS [R2+0xe0], R27 ;  /* 0x0000e01b02007388 */ /* 0x0003e20000000800 */
[----:B------:R-:W-:Y:S06]  /*1e10*/  BAR.SYNC.DEFER_BLOCKING 0x0 ;  /* 0x0000000000007b1d */ /* 0x000fec0000010000 */
.L_x_154:
[----:B--2---:R-:W-:Y:S01]  /*1e20*/  IMAD.MOV.U32 R4, RZ, RZ, R0 ;  /* 0x000000ffff047224 */ /* 0x004fe200078e0000 */
[----:B------:R-:W0:Y:S01]  /*1e30*/  LDS R9, [R6+UR4+-0x200] ;  /* 0xfffe000406097984 */ /* 0x000e220008000800 */
[----:B------:R-:W-:-:S03]  /*1e40*/  IMAD.MOV.U32 R5, RZ, RZ, R7 ;  /* 0x000000ffff057224 */ /* 0x000fc600078e0007 */
[----:B------:R-:W2:Y:S04]  /*1e50*/  LDS R11, [R6+UR4+-0x180] ;  /* 0xfffe8004060b7984 */ /* 0x000ea80008000800 */
[----:B------:R-:W0:Y:S01]  /*1e60*/  LDG.E.CONSTANT R12, desc[UR12][R4.64] ;  /* 0x0000000c040c7981 */ /* 0x000e22000c1e9900 */
[----:B-1----:R-:W-:Y:S01]  /*1e70*/  IMAD.MOV.U32 R2, RZ, RZ, 0x40000000 ;  /* 0x40000000ff027424 */ /* 0x002fe200078e00ff */
[----:B------:R-:W-:Y:S01]  /*1e80*/  IADD3 R0, P0, PT, R0, 0x80, RZ ;  /* 0x0000008000007810 */ /* 0x000fe20007f1e0ff */
[----:B------:R-:W-:Y:S01]  /*1e90*/  IMAD.MOV.U32 R3, RZ, RZ, 0x0 ;  /* 0x00000000ff037424 */ /* 0x000fe200078e00ff */
        /* <DEDUP_REMOVED lines=71> */
.L_x_155:
        /* <DEDUP_REMOVED lines=15> */
.L_x_236:


//--------------------- .text.fused_nn_conv2d_add_cast_cast_cast_multiply_add_right_shift_cast_add_clip_cast_n_16373524651668054328__kernel0 --------------------------
	.section	.text.fused_nn_conv2d_add_cast_cast_cast_multiply_add_right_shift_cast_add_clip_cast_n_16373524651668054328__kernel0,"ax",@progbits
	.align	128
        .global         fused_nn_conv2d_add_cast_cast_cast_multiply_add_right_shift_cast_add_clip_cast_n_16373524651668054328__kernel0
        .type           fused_nn_conv2d_add_cast_cast_cast_multiply_add_right_shift_cast_add_clip_cast_n_16373524651668054328__kernel0,@function
        .size           fused_nn_conv2d_add_cast_cast_cast_multiply_add_right_shift_cast_add_clip_cast_n_16373524651668054328__kernel0,(.L_x_237 - fused_nn_conv2d_add_cast_cast_cast_multiply_add_right_shift_cast_add_clip_cast_n_16373524651668054328__kernel0)
        .other          fused_nn_conv2d_add_cast_cast_cast_multiply_add_right_shift_cast_add_clip_cast_n_16373524651668054328__kernel0,@"STO_CUDA_ENTRY STV_DEFAULT"
fused_nn_conv2d_add_cast_cast_cast_multiply_add_right_shift_cast_add_clip_cast_n_16373524651668054328__kernel0:
.text.fused_nn_conv2d_add_cast_cast_cast_multiply_add_right_shift_cast_add_clip_cast_n_16373524651668054328__kernel0:
        /* <DEDUP_REMOVED lines=22> */
.L_x_156:
        /* <DEDUP_REMOVED lines=10> */
.L_x_237:


//--------------------- .text.fused_nn_conv2d_add_nn_relu_cast_cast_left_shift_multiply_add_right_shift_cast_c_3441552496575213188__9_kernel0 --------------------------
	.section	.text.fused_nn_conv2d_add_nn_relu_cast_cast_left_shift_multiply_add_right_shift_cast_c_3441552496575213188__9_kernel0,"ax",@progbits
	.align	128
        .global         fused_nn_conv2d_add_nn_relu_cast_cast_left_shift_multiply_add_right_shift_cast_c_3441552496575213188__9_kernel0
        .type           fused_nn_conv2d_add_nn_relu_cast_cast_left_shift_multiply_add_right_shift_cast_c_3441552496575213188__9_kernel0,@function
        .size           fused_nn_conv2d_add_nn_relu_cast_cast_left_shift_multiply_add_right_shift_cast_c_3441552496575213188__9_kernel0,(.L_x_238 - fused_nn_conv2d_add_nn_relu_cast_cast_left_shift_multiply_add_right_shift_cast_c_3441552496575213188__9_kernel0)
        .other          fused_nn_conv2d_add_nn_relu_cast_cast_left_shift_multiply_add_right_shift_cast_c_3441552496575213188__9_kernel0,@"STO_CUDA_ENTRY STV_DEFAULT"
fused_nn_conv2d_add_nn_relu_cast_cast_left_shift_multiply_add_right_shift_cast_c_3441552496575213188__9_kernel0:
.text.fused_nn_conv2d_add_nn_relu_cast_cast_left_shift_multiply_add_right_shift_cast_c_3441552496575213188__9_kernel0:
[----:B------:R-:W-:Y:S01]  /*0000*/  LDC R1, c[0x0][0x37c] ;  /* 0x0000df00ff017b82 */ /* 0x000fe20000000800 */
[----:B------:R-:W0:Y:S01]  /*0010*/  S2R R6, SR_CTAID.X ;  /* 0x0000000000067919 */ /* 0x000e220000002500 */
[----:B------:R-:W1:Y:S01]  /*0020*/  LDCU.128 UR8, c[0x0][0x380] ;  /* 0x00007000ff0877ac */ /* 0x000e620008000c00 */
[----:B------:R-:W2:Y:S01]  /*0030*/  S2R R7, SR_TID.X ;  /* 0x0000000000077919 */ /* 0x000ea20000002100 */
[----:B------:R-:W3:Y:S01]  /*0040*/  LDCU.64 UR4, c[0x0][0x358] ;  /* 0x00006b00ff0477ac */ /* 0x000ee20008000a00 */
[C---:B0-----:R-:W-:Y:S02]  /*0050*/  IMAD.SHL.U32 R8, R6.reuse, 0x8, RZ ;  /* 0x0000000806087824 */ /* 0x041fe400078e00ff */
[----:B------:R-:W-:Y:S01]  /*0060*/  IMAD.SHL.U32 R10, R6, 0x40, RZ ;  /* 0x00000040060a7824 */ /* 0x000fe200078e00ff */
[----:B--2---:R-:W-:Y:S02]  /*0070*/  SHF.R.U32.HI R2, RZ, 0x3, R7 ;  /* 0x00000003ff027819 */ /* 0x004fe40000011607 */
[----:B------:R-:W-:-:S02]  /*0080*/  LOP3.LUT R3, R7, 0xf, RZ, 0xc0, !PT ;  /* 0x0000000f07037812 */ /* 0x000fc400078ec0ff */
[C---:B------:R-:W-:Y:S02]  /*0090*/  ISETP.GT.U32.AND P5, PT, R8.reuse, 0x348f, PT ;  /* 0x0000348f0800780c */ /* 0x040fe40003fa4070 */
[----:B------:R-:W-:Y:S01]  /*00a0*/  ISETP.GT.U32.AND P4, PT, R8, 0x2c8f, PT ;  /* 0x00002c8f0800780c */ /* 0x000fe20003f84070 */
[----:B------:R-:W-:Y:S01]  /*00b0*/  IMAD R5, R6, 0x80, R3 ;  /* 0x0000008006057824 */ /* 0x000fe200078e0203 */
[C---:B------:R-:W-:Y:S02]  /*00c0*/  ISETP.GT.U32.AND P3, PT, R8.reuse, 0x248f, PT ;  /* 0x0000248f0800780c */ /* 0x040fe40003f64070 */
[C---:B------:R-:W-:Y:S02]  /*00d0*/  ISETP.GT.U32.AND P2, PT, R8.reuse, 0x1c8f, PT ;  /* 0x00001c8f0800780c */ /* 0x040fe40003f44070 */
[C---:B------:R-:W-:Y:S02]  /*00e0*/  ISETP.GT.U32.AND P1, PT, R8.reuse, 0x148f, PT ;  /* 0x0000148f0800780c */ /* 0x040fe40003f24070 */
[----:B------:R-:W-:-:S02]  /*00f0*/  ISETP.GT.U32.AND P0, PT, R8, 0xc8f, PT ;  /* 0x00000c8f0800780c */ /* 0x000fc40003f04070 */
[----:B------:R-:W-:Y:S02]  /*0100*/  SHF.R.U32.HI R0, RZ, 0x4, R7 ;  /* 0x00000004ff007819 */ /* 0x000fe40000011607 */
[----:B------:R-:W-:Y:S01]  /*0110*/  LOP3.LUT R4, R2, 0x70, RZ, 0xc0, !PT ;  /* 0x0000007002047812 */ /* 0x000fe200078ec0ff */
[C---:B------:R-:W-:Y:S01]  /*0120*/  IMAD.SHL.U32 R2, R6.reuse, 0x400, RZ ;  /* 0x0000040006027824 */ /* 0x040fe200078e00ff */
[C---:B------:R-:W-:Y:S02]  /*0130*/  ISETP.GT.U32.OR P5, PT, R6.reuse, 0x691, P5 ;  /* 0x000006910600780c */ /* 0x040fe40002fa4470 */
[----:B------:R-:W-:Y:S01]  /*0140*/  ISETP.GT.U32.OR P4, PT, R6, 0x591, P4 ;  /* 0x000005910600780c */ /* 0x000fe20002784470 */
[----:B------:R-:W-:Y:S01]  /*0150*/  IMAD.IADD R4, R4, 0x1, R5 ;  /* 0x0000000104047824 */ /* 0x000fe200078e0205 */
[C---:B------:R-:W-:Y:S02]  /*0160*/  ISETP.GT.U32.OR P3, PT, R6.reuse, 0x491, P3 ;  /* 0x000004910600780c */ /* 0x040fe40001f64470 */
[----:B------:R-:W-:-:S02]  /*0170*/  ISETP.GT.U32.OR P2, PT, R6, 0x391, P2 ;  /* 0x000003910600780c */ /* 0x000fc40001744470 */
[C---:B------:R-:W-:Y:S02]  /*0180*/  ISETP.GT.U32.OR P1, PT, R6.reuse, 0x291, P1 ;  /* 0x000002910600780c */ /* 0x040fe40000f24470 */
[----:B------:R-:W-:Y:S02]  /*0190*/  ISETP.GT.U32.OR P0, PT, R6, 0x191, P0 ;  /* 0x000001910600780c */ /* 0x000fe40000704470 */
[----:B------:R-:W-:Y:S02]  /*01a0*/  LOP3.LUT R3, R0, 0x7, RZ, 0xc0, !PT ;  /* 0x0000000700037812 */ /* 0x000fe400078ec0ff */
[----:B------:R-:W-:Y:S02]  /*01b0*/  LOP3.LUT R0, R2, R7, RZ, 0xfc, !PT ;  /* 0x0000000702007212 */ /* 0x000fe400078efcff */
[C---:B------:R-:W-:Y:S01]  /*01c0*/  ISETP.GT.U32.OR P5, PT, R10.reuse, 0x1a47f, P5 ;  /* 0x0001a47f0a00780c */ /* 0x040fe20002fa4470 */
[----:B------:R-:W-:Y:S01]  /*01d0*/  IMAD R3, R3, 0x34900, R4 ;  /* 0x0003490003037824 */ /* 0x000fe200078e0204 */
[----:B------:R-:W-:-:S02]  /*01e0*/  ISETP.GT.U32.OR P4, PT, R10, 0x1647f, P4 ;  /* 0x0001647f0a00780c */ /* 0x000fc40002784470 */
[C---:B------:R-:W-:Y:S02]  /*01f0*/  ISETP.GT.U32.OR P3, PT, R10.reuse, 0x1247f, P3 ;  /* 0x0001247f0a00780c */ /* 0x040fe40001f64470 */
[C---:B------:R-:W-:Y:S02]  /*0200*/  ISETP.GT.U32.OR P2, PT, R10.reuse, 0xe47f, P2 ;  /* 0x0000e47f0a00780c */ /* 0x040fe40001744470 */
[C---:B------:R-:W-:Y:S02]  /*0210*/  ISETP.GT.U32.OR P1, PT, R10.reuse, 0xa47f, P1 ;  /* 0x0000a47f0a00780c */ /* 0x040fe40000f24470 */
[----:B------:R-:W-:Y:S02]  /*0220*/  ISETP.GT.U32.OR P0, PT, R10, 0x647f, P0 ;  /* 0x0000647f0a00780c */ /* 0x000fe40000704470 */
[C---:B------:R-:W-:Y:S02]  /*0230*/  ISETP.GT.U32.OR P5, PT, R0.reuse, 0x1a47ff, P5 ;  /* 0x001a47ff0000780c */ /* 0x040fe40002fa4470 */
[----:B------:R-:W-:-:S02]  /*0240*/  ISETP.GT.U32.OR P4, PT, R0, 0x1647ff, P4 ;  /* 0x001647ff0000780c */ /* 0x000fc40002784470 */
[C---:B------:R-:W-:Y:S02]  /*0250*/  ISETP.GT.U32.OR P3, PT, R0.reuse, 0x1247ff, P3 ;  /* 0x001247ff0000780c */ /* 0x040fe40001f64470 */
[C---:B------:R-:W-:Y:S02]  /*0260*/  ISETP.GT.U32.OR P2, PT, R0.reuse, 0xe47ff, P2 ;  /* 0x000e47ff0000780c */ /* 0x040fe40001744470 */
[C---:B------:R-:W-:Y:S02]  /*0270*/  ISETP.GT.U32.OR P1, PT, R0.reuse, 0xa47ff, P1 ;  /* 0x000a47ff0000780c */ /* 0x040fe40000f24470 */
[----:B------:R-:W-:Y:S02]  /*0280*/  ISETP.GT.U32.OR P0, PT, R0, 0x647ff, P0 ;  /* 0x000647ff0000780c */ /* 0x000fe40000704470 */
[----:B-1----:R-:W-:-:S05]  /*0290*/  IADD3 R2, P6, PT, R3, UR10, RZ ;  /* 0x0000000a03027c10 */ /* 0x002fca000ffde0ff */
[----:B------:R-:W-:-:S05]  /*02a0*/  IMAD.X R3, RZ, RZ, UR11, P6 ;  /* 0x0000000bff037e24 */ /* 0x000fca000b0e06ff */
[----:B---3--:R-:W2:Y:S04]  /*02b0*/  @!P5 LDG.E.U8.CONSTANT R7, desc[UR4][R2.64] ;  /* 0x000000040207d981 */ /* 0x008ea8000c1e9100 */
[----:B------:R-:W3:Y:S04]  /*02c0*/  @!P4 LDG.E.U8.CONSTANT R9, desc[UR4][R2.64+0x8000] ;  /* 0x008000040209c981 */ /* 0x000ee8000c1e9100 */
[----:B------:R-:W4:Y:S04]  /*02d0*/  @!P3 LDG.E.U8.CONSTANT R11, desc[UR4][R2.64+0x10000] ;  /* 0x01000004020bb981 */ /* 0x000f28000c1e9100 */
[----:B------:R-:W5:Y:S04]  /*02e0*/  @!P2 LDG.E.U8.CONSTANT R13, desc[UR4][R2.64+0x18000] ;  /* 0x01800004020da981 */ /* 0x000f68000c1e9100 */
[----:B------:R-:W5:Y:S04]  /*02f0*/  @!P1 LDG.E.U8.CONSTANT R15, desc[UR4][R2.64+0x20000] ;  /* 0x02000004020f9981 */ /* 0x000f68000c1e9100 */
[----:B------:R-:W5:Y:S01]  /*0300*/  @!P0 LDG.E.U8.CONSTANT R17, desc[UR4][R2.64+0x28000] ;  /* 0x0280000402118981 */ /* 0x000f62000c1e9100 */
[----:B------:R-:W-:-:S05]  /*0310*/  IADD3 R4, P6, PT, R0, UR8, RZ ;  /* 0x0000000800047c10 */ /* 0x000fca000ffde0ff */
[----:B------:R-:W-:Y:S01]  /*0320*/  IMAD.X R5, RZ, RZ, UR9, P6 ;  /* 0x00000009ff057e24 */ /* 0x000fe2000b0e06ff */
[----:B------:R-:W-:-:S04]  /*0330*/  ISETP.GT.U32.AND P6, PT, R8, 0x48f, PT ;  /* 0x0000048f0800780c */ /* 0x000fc80003fc4070 */
[----:B------:R-:W-:-:S04]  /*0340*/  ISETP.GT.U32.OR P6, PT, R6, 0x91, P6 ;  /* 0x000000910600780c */ /* 0x000fc800037c4470 */
[----:B------:R-:W-:-:S04]  /*0350*/  ISETP.GT.U32.OR P6, PT, R10, 0x247f, P6 ;  /* 0x0000247f0a00780c */ /* 0x000fc800037c4470 */
[----:B------:R-:W-:Y:S01]  /*0360*/  ISETP.GT.U32.OR P6, PT, R0, 0x247ff, P6 ;  /* 0x000247ff0000780c */ /* 0x000fe200037c4470 */
[----:B--2---:R0:W-:Y:S04]  /*0370*/  @!P5 STG.E.U8 desc[UR4][R4.64], R7 ;  /* 0x000000070400d986 */ /* 0x0041e8000c101104 */
[----:B---3--:R0:W-:Y:S04]  /*0380*/  @!P4 STG.E.U8 desc[UR4][R4.64+0x40000], R9 ;  /* 0x040000090400c986 */ /* 0x0081e8000c101104 */
[----:B----4-:R0:W-:Y:S04]  /*0390*/  @!P3 STG.E.U8 desc[UR4][R4.64+0x80000], R11 ;  /* 0x0800000b0400b986 */ /* 0x0101e8000c101104 */
[----:B-----5:R0:W-:Y:S04]  /*03a0*/  @!P2 STG.E.U8 desc[UR4][R4.64+0xc0000], R13 ;  /* 0x0c00000d0400a986 */ /* 0x0201e8000c101104 */
[----:B------:R0:W-:Y:S04]  /*03b0*/  @!P1 STG.E.U8 desc[UR4][R4.64+0x100000], R15 ;  /* 0x1000000f04009986 */ /* 0x0001e8000c101104 */
[----:B------:R0:W-:Y:S01]  /*03c0*/  @!P0 STG.E.U8 desc[UR4][R4.64+0x140000], R17 ;  /* 0x1400001104008986 */ /* 0x0001e2000c101104 */
[----:B------:R-:W-:Y:S05]  /*03d0*/  @P6 EXIT ;  /* 0x000000000000694d */ /* 0x000fea0003800000 */
[----:B------:R-:W2:Y:S04]  /*03e0*/  LDG.E.U8.CONSTANT R3, desc[UR4][R2.64+0x30000] ;  /* 0x0300000402037981 */ /* 0x000ea8000c1e9100 */
[----:B--2---:R-:W-:Y:S01]  /*03f0*/  STG.E.U8 desc[UR4][R4.64+0x180000], R3 ;  /* 0x1800000304007986 */ /* 0x004fe2000c101104 */
[----:B------:R-:W-:Y:S05]  /*0400*/  EXIT ;  /* 0x000000000000794d */ /* 0x000fea0003800000 */
.L_x_157:
        /* <DEDUP_REMOVED lines=15> */
.L_x_238:


//--------------------- .text.fused_nn_global_avg_pool2d_cast_cast_left_shift_multiply_add_right_shift_cast_cl_10830175937736834516__kernel0 --------------------------
	.section	.text.fused_nn_global_avg_pool2d_cast_cast_left_shift_multiply_add_right_shift_cast_cl_10830175937736834516__kernel0,"ax",@progbits
	.align	128
        .global         fused_nn_global_avg_pool2d_cast_cast_left_shift_multiply_add_right_shift_cast_cl_10830175937736834516__kernel0
        .type           fused_nn_global_avg_pool2d_cast_cast_left_shift_multiply_add_right_shift_cast_cl_10830175937736834516__kernel0,@function
        .size           fused_nn_global_avg_pool2d_cast_cast_left_shift_multiply_add_right_shift_cast_cl_10830175937736834516__kernel0,(.L_x_239 - fused_nn_global_avg_pool2d_cast_cast_left_shift_multiply_add_right_shift_cast_cl_10830175937736834516__kernel0)
        .other          fused_nn_global_avg_pool2d_cast_cast_left_shift_multiply_add_right_shift_cast_cl_10830175937736834516__kernel0,@"STO_CUDA_ENTRY STV_DEFAULT"
fused_nn_global_avg_pool2d_cast_cast_left_shift_multiply_add_right_shift_cast_cl_10830175937736834516__kernel0:
.text.fused_nn_global_avg_pool2d_cast_cast_left_shift_multiply_add_right_shift_cast_cl_10830175937736834516__kernel0:
[----:B------:R-:W-:Y:S01]  /*0000*/  LDC R1, c[0x0][0x37c] ;  /* 0x0000df00ff017b82 */ /* 0x000fe20000000800 */
[----:B------:R-:W0:Y:S07]  /*0010*/  S2R R4, SR_TID.Y ;  /* 0x0000000000047919 */ /* 0x000e2e0000002200 */
[----:B------:R-:W1:Y:S01]  /*0020*/  LDC.64 R2, c[0x0][0x380] ;  /* 0x0000e000ff027b82 */ /* 0x000e620000000a00 */
[----:B------:R-:W2:Y:S01]  /*0030*/  LDCU.64 UR4, c[0x0][0x358] ;  /* 0x00006b00ff0477ac */ /* 0x000ea20008000a00 */
[----:B------:R-:W3:Y:S01]  /*0040*/  S2R R0, SR_TID.X ;  /* 0x0000000000007919 */ /* 0x000ee20000002100 */
[----:B------:R-:W4:Y:S01]  /*0050*/  LDCU.64 UR6, c[0x0][0x388] ;  /* 0x00007100ff0677ac */ /* 0x000f220008000a00 */
[----:B------:R-:W5:Y:S01]  /*0060*/  S2R R5, SR_CTAID.X ;  /* 0x0000000000057919 */ /* 0x000f620000002500 */
[----:B0-----:R-:W-:-:S05]  /*0070*/  IMAD R7, R4, 0x18800, RZ ;  /* 0x0001880004077824 */ /* 0x001fca00078e02ff */
[----:B---3--:R-:W-:-:S05]  /*0080*/  LOP3.LUT R6, R7, R0, RZ, 0xfc, !PT ;  /* 0x0000000007067212 */ /* 0x008fca00078efcff */
[----:B-----5:R-:W-:-:S04]  /*0090*/  IMAD R7, R5, 0x8, R6 ;  /* 0x0000000805077824 */ /* 0x020fc800078e0206 */
[----:B-1----:R-:W-:-:S05]  /*00a0*/  IMAD.WIDE.U32 R2, R7, 0x4, R2 ;  /* 0x0000000407027825 */ /* 0x002fca00078e0002 */
[----:B--2---:R-:W2:Y:S04]  /*00b0*/  LDG.E.CONSTANT R12, desc[UR4][R2.64] ;  /* 0x00000004020c7981 */ /* 0x004ea8000c1e9900 */
[----:B------:R-:W2:Y:S04]  /*00c0*/  LDG.E.CONSTANT R13, desc[UR4][R2.64+0x2000] ;  /* 0x00200004020d7981 */ /* 0x000ea8000c1e9900 */
[----:B------:R-:W2:Y:S04]  /*00d0*/  LDG.E.CONSTANT R14, desc[UR4][R2.64+0x4000] ;  /* 0x00400004020e7981 */ /* 0x000ea8000c1e9900 */
[----:B------:R-:W3:Y:S04]  /*00e0*/  LDG.E.CONSTANT R15, desc[UR4][R2.64+0x6000] ;  /* 0x00600004020f7981 */ /* 0x000ee8000c1e9900 */
[----:B------:R-:W3:Y:S04]  /*00f0*/  LDG.E.CONSTANT R26, desc[UR4][R2.64+0x8000] ;  /* 0x00800004021a7981 */ /* 0x000ee8000c1e9900 */
[----:B------:R-:W5:Y:S04]  /*0100*/  LDG.E.CONSTANT R10, desc[UR4][R2.64+0xa000] ;  /* 0x00a00004020a7981 */ /* 0x000f68000c1e9900 */
[----:B------:R-:W5:Y:S04]  /*0110*/  LDG.E.CONSTANT R11, desc[UR4][R2.64+0xc000] ;  /* 0x00c00004020b7981 */ /* 0x000f68000c1e9900 */
[----:B------:R-:W4:Y:S04]  /*0120*/  LDG.E.CONSTANT R8, desc[UR4][R2.64+0xe000] ;  /* 0x00e0000402087981 */ /* 0x000f28000c1e9900 */
        /* <DEDUP_REMOVED lines=12> */
[----:B------:R-:W4:Y:S01]  /*01f0*/  LDG.E.CONSTANT R19, desc[UR4][R2.64+0x28000] ;  /* 0x0280000402137981 */ /* 0x000f22000c1e9900 */
[----:B--2---:R-:W-:-:S03]  /*0200*/  IADD3 R12, PT, PT, R14, R13, R12 ;  /* 0x0000000d0e0c7210 */ /* 0x004fc60007ffe00c */
[----:B------:R-:W2:Y:S04]  /*0210*/  LDG.E.CONSTANT R14, desc[UR4][R2.64+0x2c000] ;  /* 0x02c00004020e7981 */ /* 0x000ea8000c1e9900 */
[----:B------:R-:W2:Y:S01]  /*0220*/  LDG.E.CONSTANT R13, desc[UR4][R2.64+0x2e000] ;  /* 0x02e00004020d7981 */ /* 0x000ea2000c1e9900 */
[----:B---3--:R-:W-:-:S03]  /*0230*/  IADD3 R12, PT, PT, R26, R15, R12 ;  /* 0x0000000f1a0c7210 */ /* 0x008fc60007ffe00c */
[----:B------:R-:W2:Y:S01]  /*0240*/  LDG.E.CONSTANT R15, desc[UR4][R2.64+0x2a000] ;  /* 0x02a00004020f7981 */ /* 0x000ea2000c1e9900 */
[----:B-----5:R-:W-:-:S03]  /*0250*/  IADD3 R10, PT, PT, R11, R10, R12 ;  /* 0x0000000a0b0a7210 */ /* 0x020fc60007ffe00c */
[----:B------:R-:W3:Y:S04]  /*0260*/  LDG.E.CONSTANT R12, desc[UR4][R2.64+0x30000] ;  /* 0x03000004020c7981 */ /* 0x000ee8000c1e9900 */
[----:B------:R-:W5:Y:S01]  /*0270*/  LDG.E.CONSTANT R11, desc[UR4][R2.64+0x32000] ;  /* 0x03200004020b7981 */ /* 0x000f62000c1e9900 */
[----:B----4-:R-:W-:-:S03]  /*0280*/  IADD3 R26, PT, PT, R9, R8, R10 ;  /* 0x00000008091a7210 */ /* 0x010fc60007ffe00a */
[----:B------:R-:W5:Y:S04]  /*0290*/  LDG.E.CONSTANT R10, desc[UR4][R2.64+0x34000] ;  /* 0x03400004020a7981 */ /* 0x000f68000c1e9900 */
[----:B------:R-:W4:Y:S04]  /*02a0*/  LDG.E.CONSTANT R9, desc[UR4][R2.64+0x36000] ;  /* 0x0360000402097981 */ /* 0x000f28000c1e9900 */
[----:B------:R-:W4:Y:S01]  /*02b0*/  LDG.E.CONSTANT R8, desc[UR4][R2.64+0x38000] ;  /* 0x0380000402087981 */ /* 0x000f22000c1e9900 */
[----:B------:R-:W-:-:S03]  /*02c0*/  IADD3 R6, PT, PT, R7, R6, R26 ;  /* 0x0000000607067210 */ /* 0x000fc60007ffe01a */
[----:B------:R-:W4:Y:S01]  /*02d0*/  LDG.E.CONSTANT R7, desc[UR4][R2.64+0x3c000] ;  /* 0x03c0000402077981 */ /* 0x000f22000c1e9900 */
[----:B------:R-:W-:-:S03]  /*02e0*/  IADD3 R24, PT, PT, R25, R24, R6 ;  /* 0x0000001819187210 */ /* 0x000fc60007ffe006 */
[----:B------:R-:W4:Y:S04]  /*02f0*/  LDG.E.CONSTANT R6, desc[UR4][R2.64+0x3a000] ;  /* 0x03a0000402067981 */ /* 0x000f28000c1e9900 */
        /* <DEDUP_REMOVED lines=13> */
[----:B--2---:R-:W-:-:S03]  /*03d0*/  IADD3 R24, PT, PT, R14, R15, R24 ;  /* 0x0000000f0e187210 */ /* 0x004fc60007ffe018 */
[----:B------:R-:W2:Y:S04]  /*03e0*/  LDG.E.CONSTANT R15, desc[UR4][R2.64+0x4e000] ;  /* 0x04e00004020f7981 */ /* 0x000ea8000c1e9900 */
[----:B------:R-:W2:Y:S01]  /*03f0*/  LDG.E.CONSTANT R14, desc[UR4][R2.64+0x50000] ;  /* 0x05000004020e7981 */ /* 0x000ea2000c1e9900 */
[----:B---3--:R-:W-:-:S03]  /*0400*/  IADD3 R24, PT, PT, R12, R13, R24 ;  /* 0x0000000d0c187210 */ /* 0x008fc60007ffe018 */
[----:B------:R-:W3:Y:S04]  /*0410*/  LDG.E.CONSTANT R12, desc[UR4][R2.64+0x52000] ;  /* 0x05200004020c7981 */ /* 0x000ee8000c1e9900 */
[----:B------:R-:W3:Y:S01]  /*0420*/  LDG.E.CONSTANT R13, desc[UR4][R2.64+0x54000] ;  /* 0x05400004020d7981 */ /* 0x000ee2000c1e9900 */
[----:B-----5:R-:W-:-:S03]  /*0430*/  IADD3 R24, PT, PT, R10, R11, R24 ;  /* 0x0000000b0a187210 */ /* 0x020fc60007ffe018 */
[----:B------:R-:W5:Y:S04]  /*0440*/  LDG.E.CONSTANT R11, desc[UR4][R2.64+0x56000] ;  /* 0x05600004020b7981 */ /* 0x000f68000c1e9900 */
[----:B------:R-:W5:Y:S01]  /*0450*/  LDG.E.CONSTANT R10, desc[UR4][R2.64+0x58000] ;  /* 0x05800004020a7981 */ /* 0x000f62000c1e9900 */
[----:B----4-:R-:W-:-:S03]  /*0460*/  IADD3 R26, PT, PT, R8, R9, R24 ;  /* 0x00000009081a7210 */ /* 0x010fc60007ffe018 */
[----:B------:R-:W4:Y:S04]  /*0470*/  LDG.E.CONSTANT R24, desc[UR4][R2.64+0x5a000] ;  /* 0x05a0000402187981 */ /* 0x000f28000c1e9900 */
[----:B------:R-:W4:Y:S04]  /*0480*/  LDG.E.CONSTANT R9, desc[UR4][R2.64+0x5c000] ;  /* 0x05c0000402097981 */ /* 0x000f28000c1e9900 */
[----:B------:R0:W4:Y:S01]  /*0490*/  LDG.E.CONSTANT R8, desc[UR4][R2.64+0x5e000] ;  /* 0x05e0000402087981 */ /* 0x000122000c1e9900 */
[----:B------:R-:W-:-:S04]  /*04a0*/  IADD3 R6, PT, PT, R7, R6, R26 ;  /* 0x0000000607067210 */ /* 0x000fc80007ffe01a */
[----:B------:R-:W-:-:S04]  /*04b0*/  IADD3 R6, PT, PT, R17, R16, R6 ;  /* 0x0000001011067210 */ /* 0x000fc80007ffe006 */
[----:B------:R-:W-:-:S04]  /*04c0*/  IADD3 R6, PT, PT, R22, R23, R6 ;  /* 0x0000001716067210 */ /* 0x000fc80007ffe006 */
[----:B------:R-:W-:-:S04]  /*04d0*/  IADD3 R6, PT, PT, R20, R21, R6 ;  /* 0x0000001514067210 */ /* 0x000fc80007ffe006 */
[----:B------:R-:W-:Y:S01]  /*04e0*/  IADD3 R6, PT, PT, R18, R19, R6 ;  /* 0x0000001312067210 */ /* 0x000fe20007ffe006 */
[----:B0-----:R-:W-:Y:S02]  /*04f0*/  IMAD.MOV.U32 R2, RZ, RZ, 0x40000000 ;  /* 0x40000000ff027424 */ /* 0x001fe400078e00ff */
[----:B------:R-:W-:-:S04]  /*0500*/  IMAD R5, R5, 0x8, R0 ;  /* 0x0000000805057824 */ /* 0x000fc800078e0200 */
[----:B------:R-:W-:Y:S01]  /*0510*/  IMAD R5, R4, 0x800, R5 ;  /* 0x0000080004057824 */ /* 0x000fe200078e0205 */
[----:B--2---:R-:W-:-:S04]  /*0520*/  IADD3 R6, PT, PT, R14, R15, R6 ;  /* 0x0000000f0e067210 */ /* 0x004fc80007ffe006 */
[----:B---3--:R-:W-:-:S04]  /*0530*/  IADD3 R6, PT, PT, R13, R12, R6 ;  /* 0x0000000c0d067210 */ /* 0x008fc80007ffe006 */
[----:B-----5:R-:W-:-:S04]  /*0540*/  IADD3 R6, PT, PT, R10, R11, R6 ;  /* 0x0000000b0a067210 */ /* 0x020fc80007ffe006 */
[----:B----4-:R-:W-:-:S04]  /*0550*/  IADD3 R6, PT, PT, R9, R24, R6 ;  /* 0x0000001809067210 */ /* 0x010fc80007ffe006 */
[----:B------:R-:W-:-:S05]  /*0560*/  IADD3 R6, PT, PT, R25, R8, R6 ;  /* 0x0000000819067210 */ /* 0x000fca0007ffe006 */
[----:B------:R-:W-:-:S05]  /*0570*/  IMAD.HI R6, R6, 0x5397829d, RZ ;  /* 0x5397829d06067827 */ /* 0x000fca00078e02ff */
[----:B------:R-:W-:-:S04]  /*0580*/  SHF.R.U32.HI R3, RZ, 0x1f, R6 ;  /* 0x0000001fff037819 */ /* 0x000fc80000011606 */
[----:B------:R-:W-:-:S04]  /*0590*/  LEA.HI.SX32 R7, R6, R3, 0x1c ;  /* 0x0000000306077211 */ /* 0x000fc800078fe2ff */
[----:B------:R-:W-:Y:S01]  /*05a0*/  SHF.R.S32.HI R6, RZ, 0x1f, R7 ;  /* 0x0000001fff067819 */ /* 0x000fe20000011407 */
[----:B------:R-:W-:-:S04]  /*05b0*/  IMAD.MOV.U32 R3, RZ, RZ, 0x0 ;  /* 0x00000000ff037424 */ /* 0x000fc800078e00ff */
        /* <DEDUP_REMOVED lines=11> */
.L_x_158:
        /* <DEDUP_REMOVED lines=9> */
.L_x_239:


//--------------------- .text.fused_nn_conv2d_add_nn_relu_cast_cast_left_shift_multiply_add_right_shift_cast_c_3441552496575213188__10_kernel0 --------------------------
	.section	.text.fused_nn_conv2d_add_nn_relu_cast_cast_left_shift_multiply_add_right_shift_cast_c_3441552496575213188__10_kernel0,"ax",@progbits
	.align	128
        .global         fused_nn_conv2d_add_nn_relu_cast_cast_left_shift_multiply_add_right_shift_cast_c_3441552496575213188__10_kernel0
        .type           fused_nn_conv2d_add_nn_relu_cast_cast_left_shift_multiply_add_right_shift_cast_c_3441552496575213188__10_kernel0,@function
        .size           fused_nn_conv2d_add_nn_relu_cast_cast_left_shift_multiply_add_right_shift_cast_c_3441552496575213188__10_kernel0,(.L_x_240 - fused_nn_conv2d_add_nn_relu_cast_cast_left_shift_multiply_add_right_shift_cast_c_3441552496575213188__10_kernel0)
        .other          fused_nn_conv2d_add_nn_relu_cast_cast_left_shift_multiply_add_right_shift_cast_c_3441552496575213188__10_kernel0,@"STO_CUDA_ENTRY STV_DEFAULT"
fused_nn_conv2d_add_nn_relu_cast_cast_left_shift_multiply_add_right_shift_cast_c_3441552496575213188__10_kernel0:
.text.fused_nn_conv2d_add_nn_relu_cast_cast_left_shift_multiply_add_right_shift_cast_c_3441552496575213188__10_kernel0:
[----:B------:R-:W-:Y:S01]  /*0000*/  LDC R1, c[0x0][0x37c] ;  /* 0x0000df00ff017b82 */ /* 0x000fe20000000800 */
[----:B------:R-:W0:Y:S01]  /*0010*/  S2R R32, SR_CTAID.Z ;  /* 0x0000000000207919 */ /* 0x000e220000002700 */
        /* <DEDUP_REMOVED lines=9> */
[----:B------:R-:W1:Y:S01]  /*00b0*/  LDCU.64 UR10, c[0x0][0x358] ;  /* 0x00006b00ff0a77ac */ /* 0x000e620008000a00 */
[----:B------:R-:W-:Y:S01]  /*00c0*/  UPLOP3.LUT UP0, UPT, UPT, UPT, UPT, 0x80, 0x8 ;  /* 0x000000000008789c */ /* 0x000fe20003f0f070 */
[----:B------:R-:W2:Y:S01]  /*00d0*/  LDCU.64 UR12, c[0x0][0x380] ;  /* 0x00007000ff0c77ac */ /* 0x000ea20008000a00 */
[----:B------:R-:W3:Y:S09]  /*00e0*/  LDCU.64 UR14, c[0x0][0x388] ;  /* 0x00007100ff0e77ac */ /* 0x000ef20008000a00 */
.L_x_159:
[----:B------:R-:W4:Y:S01]  /*00f0*/  S2R R33, SR_TID.X ;  /* 0x0000000000217919 */ /* 0x000f220000002100 */
[----:B0-----:R-:W-:-:S04]  /*0100*/  IMAD R4, R32, 0x2, R8 ;  /* 0x0000000220047824 */ /* 0x001fc800078e0208 */
[----:B------:R-:W-:Y:S01]  /*0110*/  IMAD.SHL.U32 R4, R4, 0x80, RZ ;  /* 0x0000008004047824 */ /* 0x000fe200078e00ff */
[----:B----4-:R-:W-:Y:S01]  /*0120*/  SHF.R.U32.HI R6, RZ, 0x2, R33 ;  /* 0x00000002ff067819 */ /* 0x010fe20000011621 */
[----:B------:R-:W-:-:S04]  /*0130*/  IMAD.SHL.U32 R7, R33, 0x4, RZ ;  /* 0x0000000421077824 */ /* 0x000fc800078e00ff */
[----:B------:R-:W-:-:S05]  /*0140*/  IMAD R6, R6, 0xc4000, RZ ;  /* 0x000c400006067824 */ /* 0x000fca00078e02ff */
[----:B------:R-:W-:-:S05]  /*0150*/  LOP3.LUT R3, R6, 0xc, R7, 0xf8, !PT ;  /* 0x0000000c06037812 */ /* 0x000fca00078ef807 */
[----:B------:R-:W-:-:S05]  /*0160*/  IMAD.IADD R2, R3, 0x1, R4 ;  /* 0x0000000103027824 */ /* 0x000fca00078e0204 */
[----:B--2---:R-:W-:-:S05]  /*0170*/  IADD3 R2, P0, PT, R2, UR12, RZ ;  /* 0x0000000c02027c10 */ /* 0x004fca000ff1e0ff */
[----:B------:R-:W-:-:S05]  /*0180*/  IMAD.X R3, RZ, RZ, UR13, P0 ;  /* 0x0000000dff037e24 */ /* 0x000fca00080e06ff */
[----:B-1----:R-:W2:Y:S04]  /*0190*/  LDG.E.U8.CONSTANT R11, desc[UR10][R2.64+0x10] ;  /* 0x0000100a020b7981 */ /* 0x002ea8000c1e9100 */
[----:B------:R-:W4:Y:S04]  /*01a0*/  LDG.E.U8.CONSTANT R31, desc[UR10][R2.64+0x20] ;  /* 0x0000200a021f7981 */ /* 0x000f28000c1e9100 */
[----:B------:R-:W5:Y:S04]  /*01b0*/  LDG.E.U8.CONSTANT R28, desc[UR10][R2.64+0x40] ;  /* 0x0000400a021c7981 */ /* 0x000f68000c1e9100 */
[----:B------:R-:W3:Y:S04]  /*01c0*/  LDG.E.U8.CONSTANT R29, desc[UR10][R2.64+0x50] ;  /* 0x0000500a021d7981 */ /* 0x000ee8000c1e9100 */
[----:B------:R-:W3:Y:S01]  /*01d0*/  LDG.E.U8.CONSTANT R9, desc[UR10][R2.64] ;  /* 0x0000000a02097981 */ /* 0x000ee2000c1e9100 */
[----:B------:R-:W-:-:S02]  /*01e0*/  VIADD R37, R7, 0x1 ;  /* 0x0000000107257836 */ /* 0x000fc40000000000 */
[C---:B------:R-:W-:Y:S01]  /*01f0*/  VIADD R35, R7.reuse, 0x2 ;  /* 0x0000000207237836 */ /* 0x040fe20000000000 */
[----:B------:R-:W3:Y:S01]  /*0200*/  LDG.E.U8.CONSTANT R0, desc[UR10][R2.64+0x30] ;  /* 0x0000300a02007981 */ /* 0x000ee2000c1e9100 */
[----:B------:R-:W-:Y:S01]  /*0210*/  VIADD R7, R7, 0x3 ;  /* 0x0000000307077836 */ /* 0x000fe20000000000 */
[C---:B------:R-:W-:Y:S02]  /*0220*/  LOP3.LUT R37, R6.reuse, 0xd, R37, 0xf8, !PT ;  /* 0x0000000d06257812 */ /* 0x040fe400078ef825 */
[C---:B------:R-:W-:Y:S01]  /*0230*/  LOP3.LUT R35, R6.reuse, 0xe, R35, 0xf8, !PT ;  /* 0x0000000e06237812 */ /* 0x040fe200078ef823 */
[----:B------:R-:W3:Y:S01]  /*0240*/  LDG.E.U8.CONSTANT R5, desc[UR10][R2.64+0x60] ;  /* 0x0000600a02057981 */ /* 0x000ee2000c1e9100 */
[----:B------:R-:W-:Y:S01]  /*0250*/  LOP3.LUT R7, R6, 0xf, R7, 0xf8, !PT ;  /* 0x0000000f06077812 */ /* 0x000fe200078ef807 */
[--C-:B------:R-:W-:Y:S02]  /*0260*/  IMAD.IADD R6, R37, 0x1, R4.reuse ;  /* 0x0000000125067824 */ /* 0x100fe400078e0204 */
[--C-:B------:R-:W-:Y:S01]  /*0270*/  IMAD.IADD R10, R35, 0x1, R4.reuse ;  /* 0x00000001230a7824 */ /* 0x100fe200078e0204 */
[----:B------:R0:W3:Y:S02]  /*0280*/  LDG.E.U8.CONSTANT R45, desc[UR10][R2.64+0x70] ;  /* 0x0000700a022d7981 */ /* 0x0000e4000c1e9100 */
[----:B------:R-:W-:Y:S01]  /*0290*/  IADD3 R6, P0, PT, R6, UR12, RZ ;  /* 0x0000000c06067c10 */ /* 0x000fe2000ff1e0ff */
[----:B------:R-:W-:-:S04]  /*02a0*/  IMAD.IADD R4, R7, 0x1, R4 ;  /* 0x0000000107047824 */ /* 0x000fc800078e0204 */
[----:B------:R-:W-:-:S05]  /*02b0*/  IMAD.X R7, RZ, RZ, UR13, P0 ;  /* 0x0000000dff077e24 */ /* 0x000fca00080e06ff */
[----:B------:R-:W3:Y:S04]  /*02c0*/  LDG.E.U8.CONSTANT R41, desc[UR10][R6.64] ;  /* 0x0000000a06297981 */ /* 0x000ee8000c1e9100 */
[----:B------:R-:W3:Y:S04]  /*02d0*/  LDG.E.U8.CONSTANT R43, desc[UR10][R6.64+0x10] ;  /* 0x0000100a062b7981 */ /* 0x000ee8000c1e9100 */
[----:B------:R-:W3:Y:S04]  /*02e0*/  LDG.E.U8.CONSTANT R34, desc[UR10][R6.64+0x20] ;  /* 0x0000200a06227981 */ /* 0x000ee8000c1e9100 */
[----:B------:R-:W3:Y:S04]  /*02f0*/  LDG.E.U8.CONSTANT R37, desc[UR10][R6.64+0x30] ;  /* 0x0000300a06257981 */ /* 0x000ee8000c1e9100 */
[----:B------:R-:W3:Y:S04]  /*0300*/  LDG.E.U8.CONSTANT R35, desc[UR10][R6.64+0x40] ;  /* 0x0000400a06237981 */ /* 0x000ee8000c1e9100 */
[----:B------:R-:W3:Y:S01]  /*0310*/  LDG.E.U8.CONSTANT R3, desc[UR10][R6.64+0x50] ;  /* 0x0000500a06037981 */ /* 0x000ee2000c1e9100 */
[----:B------:R-:W1:Y:S01]  /*0320*/  S2UR UR7, SR_CgaCtaId ;  /* 0x00000000000779c3 */ /* 0x000e620000008800 */
[----:B------:R-:W-:Y:S01]  /*0330*/  UMOV UR4, 0x400 ;  /* 0x0000040000047882 */ /* 0x000fe20000000000 */
[----:B------:R-:W-:Y:S01]  /*0340*/  IADD3 R10, P0, PT, R10, UR12, RZ ;  /* 0x0000000c0a0a7c10 */ /* 0x000fe2000ff1e0ff */
[----:B------:R-:W3:Y:S01]  /*0350*/  LDG.E.U8.CONSTANT R39, desc[UR10][R6.64+0x60] ;  /* 0x0000600a06277981 */ /* 0x000ee2000c1e9100 */
[----:B-1----:R-:W-:-:S06]  /*0360*/  ULEA UR5, UR7, UR4, 0x18 ;  /* 0x0000000407057291 */ /* 0x002fcc000f8ec0ff */
[----:B0-----:R-:W-:-:S05]  /*0370*/  LEA R2, R33, UR5, 0x2 ;  /* 0x0000000521027c11 */ /* 0x001fca000f8e10ff */
[----:B--2---:R0:W-:Y:S04]  /*0380*/  STS.U8 [R2+0x80], R11 ;  /* 0x0000800b02007388 */ /* 0x0041e80000000000 */
[----:B----4-:R1:W-:Y:S01]  /*0390*/  STS.U8 [R2+0x100], R31 ;  /* 0x0001001f02007388 */ /* 0x0103e20000000000 */
[----:B0-----:R-:W-:-:S03]  /*03a0*/  IMAD.X R11, RZ, RZ, UR13, P0 ;  /* 0x0000000dff0b7e24 */ /* 0x001fc600080e06ff */
[----:B-----5:R0:W-:Y:S04]  /*03b0*/  STS.U8 [R2+0x200], R28 ;  /* 0x0002001c02007388 */ /* 0x0201e80000000000 */
[----:B---3--:R2:W-:Y:S04]  /*03c0*/  STS.U8 [R2+0x280], R29 ;  /* 0x0002801d02007388 */ /* 0x0085e80000000000 */
[----:B-1----:R-:W3:Y:S04]  /*03d0*/  LDG.E.U8.CONSTANT R31, desc[UR10][R10.64] ;  /* 0x0000000a0a1f7981 */ /* 0x002ee8000c1e9100 */
[----:B0-----:R-:W4:Y:S04]  /*03e0*/  LDG.E.U8.CONSTANT R28, desc[UR10][R10.64+0x10] ;  /* 0x0000100a0a1c7981 */ /* 0x001f28000c1e9100 */
[----:B------:R-:W5:Y:S04]  /*03f0*/  LDG.E.U8.CONSTANT R30, desc[UR10][R10.64+0x20] ;  /* 0x0000200a0a1e7981 */ /* 0x000f68000c1e9100 */
[----:B--2---:R-:W2:Y:S04]  /*0400*/  LDG.E.U8.CONSTANT R29, desc[UR10][R10.64+0x30] ;  /* 0x0000300a0a1d7981 */ /* 0x004ea8000c1e9100 */
[----:B------:R0:W-:Y:S04]  /*0410*/  STS.U8 [R2], R9 ;  /* 0x0000000902007388 */ /* 0x0001e80000000000 */
[----:B0-----:R-:W2:Y:S04]  /*0420*/  LDG.E.U8.CONSTANT R9, desc[UR10][R6.64+0x70] ;  /* 0x0000700a06097981 */ /* 0x001ea8000c1e9100 */
[----:B------:R0:W-:Y:S01]  /*0430*/  STS.U8 [R2+0x180], R0 ;  /* 0x0001800002007388 */ /* 0x0001e20000000000 */
[----:B------:R-:W-:-:S03]  /*0440*/  IADD3 R4, P0, PT, R4, UR12, RZ ;  /* 0x0000000c04047c10 */ /* 0x000fc6000ff1e0ff */
[----:B------:R1:W-:Y:S04]  /*0450*/  STS.U8 [R2+0x300], R5 ;  /* 0x0003000502007388 */ /* 0x0003e80000000000 */
[----:B------:R1:W-:Y:S04]  /*0460*/  STS.U8 [R2+0x380], R45 ;  /* 0x0003802d02007388 */ /* 0x0003e80000000000 */
[----:B0-----:R-:W2:Y:S01]  /*0470*/  LDG.E.U8.CONSTANT R0, desc[UR10][R10.64+0x50] ;  /* 0x0000500a0a007981 */ /* 0x001ea2000c1e9100 */
[----:B-1----:R-:W-:-:S03]  /*0480*/  IMAD.X R5, RZ, RZ, UR13, P0 ;  /* 0x0000000dff057e24 */ /* 0x002fc600080e06ff */
[----:B------:R-:W-:Y:S04]  /*0490*/  STS.U8 [R2+0x1], R41 ;  /* 0x0000012902007388 */ /* 0x000fe80000000000 */
[----:B------:R-:W-:Y:S04]  /*04a0*/  STS.U8 [R2+0x81], R43 ;  /* 0x0000812b02007388 */ /* 0x000fe80000000000 */
[----:B------:R0:W-:Y:S04]  /*04b0*/  STS.U8 [R2+0x101], R34 ;  /* 0x0001012202007388 */ /* 0x0001e80000000000 */
[----:B------:R-:W-:Y:S04]  /*04c0*/  STS.U8 [R2+0x181], R37 ;  /* 0x0001812502007388 */ /* 0x000fe80000000000 */
[----:B------:R1:W-:Y:S04]  /*04d0*/  STS.U8 [R2+0x201], R35 ;  /* 0x0002012302007388 */ /* 0x0003e80000000000 */
[----:B------:R1:W-:Y:S04]  /*04e0*/  STS.U8 [R2+0x281], R3 ;  /* 0x0002810302007388 */ /* 0x0003e80000000000 */
[----:B------:R-:W2:Y:S04]  /*04f0*/  LDG.E.U8.CONSTANT R7, desc[UR10][R10.64+0x40] ;  /* 0x0000400a0a077981 */ /* 0x000ea8000c1e9100 */
[----:B------:R-:W2:Y:S04]  /*0500*/  LDG.E.U8.CONSTANT R6, desc[UR10][R10.64+0x60] ;  /* 0x0000600a0a067981 */ /* 0x000ea8000c1e9100 */
[----:B------:R-:W2:Y:S04]  /*0510*/  LDG.E.U8.CONSTANT R45, desc[UR10][R10.64+0x70] ;  /* 0x0000700a0a2d7981 */ /* 0x000ea8000c1e9100 */
[----:B0-----:R-:W2:Y:S04]  /*0520*/  LDG.E.U8.CONSTANT R34, desc[UR10][R4.64] ;  /* 0x0000000a04227981 */ /* 0x001ea8000c1e9100 */
[----:B------:R-:W2:Y:S04]  /*0530*/  LDG.E.U8.CONSTANT R36, desc[UR10][R4.64+0x10] ;  /* 0x0000100a04247981 */ /* 0x000ea8000c1e9100 */
[----:B------:R-:W2:Y:S04]  /*0540*/  LDG.E.U8.CONSTANT R40, desc[UR10][R4.64+0x20] ;  /* 0x0000200a04287981 */ /* 0x000ea8000c1e9100 */
[----:B-1----:R-:W2:Y:S04]  /*0550*/  LDG.E.U8.CONSTANT R35, desc[UR10][R4.64+0x30] ;  /* 0x0000300a04237981 */ /* 0x002ea8000c1e9100 */
[----:B------:R-:W2:Y:S04]  /*0560*/  LDG.E.U8.CONSTANT R37, desc[UR10][R4.64+0x40] ;  /* 0x0000400a04257981 */ /* 0x000ea8000c1e9100 */
[----:B------:R-:W2:Y:S04]  /*0570*/  LDG.E.U8.CONSTANT R41, desc[UR10][R4.64+0x50] ;  /* 0x0000500a04297981 */ /* 0x000ea8000c1e9100 */
[----:B------:R-:W2:Y:S04]  /*0580*/  LDG.E.U8.CONSTANT R43, desc[UR10][R4.64+0x60] ;  /* 0x0000600a042b7981 */ /* 0x000ea8000c1e9100 */
[----:B------:R-:W2:Y:S01]  /*0590*/  LDG.E.U8.CONSTANT R3, desc[UR10][R4.64+0x70] ;  /* 0x0000700a04037981 */ /* 0x000ea2000c1e9100 */
[----:B------:R-:W-:-:S04]  /*05a0*/  IMAD.SHL.U32 R33, R33, 0x10, RZ ;  /* 0x0000001021217824 */ /* 0x000fc800078e00ff */
[----:B------:R-:W-:Y:S01]  /*05b0*/  IMAD R8, R8, 0x1000, R33 ;  /* 0x0000100008087824 */ /* 0x000fe200078e0221 */
[----:B------:R0:W-:Y:S04]  /*05c0*/  STS.U8 [R2+0x301], R39 ;  /* 0x0003012702007388 */ /* 0x0001e80000000000 */
[----:B------:R-:W-:-:S05]  /*05d0*/  IADD3 R38, P0, PT, R8, UR14, RZ ;  /* 0x0000000e08267c10 */ /* 0x000fca000ff1e0ff */
[----:B0-----:R-:W-:Y:S01]  /*05e0*/  IMAD.X R39, RZ, RZ, UR15, P0 ;  /* 0x0000000fff277e24 */ /* 0x001fe200080e06ff */
[----:B---3--:R-:W-:Y:S04]  /*05f0*/  STS.U8 [R2+0x2], R31 ;  /* 0x0000021f02007388 */ /* 0x008fe80000000000 */
[----:B----4-:R-:W-:Y:S04]  /*0600*/  STS.U8 [R2+0x82], R28 ;  /* 0x0000821c02007388 */ /* 0x010fe80000000000 */
[----:B-----5:R-:W-:Y:S04]  /*0610*/  STS.U8 [R2+0x102], R30 ;  /* 0x0001021e02007388 */ /* 0x020fe80000000000 */
[----:B--2---:R0:W-:Y:S04]  /*0620*/  STS.U8 [R2+0x182], R29 ;  /* 0x0001821d02007388 */ /* 0x0041e80000000000 */
[----:B0-----:R-:W2:Y:S04]  /*0630*/  LDG.E.128.CONSTANT R28, desc[UR10][R38.64+0x2000] ;  /* 0x0020000a261c7981 */ /* 0x001ea8000c1e9d00 */
[----:B------:R0:W-:Y:S04]  /*0640*/  STS.U8 [R2+0x381], R9 ;  /* 0x0003810902007388 */ /* 0x0001e80000000000 */
[----:B0-----:R-:W3:Y:S04]  /*0650*/  LDG.E.128.CONSTANT R8, desc[UR10][R38.64] ;  /* 0x0000000a26087981 */ /* 0x001ee8000c1e9d00 */
[----:B------:R0:W-:Y:S02]  /*0660*/  STS.U8 [R2+0x282], R0 ;  /* 0x0002820002007388 */ /* 0x0001e40000000000 */
[----:B0-----:R-:W0:Y:S01]  /*0670*/  S2R R0, SR_LANEID ;  /* 0x0000000000007919 */ /* 0x001e220000000000 */
[----:B------:R-:W-:Y:S01]  /*0680*/  ULEA UR6, UR7, UR4, 0x18 ;  /* 0x0000000407067291 */ /* 0x000fe2000f8ec0ff */
[----:B------:R-:W-:Y:S04]  /*0690*/  STS.U8 [R2+0x202], R7 ;  /* 0x0002020702007388 */ /* 0x000fe80000000000 */
[----:B------:R-:W-:Y:S04]  /*06a0*/  STS.U8 [R2+0x302], R6 ;  /* 0x0003020602007388 */ /* 0x000fe80000000000 */
[----:B------:R-:W-:Y:S04]  /*06b0*/  STS.U8 [R2+0x382], R45 ;  /* 0x0003822d02007388 */ /* 0x000fe80000000000 */
[----:B------:R0:W-:Y:S04]  /*06c0*/  STS.U8 [R2+0x3], R34 ;  /* 0x0000032202007388 */ /* 0x0001e80000000000 */
[----:B------:R-:W-:Y:S04]  /*06d0*/  STS.U8 [R2+0x83], R36 ;  /* 0x0000832402007388 */ /* 0x000fe80000000000 */
[----:B------:R1:W-:Y:S04]  /*06e0*/  STS.U8 [R2+0x103], R40 ;  /* 0x0001032802007388 */ /* 0x0003e80000000000 */
[----:B------:R-:W-:Y:S04]  /*06f0*/  STS.U8 [R2+0x183], R35 ;  /* 0x0001832302007388 */ /* 0x000fe80000000000 */
[----:B------:R-:W-:Y:S04]  /*0700*/  STS.U8 [R2+0x203], R37 ;  /* 0x0002032502007388 */ /* 0x000fe80000000000 */
[----:B------:R-:W-:Y:S04]  /*0710*/  STS.U8 [R2+0x283], R41 ;  /* 0x0002832902007388 */ /* 0x000fe80000000000 */
[----:B------:R-:W-:Y:S04]  /*0720*/  STS.U8 [R2+0x303], R43 ;  /* 0x0003032b02007388 */ /* 0x000fe80000000000 */
[----:B------:R-:W-:Y:S01]  /*0730*/  STS.U8 [R2+0x383], R3 ;  /* 0x0003830302007388 */ /* 0x000fe20000000000 */
[----:B0-----:R-:W-:Y:S01]  /*0740*/  LOP3.LUT R34, R0, 0x7, RZ, 0xc0, !PT ;  /* 0x0000000700227812 */ /* 0x001fe200078ec0ff */
[----:B------:R-:W-:-:S02]  /*0750*/  UIADD3 UR5, UPT, UPT, UR4, 0x400, URZ ;  /* 0x0000040004057890 */ /* 0x000fc4000fffe0ff */
[----:B------:R-:W4:Y:S01]  /*0760*/  LDG.E.128.CONSTANT R4, desc[UR10][R38.64+0x200] ;  /* 0x0002000a26047981 */ /* 0x000f22000c1e9d00 */
[----:B-1----:R-:W-:Y:S01]  /*0770*/  LEA R40, R34, UR6, 0x4 ;  /* 0x0000000622287c11 */ /* 0x002fe2000f8e20ff */
[----:B------:R-:W-:Y:S01]  /*0780*/  BAR.SYNC.DEFER_BLOCKING 0x0 ;  /* 0x0000000000007b1d */ /* 0x000fe20000010000 */
[----:B------:R-:W-:-:S05]  /*0790*/  ULEA UR5, UR7, UR5, 0x18 ;  /* 0x0000000507057291 */ /* 0x000fca000f8ec0ff */
[----:B------:R-:W-:Y:S02]  /*07a0*/  LDSM.16.M88 R40, [R40] ;  /* 0x000000002828783b */ /* 0x000fe40000000000 */
[----:B------:R-:W-:Y:S06]  /*07b0*/  BAR.SYNC.DEFER_BLOCKING 0x0 ;  /* 0x0000000000007b1d */ /* 0x000fec0000010000 */
[----:B--2---:R0:W-:Y:S04]  /*07c0*/  STS.128 [R33+UR5+0x200], R28 ;  /* 0x0002001c21007988 */ /* 0x0041e80008000c05 */
[----:B0-----:R-:W2:Y:S04]  /*07d0*/  LDG.E.128.CONSTANT R28, desc[UR10][R38.64+0x2200] ;  /* 0x0022000a261c7981 */ /* 0x001ea8000c1e9d00 */
[----:B---3--:R-:W-:Y:S01]  /*07e0*/  STS.128 [R33+UR5], R8 ;  /* 0x0000000821007988 */ /* 0x008fe20008000c05 */
[----:B------:R-:W-:-:S04]  /*07f0*/  LOP3.LUT R2, R0, 0xf, RZ, 0xc0, !PT ;  /* 0x0000000f00027812 */ /* 0x000fc800078ec0ff */
[----:B------:R-:W-:Y:S02]  /*0800*/  SHF.R.U32.HI R36, RZ, 0x3, R2 ;  /* 0x00000003ff247819 */ /* 0x000fe40000011602 */
[----:B------:R-:W-:-:S05]  /*0810*/  LOP3.LUT R3, R2, 0x7, RZ, 0xc0, !PT ;  /* 0x0000000702037812 */ /* 0x000fca00078ec0ff */
[----:B------:R-:W-:-:S05]  /*0820*/  IMAD R36, R36, 0x8, R3 ;  /* 0x0000000824247824 */ /* 0x000fca00078e0203 */
[----:B------:R-:W-:Y:S01]  /*0830*/  LEA R35, R36, UR5, 0x4 ;  /* 0x0000000524237c11 */ /* 0x000fe2000f8e20ff */
[----:B------:R-:W-:Y:S06]  /*0840*/  BAR.SYNC.DEFER_BLOCKING 0x0 ;  /* 0x0000000000007b1d */ /* 0x000fec0000010000 */
[----:B------:R-:W0:Y:S04]  /*0850*/  LDSM.16.M88.2 R8, [R35] ;  /* 0x000000002308783b */ /* 0x000e280000000100 */
[----:B------:R-:W1:Y:S01]  /*0860*/  LDSM.16.M88.2 R2, [R35+0x100] ;  /* 0x000100002302783b */ /* 0x000e620000000100 */
[----:B------:R-:W-:-:S02]  /*0870*/  UIADD3 UR9, UPT, UPT, UR6, 0x80, URZ ;  /* 0x0000008006097890 */ /* 0x000fc4000fffe0ff */
[----:B------:R-:W-:-:S04]  /*0880*/  UIADD3 UR8, UPT, UPT, UR5, 0x200, URZ ;  /* 0x0000020005087890 */ /* 0x000fc8000fffe0ff */
[----:B------:R-:W-:Y:S02]  /*0890*/  LEA R37, R34, UR9, 0x4 ;  /* 0x0000000922257c11 */ /* 0x000fe4000f8e20ff */
[----:B------:R-:W-:-:S04]  /*08a0*/  LEA R36, R36, UR8, 0x4 ;  /* 0x0000000824247c11 */ /* 0x000fc8000f8e20ff */
[----:B------:R-:W-:Y:S01]  /*08b0*/  LDSM.16.M88 R37, [R37] ;  /* 0x000000002525783b */ /* 0x000fe20000000000 */
[-C--:B0-----:R-:W-:Y:S03]  /*08c0*/  IMMA.16816.S8.S8 R16, R8.ROW, R40.reuse.COL, R16 ;  /* 0x0000002808107237 */ /* 0x081fe60000405410 */
[----:B------:R-:W0:Y:S05]  /*08d0*/  LDSM.16.M88.2 R8, [R36] ;  /* 0x000000002408783b */ /* 0x000e2a0000000100 */
[-C--:B-1----:R-:W-:Y:S01]  /*08e0*/  IMMA.16816.S8.S8 R12, R2.ROW, R40.reuse.COL, R12 ;  /* 0x00000028020c7237 */ /* 0x082fe2000040540c */
[----:B------:R-:W1:Y:S01]  /*08f0*/  LDSM.16.M88.2 R2, [R36+0x100] ;  /* 0x000100002402783b */ /* 0x000e620000000100 */
[----:B------:R-:W-:Y:S06]  /*0900*/  BAR.SYNC.DEFER_BLOCKING 0x0 ;  /* 0x0000000000007b1d */ /* 0x000fec0000010000 */
[----:B----4-:R3:W-:Y:S01]  /*0910*/  STS.128 [R33+UR5], R4 ;  /* 0x0000000421007988 */ /* 0x0107e20008000c05 */
[-C--:B0-----:R-:W-:Y:S03]  /*0920*/  IMMA.16816.S8.S8 R8, R8.ROW, R40.reuse.COL, R24 ;  /* 0x0000002808087237 */ /* 0x081fe60000405418 */
[----:B---3--:R-:W3:Y:S04]  /*0930*/  LDG.E.128.CONSTANT R4, desc[UR10][R38.64+0x400] ;  /* 0x0004000a26047981 */ /* 0x008ee8000c1e9d00 */
[----:B--2---:R-:W-:Y:S01]  /*0940*/  STS.128 [R33+UR5+0x200], R28 ;  /* 0x0002001c21007988 */ /* 0x004fe20008000c05 */
[----:B------:R-:W-:Y:S06]  /*0950*/  BAR.SYNC.DEFER_BLOCKING 0x0 ;  /* 0x0000000000007b1d */ /* 0x000fec0000010000 */
[----:B------:R-:W0:Y:S01]  /*0960*/  LDSM.16.M88.2 R24, [R35] ;  /* 0x000000002318783b */ /* 0x000e220000000100 */
[----:B-1----:R-:W-:Y:S03]  /*0970*/  IMMA.16816.S8.S8 R20, R2.ROW, R40.COL, R20 ;  /* 0x0000002802147237 */ /* 0x002fe60000405414 */
[----:B------:R-:W1:Y:S01]  /*0980*/  LDSM.16.M88.2 R2, [R35+0x100] ;  /* 0x000100002302783b */ /* 0x000e620000000100 */
[----:B------:R-:W-:-:S03]  /*0990*/  UIADD3 UR8, UPT, UPT, UR6, 0x100, URZ ;  /* 0x0000010006087890 */ /* 0x000fc6000fffe0ff */
[----:B------:R-:W-:Y:S01]  /*09a0*/  LDSM.16.M88.2 R28, [R36] ;  /* 0x00000000241c783b */ /* 0x000fe20000000100 */
[----:B0-----:R-:W-:Y:S03]  /*09b0*/  IMMA.16816.S8.S8 R16, R24.ROW, R37.COL, R16 ;  /* 0x0000002518107237 */ /* 0x001fe60000405410 */
[----:B------:R-:W2:Y:S01]  /*09c0*/  LDG.E.128.CONSTANT R24, desc[UR10][R38.64+0x2400] ;  /* 0x0024000a26187981 */ /* 0x000ea2000c1e9d00 */
[----:B------:R-:W-:-:S05]  /*09d0*/  LEA R40, R34, UR8, 0x4 ;  /* 0x0000000822287c11 */ /* 0x000fca000f8e20ff */
[----:B------:R-:W-:Y:S01]  /*09e0*/  LDSM.16.M88 R30, [R40] ;  /* 0x00000000281e783b */ /* 0x000fe20000000000 */
[----:B-1----:R-:W-:Y:S03]  /*09f0*/  IMMA.16816.S8.S8 R12, R2.ROW, R37.COL, R12 ;  /* 0x00000025020c7237 */ /* 0x002fe6000040540c */
[----:B------:R-:W-:Y:S01]  /*0a00*/  LDSM.16.M88.2 R2, [R36+0x100] ;  /* 0x000100002402783b */ /* 0x000fe20000000100 */
[----:B------:R-:W-:Y:S06]  /*0a10*/  BAR.SYNC.DEFER_BLOCKING 0x0 ;  /* 0x0000000000007b1d */ /* 0x000fec0000010000 */
[----:B---3--:R0:W-:Y:S04]  /*0a20*/  STS.128 [R33+UR5], R4 ;  /* 0x0000000421007988 */ /* 0x0081e80008000c05 */
[----:B0-----:R-:W3:Y:S04]  /*0a30*/  LDG.E.128.CONSTANT R4, desc[UR10][R38.64+0x600] ;  /* 0x0006000a26047981 */ /* 0x001ee8000c1e9d00 */
[----:B--2---:R-:W-:Y:S01]  /*0a40*/  STS.128 [R33+UR5+0x200], R24 ;  /* 0x0002001821007988 */ /* 0x004fe20008000c05 */
[----:B------:R-:W-:Y:S06]  /*0a50*/  BAR.SYNC.DEFER_BLOCKING 0x0 ;  /* 0x0000000000007b1d */ /* 0x000fec0000010000 */
[----:B------:R-:W0:Y:S02]  /*0a60*/  LDSM.16.M88.2 R24, [R35] ;  /* 0x000000002318783b */ /* 0x000e240000000100 */
[----:B0-----:R-:W-:Y:S02]  /*0a70*/  IMMA.16816.S8.S8 R16, R24.ROW, R30.COL, R16 ;  /* 0x0000001e18107237 */ /* 0x001fe40000405410 */
[----:B------:R-:W2:Y:S06]  /*0a80*/  LDG.E.128.CONSTANT R24, desc[UR10][R38.64+0x2600] ;  /* 0x0026000a26187981 */ /* 0x000eac000c1e9d00 */
[----:B------:R-:W-:Y:S01]  /*0a90*/  IMMA.16816.S8.S8 R20, R2.ROW, R37.COL, R20 ;  /* 0x0000002502147237 */ /* 0x000fe20000405414 */
[----:B------:R-:W0:Y:S01]  /*0aa0*/  LDSM.16.M88.2 R2, [R35+0x100] ;  /* 0x000100002302783b */ /* 0x000e220000000100 */
[----:B------:R-:W-:-:S06]  /*0ab0*/  UIADD3 UR8, UPT, UPT, UR6, 0x180, URZ ;  /* 0x0000018006087890 */ /* 0x000fcc000fffe0ff */
[----:B------:R-:W-:Y:S01]  /*0ac0*/  LEA R31, R34, UR8, 0x4 ;  /* 0x00000008221f7c11 */ /* 0x000fe2000f8e20ff */
[----:B------:R-:W-:Y:S01]  /*0ad0*/  IMMA.16816.S8.S8 R8, R28.ROW, R37.COL, R8 ;  /* 0x000000251c087237 */ /* 0x000fe20000405408 */
[----:B------:R-:W-:Y:S04]  /*0ae0*/  LDSM.16.M88.2 R28, [R36] ;  /* 0x00000000241c783b */ /* 0x000fe80000000100 */
[----:B------:R-:W-:Y:S03]  /*0af0*/  LDSM.16.M88 R31, [R31] ;  /* 0x000000001f1f783b */ /* 0x000fe60000000000 */
[-C--:B0-----:R-:W-:Y:S01]  /*0b00*/  IMMA.16816.S8.S8 R12, R2.ROW, R30.reuse.COL, R12 ;  /* 0x0000001e020c7237 */ /* 0x081fe2000040540c */
[----:B------:R-:W0:Y:S01]  /*0b10*/  LDSM.16.M88.2 R2, [R36+0x100] ;  /* 0x000100002402783b */ /* 0x000e220000000100 */
[----:B------:R-:W-:Y:S06]  /*0b20*/  BAR.SYNC.DEFER_BLOCKING 0x0 ;  /* 0x0000000000007b1d */ /* 0x000fec0000010000 */
[----:B---3--:R1:W-:Y:S04]  /*0b30*/  STS.128 [R33+UR5], R4 ;  /* 0x0000000421007988 */ /* 0x0083e80008000c05 */
[----:B-1----:R-:W3:Y:S01]  /*0b40*/  LDG.E.128.CONSTANT R4, desc[UR10][R38.64+0x800] ;  /* 0x0008000a26047981 */ /* 0x002ee2000c1e9d00 */
[----:B0-----:R-:W-:Y:S01]  /*0b50*/  IMMA.16816.S8.S8 R20, R2.ROW, R30.COL, R20 ;  /* 0x0000001e02147237 */ /* 0x001fe20000405414 */
[----:B------:R-:W-:-:S02]  /*0b60*/  UIADD3 UR8, UPT, UPT, UR6, 0x200, URZ ;  /* 0x0000020006087890 */ /* 0x000fc4000fffe0ff */
[----:B--2---:R-:W-:Y:S01]  /*0b70*/  STS.128 [R33+UR5+0x200], R24 ;  /* 0x0002001821007988 */ /* 0x004fe20008000c05 */
[----:B------:R-:W-:Y:S06]  /*0b80*/  BAR.SYNC.DEFER_BLOCKING 0x0 ;  /* 0x0000000000007b1d */ /* 0x000fec0000010000 */
[----:B------:R-:W0:Y:S04]  /*0b90*/  LDSM.16.M88.2 R24, [R35] ;  /* 0x000000002318783b */ /* 0x000e280000000100 */
[----:B------:R-:W1:Y:S01]  /*0ba0*/  LDSM.16.M88.2 R2, [R35+0x100] ;  /* 0x000100002302783b */ /* 0x000e620000000100 */
[----:B0-----:R-:W-:Y:S03]  /*0bb0*/  IMMA.16816.S8.S8 R16, R24.ROW, R31.COL, R16 ;  /* 0x0000001f18107237 */ /* 0x001fe60000405410 */
[----:B------:R-:W2:Y:S05]  /*0bc0*/  LDG.E.128.CONSTANT R24, desc[UR10][R38.64+0x2800] ;  /* 0x0028000a26187981 */ /* 0x000eaa000c1e9d00 */
[----:B------:R-:W-:Y:S01]  /*0bd0*/  IMMA.16816.S8.S8 R8, R28.ROW, R30.COL, R8 ;  /* 0x0000001e1c087237 */ /* 0x000fe20000405408 */
[----:B------:R-:W-:Y:S01]  /*0be0*/  LEA R30, R34, UR8, 0x4 ;  /* 0x00000008221e7c11 */ /* 0x000fe2000f8e20ff */
[----:B------:R-:W-:Y:S05]  /*0bf0*/  LDSM.16.M88.2 R28, [R36] ;  /* 0x00000000241c783b */ /* 0x000fea0000000100 */
[----:B------:R-:W-:Y:S01]  /*0c00*/  LDSM.16.M88 R30, [R30] ;  /* 0x000000001e1e783b */ /* 0x000fe20000000000 */
[-C--:B-1----:R-:W-:Y:S03]  /*0c10*/  IMMA.16816.S8.S8 R12, R2.ROW, R31.reuse.COL, R12 ;  /* 0x0000001f020c7237 */ /* 0x082fe6000040540c */
[----:B------:R-:W0:Y:S01]  /*0c20*/  LDSM.16.M88.2 R2, [R36+0x100] ;  /* 0x000100002402783b */ /* 0x000e220000000100 */
[----:B------:R-:W-:Y:S06]  /*0c30*/  BAR.SYNC.DEFER_BLOCKING 0x0 ;  /* 0x0000000000007b1d */ /* 0x000fec0000010000 */
[----:B---3--:R1:W-:Y:S04]  /*0c40*/  STS.128 [R33+UR5], R4 ;  /* 0x0000000421007988 */ /* 0x0083e80008000c05 */
[----:B-1----:R-:W3:Y:S01]  /*0c50*/  LDG.E.128.CONSTANT R4, desc[UR10][R38.64+0xa00] ;  /* 0x000a000a26047981 */ /* 0x002ee2000c1e9d00 */
[----:B0-----:R-:W-:Y:S01]  /*0c60*/  IMMA.16816.S8.S8 R20, R2.ROW, R31.COL, R20 ;  /* 0x0000001f02147237 */ /* 0x001fe20000405414 */
[----:B------:R-:W-:-:S06]  /*0c70*/  UIADD3 UR8, UPT, UPT, UR6, 0x280, URZ ;  /* 0x0000028006087890 */ /* 0x000fcc000fffe0ff */
[----:B------:R-:W-:Y:S01]  /*0c80*/  LEA R40, R34, UR8, 0x4 ;  /* 0x0000000822287c11 */ /* 0x000fe2000f8e20ff */
[----:B------:R-:W-:Y:S01]  /*0c90*/  IMMA.16816.S8.S8 R8, R28.ROW, R31.COL, R8 ;  /* 0x0000001f1c087237 */ /* 0x000fe20000405408 */
[----:B--2---:R-:W-:Y:S01]  /*0ca0*/  STS.128 [R33+UR5+0x200], R24 ;  /* 0x0002001821007988 */ /* 0x004fe20008000c05 */
[----:B------:R-:W-:Y:S06]  /*0cb0*/  BAR.SYNC.DEFER_BLOCKING 0x0 ;  /* 0x0000000000007b1d */ /* 0x000fec0000010000 */
[----:B------:R-:W0:Y:S04]  /*0cc0*/  LDSM.16.M88.2 R24, [R35] ;  /* 0x000000002318783b */ /* 0x000e280000000100 */
[----:B------:R-:W1:Y:S04]  /*0cd0*/  LDSM.16.M88.2 R2, [R35+0x100] ;  /* 0x000100002302783b */ /* 0x000e680000000100 */
[----:B------:R-:W-:Y:S04]  /*0ce0*/  LDSM.16.M88 R40, [R40] ;  /* 0x000000002828783b */ /* 0x000fe80000000000 */
[----:B------:R-:W2:Y:S01]  /*0cf0*/  LDSM.16.M88.2 R28, [R36] ;  /* 0x00000000241c783b */ /* 0x000ea20000000100 */
[-C--:B0-----:R-:W-:Y:S03]  /*0d00*/  IMMA.16816.S8.S8 R16, R24.ROW, R30.reuse.COL, R16 ;  /* 0x0000001e18107237 */ /* 0x081fe60000405410 */
[----:B------:R-:W4:Y:S05]  /*0d10*/  LDG.E.128.CONSTANT R24, desc[UR10][R38.64+0x2a00] ;  /* 0x002a000a26187981 */ /* 0x000f2a000c1e9d00 */
[-C--:B-1----:R-:W-:Y:S01]  /*0d20*/  IMMA.16816.S8.S8 R12, R2.ROW, R30.reuse.COL, R12 ;  /* 0x0000001e020c7237 */ /* 0x082fe2000040540c */
[----:B------:R-:W0:Y:S01]  /*0d30*/  LDSM.16.M88.2 R2, [R36+0x100] ;  /* 0x000100002402783b */ /* 0x000e220000000100 */
[----:B------:R-:W-:Y:S06]  /*0d40*/  BAR.SYNC.DEFER_BLOCKING 0x0 ;  /* 0x0000000000007b1d */ /* 0x000fec0000010000 */
[----:B---3--:R1:W-:Y:S04]  /*0d50*/  STS.128 [R33+UR5], R4 ;  /* 0x0000000421007988 */ /* 0x0083e80008000c05 */
[----:B-1----:R-:W3:Y:S01]  /*0d60*/  LDG.E.128.CONSTANT R4, desc[UR10][R38.64+0xc00] ;  /* 0x000c000a26047981 */ /* 0x002ee2000c1e9d00 */
[-C--:B--2---:R-:W-:Y:S08]  /*0d70*/  IMMA.16816.S8.S8 R8, R28.ROW, R30.reuse.COL, R8 ;  /* 0x0000001e1c087237 */ /* 0x084ff00000405408 */
[----:B0-----:R-:W-:Y:S01]  /*0d80*/  IMMA.16816.S8.S8 R20, R2.ROW, R30.COL, R20 ;  /* 0x0000001e02147237 */ /* 0x001fe20000405414 */
[----:B------:R-:W2:Y:S01]  /*0d90*/  LDG.E.128.CONSTANT R28, desc[UR10][R38.64+0x2c00] ;  /* 0x002c000a261c7981 */ /* 0x000ea2000c1e9d00 */
[----:B------:R-:W-:-:S06]  /*0da0*/  UIADD3 UR8, UPT, UPT, UR6, 0x300, URZ ;  /* 0x0000030006087890 */ /* 0x000fcc000fffe0ff */
[----:B------:R-:W-:Y:S01]  /*0db0*/  LEA R37, R34, UR8, 0x4 ;  /* 0x0000000822257c11 */ /* 0x000fe2000f8e20ff */
[----:B----4-:R-:W-:Y:S01]  /*0dc0*/  STS.128 [R33+UR5+0x200], R24 ;  /* 0x0002001821007988 */ /* 0x010fe20008000c05 */
[----:B------:R-:W-:Y:S06]  /*0dd0*/  BAR.SYNC.DEFER_BLOCKING 0x0 ;  /* 0x0000000000007b1d */ /* 0x000fec0000010000 */
[----:B------:R-:W0:Y:S04]  /*0de0*/  LDSM.16.M88.2 R24, [R35] ;  /* 0x000000002318783b */ /* 0x000e280000000100 */
[----:B------:R-:W1:Y:S04]  /*0df0*/  LDSM.16.M88.2 R2, [R35+0x100] ;  /* 0x000100002302783b */ /* 0x000e680000000100 */
[----:B------:R-:W-:Y:S01]  /*0e00*/  LDSM.16.M88 R37, [R37] ;  /* 0x000000002525783b */ /* 0x000fe20000000000 */
[-C--:B0-----:R-:W-:Y:S03]  /*0e10*/  IMMA.16816.S8.S8 R16, R24.ROW, R40.reuse.COL, R16 ;  /* 0x0000002818107237 */ /* 0x081fe60000405410 */
[----:B------:R-:W0:Y:S05]  /*0e20*/  LDSM.16.M88.2 R24, [R36] ;  /* 0x000000002418783b */ /* 0x000e2a0000000100 */
[-C--:B-1----:R-:W-:Y:S01]  /*0e30*/  IMMA.16816.S8.S8 R12, R2.ROW, R40.reuse.COL, R12 ;  /* 0x00000028020c7237 */ /* 0x082fe2000040540c */
[----:B------:R-:W1:Y:S01]  /*0e40*/  LDSM.16.M88.2 R2, [R36+0x100] ;  /* 0x000100002402783b */ /* 0x000e620000000100 */
[----:B------:R-:W-:Y:S06]  /*0e50*/  BAR.SYNC.DEFER_BLOCKING 0x0 ;  /* 0x0000000000007b1d */ /* 0x000fec0000010000 */
[----:B---3--:R3:W-:Y:S01]  /*0e60*/  STS.128 [R33+UR5], R4 ;  /* 0x0000000421007988 */ /* 0x0087e20008000c05 */
[-C--:B0-----:R-:W-:Y:S03]  /*0e70*/  IMMA.16816.S8.S8 R24, R24.ROW, R40.reuse.COL, R8 ;  /* 0x0000002818187237 */ /* 0x081fe60000405408 */
[----:B------:R-:W4:Y:S04]  /*0e80*/  LDG.E.128.CONSTANT R8, desc[UR10][R38.64+0x2e00] ;  /* 0x002e000a26087981 */ /* 0x000f28000c1e9d00 */
[----:B---3--:R-:W3:Y:S04]  /*0e90*/  LDG.E.128.CONSTANT R4, desc[UR10][R38.64+0xe00] ;  /* 0x000e000a26047981 */ /* 0x008ee8000c1e9d00 */
[----:B--2---:R-:W-:Y:S01]  /*0ea0*/  STS.128 [R33+UR5+0x200], R28 ;  /* 0x0002001c21007988 */ /* 0x004fe20008000c05 */
[----:B------:R-:W-:Y:S01]  /*0eb0*/  BAR.SYNC.DEFER_BLOCKING 0x0 ;  /* 0x0000000000007b1d */ /* 0x000fe20000010000 */
[----:B-1----:R-:W-:Y:S05]  /*0ec0*/  IMMA.16816.S8.S8 R20, R2.ROW, R40.COL, R20 ;  /* 0x0000002802147237 */ /* 0x002fea0000405414 */
[----:B------:R-:W0:Y:S01]  /*0ed0*/  LDSM.16.M88.2 R2, [R35] ;  /* 0x000000002302783b */ /* 0x000e220000000100 */
[----:B------:R-:W-:-:S03]  /*0ee0*/  UIADD3 UR6, UPT, UPT, UR6, 0x380, URZ ;  /* 0x0000038006067890 */ /* 0x000fc6000fffe0ff */
[----:B------:R-:W-:Y:S01]  /*0ef0*/  LDSM.16.M88.2 R28, [R36] ;  /* 0x00000000241c783b */ /* 0x000fe20000000100 */
[----:B0-----:R-:W-:Y:S03]  /*0f00*/  IMMA.16816.S8.S8 R16, R2.ROW, R37.COL, R16 ;  /* 0x0000002502107237 */ /* 0x001fe60000405410 */
[----:B------:R-:W0:Y:S01]  /*0f10*/  LDSM.16.M88.2 R2, [R35+0x100] ;  /* 0x000100002302783b */ /* 0x000e220000000100 */
[----:B------:R-:W-:-:S06]  /*0f20*/  LEA R30, R34, UR6, 0x4 ;  /* 0x00000006221e7c11 */ /* 0x000fcc000f8e20ff */
[----:B------:R-:W-:Y:S01]  /*0f30*/  LDSM.16.M88 R30, [R30] ;  /* 0x000000001e1e783b */ /* 0x000fe20000000000 */
[-C--:B0-----:R-:W-:Y:S03]  /*0f40*/  IMMA.16816.S8.S8 R12, R2.ROW, R37.reuse.COL, R12 ;  /* 0x00000025020c7237 */ /* 0x081fe6000040540c */
[----:B------:R-:W0:Y:S01]  /*0f50*/  LDSM.16.M88.2 R2, [R36+0x100] ;  /* 0x000100002402783b */ /* 0x000e220000000100 */
[----:B------:R-:W-:Y:S04]  /*0f60*/  BAR.SYNC.DEFER_BLOCKING 0x0 ;  /* 0x0000000000007b1d */ /* 0x000fe80000010000 */
[----:B------:R-:W-:Y:S01]  /*0f70*/  IMMA.16816.S8.S8 R24, R28.ROW, R37.COL, R24 ;  /* 0x000000251c187237 */ /* 0x000fe20000405418 */
[----:B------:R-:W-:-:S02]  /*0f80*/  UPLOP3.LUT UP1, UPT, UPT, UPT, UP0, 0x80, 0x8 ;  /* 0x000000000008789c */ /* 0x000fc40003f2f000 */
[----:B------:R-:W-:-:S05]  /*0f90*/  UPLOP3.LUT UP0, UPT, UPT, UPT, UPT, 0x40, 0x4 ;  /* 0x000000000004789c */ /* 0x000fca0003f0e870 */
[----:B0-----:R-:W-:Y:S01]  /*0fa0*/  IMMA.16816.S8.S8 R20, R2.ROW, R37.COL, R20 ;  /* 0x0000002502147237 */ /* 0x001fe20000405414 */
[----:B----4-:R-:W-:Y:S04]  /*0fb0*/  STS.128 [R33+UR5+0x200], R8 ;  /* 0x0002000821007988 */ /* 0x010fe80008000c05 */
[----:B---3--:R-:W-:Y:S01]  /*0fc0*/  STS.128 [R33+UR5], R4 ;  /* 0x0000000421007988 */ /* 0x008fe20008000c05 */
        /* <DEDUP_REMOVED lines=9> */
[----:B------:R-:W-:Y:S01]  /*1060*/  IMAD.MOV.U32 R8, RZ, RZ, 0x1 ;  /* 0x00000001ff087424 */ /* 0x000fe200078e00ff */
[----:B------:R-:W-:-:S03]  /*1070*/  NOP ;  /* 0x0000000000007918 */ /* 0x000fc60000000000 */
[----:B------:R-:W-:-:S15]  /*1080*/  BRA.U UP1, `(.L_x_159) ;  /* 0xfffffff101187547 */ /* 0x000fde000b83ffff */
[----:B------:R-:W0:Y:S01]  /*1090*/  S2R R7, SR_TID.X ;  /* 0x0000000000077919 */ /* 0x000e220000002100 */
[----:B------:R-:W0:Y:S02]  /*10a0*/  LDC.64 R4, c[0x0][0x398] ;  /* 0x0000e600ff047b82 */ /* 0x000e240000000a00 */
[----:B0-----:R-:W-:-:S05]  /*10b0*/  IMAD.WIDE.U32 R4, R7, 0x4, R4 ;  /* 0x0000000407047825 */ /* 0x001fca00078e0004 */
[----:B------:R-:W2:Y:S04]  /*10c0*/  LDG.E.CONSTANT R3, desc[UR10][R4.64] ;  /* 0x0000000a04037981 */ /* 0x000ea8000c1e9900 */
[----:B------:R0:W3:Y:S01]  /*10d0*/  LDG.E.CONSTANT R2, desc[UR10][R4.64+0x80] ;  /* 0x0000800a04027981 */ /* 0x0000e2000c1e9900 */
[----:B------:R-:W-:Y:S01]  /*10e0*/  IMAD.SHL.U32 R9, R0, 0x2, RZ ;  /* 0x0000000200097824 */ /* 0x000fe200078e00ff */
[----:B------:R-:W-:Y:S01]  /*10f0*/  UIADD3 UR4, UPT, UPT, UR4, 0x800, URZ ;  /* 0x0000080004047890 */ /* 0x000fe2000fffe0ff */
[----:B------:R-:W-:-:S03]  /*1100*/  SHF.R.U32.HI R0, RZ, 0x2, R0 ;  /* 0x00000002ff007819 */ /* 0x000fc60000011600 */
[----:B------:R-:W-:Y:S01]  /*1110*/  LOP3.LUT R9, R9, 0x6, RZ, 0xe2, !PT ;  /* 0x0000000609097812 */ /* 0x000fe200078ee2ff */
[----:B------:R-:W-:Y:S01]  /*1120*/  ULEA UR4, UR7, UR4, 0x18 ;  /* 0x0000000407047291 */ /* 0x000fe2000f8ec0ff */
[----:B0-----:R-:W-:-:S03]  /*1130*/  IMAD.MOV.U32 R4, RZ, RZ, 0x40000000 ;  /* 0x40000000ff047424 */ /* 0x001fc600078e00ff */
[----:B------:R-:W-:Y:S01]  /*1140*/  UIADD3 UR5, UPT, UPT, UR4, 0x400, URZ ;  /* 0x0000040004057890 */ /* 0x000fe2000fffe0ff */
[----:B------:R-:W-:Y:S02]  /*1150*/  IMAD R0, R9, 0x20, R0 ;  /* 0x0000002009007824 */ /* 0x000fe400078e0200 */
[----:B------:R-:W-:-:S03]  /*1160*/  IMAD.MOV.U32 R5, RZ, RZ, 0x0 ;  /* 0x00000000ff057424 */ /* 0x000fc600078e00ff */
[C---:B------:R-:W-:Y:S02]  /*1170*/  LEA R6, R0.reuse, UR4, 0x2 ;  /* 0x0000000400067c11 */ /* 0x040fe4000f8e10ff */
[----:B------:R-:W-:Y:S02]  /*1180*/  LEA R8, R0, UR5, 0x2 ;  /* 0x0000000500087c11 */ /* 0x000fe4000f8e10ff */
[----:B------:R-:W-:Y:S01]  /*1190*/  LEA R0, R7, UR4, 0x2 ;  /* 0x0000000407007c11 */ /* 0x000fe2000f8e10ff */
[----:B------:R-:W-:Y:S01]  /*11a0*/  STS [R6], R16 ;  /* 0x0000001006007388 */ /* 0x000fe20000000800 */
[----:B------:R-:W0:Y:S01]  /*11b0*/  LDCU.64 UR4, c[0x0][0x390] ;  /* 0x00007200ff0477ac */ /* 0x000e220008000a00 */
        /* <DEDUP_REMOVED lines=19> */
[----:B------:R-:W4:Y:S04]  /*12f0*/  LDS R18, [R0+0x100] ;  /* 0x0001000000127984 */ /* 0x000f280000000800 */
[----:B------:R-:W5:Y:S04]  /*1300*/  LDS R24, [R0+0x180] ;  /* 0x0001800000187984 */ /* 0x000f680000000800 */
[----:B------:R-:W5:Y:S04]  /*1310*/  LDS R26, [R0+0x200] ;  /* 0x00020000001a7984 */ /* 0x000f680000000800 */
[----:B------:R-:W-:Y:S04]  /*1320*/  LDS R14, [R0+0x280] ;  /* 0x00028000000e7984 */ /* 0x000fe80000000800 */
[----:B------:R-:W-:Y:S04]  /*1330*/  LDS R10, [R0+0x300] ;  /* 0x00030000000a7984 */ /* 0x000fe80000000800 */
[----:B------:R-:W5:Y:S04]  /*1340*/  LDS R12, [R0+0x380] ;  /* 0x00038000000c7984 */ /* 0x000f680000000800 */
[----:B------:R-:W3:Y:S04]  /*1350*/  LDS R13, [R0+0x400] ;  /* 0x00040000000d7984 */ /* 0x000ee80000000800 */
[----:B------:R-:W3:Y:S01]  /*1360*/  LDS R15, [R0+0x480] ;  /* 0x00048000000f7984 */ /* 0x000ee20000000800 */
[----:B--2---:R-:W-:-:S02]  /*1370*/  VIADDMNMX R11, R3, R6, RZ, !PT ;  /* 0x00000006030b7246 */ /* 0x004fc400078001ff */
[----:B0-----:R-:W-:Y:S02]  /*1380*/  IADD3 R6, P0, PT, R7, UR4, RZ ;  /* 0x0000000407067c10 */ /* 0x001fe4000ff1e0ff */
[----:B-1----:R-:W-:Y:S01]  /*1390*/  VIADDMNMX R23, R3, R16, RZ, !PT ;  /* 0x0000001003177246 */ /* 0x002fe200078001ff */
[----:B------:R-:W-:Y:S01]  /*13a0*/  IMAD.WIDE.U32 R8, R11, -0x60000000, R4 ;  /* 0xa00000000b087825 */ /* 0x000fe200078e0004 */
[C---:B----4-:R-:W-:Y:S02]  /*13b0*/  VIADDMNMX R25, R3.reuse, R18, RZ, !PT ;  /* 0x0000001203197246 */ /* 0x050fe400078001ff */
[----:B-----5:R-:W-:Y:S01]  /*13c0*/  VIADDMNMX R27, R3, R24, RZ, !PT ;  /* 0x00000018031b7246 */ /* 0x020fe200078001ff */
[----:B------:R-:W-:Y:S01]  /*13d0*/  IMAD.U32 R11, R11, 0x4, R9 ;  /* 0x000000040b0b7824 */ /* 0x000fe200078e0009 */
[C---:B------:R-:W-:Y:S01]  /*13e0*/  VIADDMNMX R29, R3.reuse, R26, RZ, !PT ;  /* 0x0000001a031d7246 */ /* 0x040fe200078001ff */
[----:B------:R-:W-:Y:S01]  /*13f0*/  IMAD.X R7, RZ, RZ, UR5, P0 ;  /* 0x00000005ff077e24 */ /* 0x000fe200080e06ff */
[----:B------:R-:W-:Y:S01]  /*1400*/  VIADDMNMX R31, R3, R12, RZ, !PT ;  /* 0x0000000c031f7246 */ /* 0x000fe200078001ff */
[----:B------:R-:W-:Y:S01]  /*1410*/  IMAD.WIDE.U32 R16, R23, -0x60000000, R4 ;  /* 0xa000000017107825 */ /* 0x000fe200078e0004 */
[----:B------:R-:W-:-:S02]  /*1420*/  SHF.R.U64 R8, R8, 0x1f, R11 ;  /* 0x0000001f08087819 */ /* 0x000fc4000000120b */
[----:B------:R-:W0:Y:S01]  /*1430*/  LDS R11, [R0+0x500] ;  /* 0x00050000000b7984 */ /* 0x000e220000000800 */
[--C-:B------:R-:W-:Y:S01]  /*1440*/  IMAD.WIDE.U32 R18, R25, -0x60000000, R4.reuse ;  /* 0xa000000019127825 */ /* 0x100fe200078e0004 */
[----:B------:R-:W-:Y:S02]  /*1450*/  VIMNMX R8, PT, PT, R8, 0x7f, PT ;  /* 0x0000007f08087848 */ /* 0x000fe40003fe0100 */
[----:B---3--:R-:W-:Y:S01]  /*1460*/  VIADDMNMX R33, R2, R13, RZ, !PT ;  /* 0x0000000d02217246 */ /* 0x008fe200078001ff */
[----:B------:R-:W-:Y:S01]  /*1470*/  IMAD.WIDE.U32 R20, R27, -0x60000000, R4 ;  /* 0xa00000001b147825 */ /* 0x000fe200078e0004 */
[----:B------:R-:W-:Y:S02]  /*1480*/  VIMNMX R9, PT, PT, R8, -0x80, !PT ;  /* 0xffffff8008097848 */ /* 0x000fe40007fe0100 */
[----:B------:R-:W-:Y:S01]  /*1490*/  VIADDMNMX R35, R2, R15, RZ, !PT ;  /* 0x0000000f02237246 */ /* 0x000fe200078001ff */
[----:B------:R-:W-:Y:S01]  /*14a0*/  IMAD.U32 R17, R23, 0x4, R17 ;  /* 0x0000000417117824 */ /* 0x000fe200078e0011 */
[----:B------:R-:W-:Y:S01]  /*14b0*/  VIADDMNMX R23, R3, R14, RZ, !PT ;  /* 0x0000000e03177246 */ /* 0x000fe200078001ff */
[----:B------:R1:W-:Y:S01]  /*14c0*/  STG.E.U8 desc[UR10][R6.64], R9 ;  /* 0x0000000906007986 */ /* 0x0003e2000c10110a */
[----:B------:R-:W-:-:S02]  /*14d0*/  IMAD.U32 R19, R25, 0x4, R19 ;  /* 0x0000000419137824 */ /* 0x000fc400078e0013 */
[----:B------:R-:W-:Y:S01]  /*14e0*/  IMAD.U32 R27, R27, 0x4, R21 ;  /* 0x000000041b1b7824 */ /* 0x000fe200078e0015 */
[----:B------:R-:W-:Y:S01]  /*14f0*/  SHF.R.U64 R21, R16, 0x1f, R17 ;  /* 0x0000001f10157819 */ /* 0x000fe20000001211 */
[C---:B------:R-:W-:Y:S01]  /*1500*/  IMAD.WIDE.U32 R16, R23.reuse, -0x60000000, R4 ;  /* 0xa000000017107825 */ /* 0x040fe200078e0004 */
[----:B------:R-:W-:Y:S02]  /*1510*/  SHF.R.U64 R19, R18, 0x1f, R19 ;  /* 0x0000001f12137819 */ /* 0x000fe40000001213 */
[----:B------:R-:W-:Y:S01]  /*1520*/  SHF.R.U64 R14, R20, 0x1f, R27 ;  /* 0x0000001f140e7819 */ /* 0x000fe2000000121b */
[----:B------:R-:W-:Y:S02]  /*1530*/  IMAD.U32 R17, R23, 0x4, R17 ;  /* 0x0000000417117824 */ /* 0x000fe400078e0011 */
[----:B-1----:R-:W-:Y:S01]  /*1540*/  IMAD.WIDE.U32 R8, R29, -0x60000000, R4 ;  /* 0xa00000001d087825 */ /* 0x002fe200078e0004 */
[----:B------:R-:W-:-:S03]  /*1550*/  VIMNMX R14, PT, PT, R14, 0x7f, PT ;  /* 0x0000007f0e0e7848 */ /* 0x000fc60003fe0100 */
[----:B------:R-:W-:Y:S01]  /*1560*/  IMAD.U32 R29, R29, 0x4, R9 ;  /* 0x000000041d1d7824 */ /* 0x000fe200078e0009 */
[----:B------:R-:W-:Y:S02]  /*1570*/  VIMNMX R9, PT, PT, R21, 0x7f, PT ;  /* 0x0000007f15097848 */ /* 0x000fe40003fe0100 */
[----:B------:R-:W-:Y:S01]  /*1580*/  VIMNMX R23, PT, PT, R14, -0x80, !PT ;  /* 0xffffff800e177848 */ /* 0x000fe20007fe0100 */
[----:B------:R-:W-:Y:S01]  /*1590*/  IMAD.WIDE.U32 R14, R31, -0x60000000, R4 ;  /* 0xa00000001f0e7825 */ /* 0x000fe200078e0004 */
[----:B------:R-:W-:Y:S02]  /*15a0*/  SHF.R.U64 R18, R8, 0x1f, R29 ;  /* 0x0000001f08127819 */ /* 0x000fe4000000121d */
[----:B------:R-:W-:Y:S01]  /*15b0*/  VIMNMX R8, PT, PT, R19, 0x7f, PT ;  /* 0x0000007f13087848 */ /* 0x000fe20003fe0100 */
[----:B------:R-:W-:Y:S01]  /*15c0*/  IMAD.U32 R31, R31, 0x4, R15 ;  /* 0x000000041f1f7824 */ /* 0x000fe200078e000f */
[----:B------:R-:W-:Y:S01]  /*15d0*/  VIMNMX R19, PT, PT, R9, -0x80, !PT ;  /* 0xffffff8009137848 */ /* 0x000fe20007fe0100 */
[----:B------:R1:W-:Y:S01]  /*15e0*/  STG.E.U8 desc[UR10][R6.64+0x93000], R23 ;  /* 0x0930001706007986 */ /* 0x0003e2000c10110a */
[----:B------:R-:W-:-:S02]  /*15f0*/  VIMNMX R9, PT, PT, R18, 0x7f, PT ;  /* 0x0000007f12097848 */ /* 0x000fc40003fe0100 */
[----:B------:R-:W-:Y:S01]  /*1600*/  VIMNMX R21, PT, PT, R8, -0x80, !PT ;  /* 0xffffff8008157848 */ /* 0x000fe20007fe0100 */
[----:B------:R-:W-:Y:S01]  /*1610*/  STG.E.U8 desc[UR10][R6.64+0x31000], R19 ;  /* 0x0310001306007986 */ /* 0x000fe2000c10110a */
[----:B------:R-:W-:Y:S02]  /*1620*/  SHF.R.U64 R8, R16, 0x1f, R17 ;  /* 0x0000001f10087819 */ /* 0x000fe40000001211 */
[----:B------:R-:W-:Y:S01]  /*1630*/  VIMNMX R25, PT, PT, R9, -0x80, !PT ;  /* 0xffffff8009197848 */ /* 0x000fe20007fe0100 */
[----:B------:R-:W-:Y:S01]  /*1640*/  STG.E.U8 desc[UR10][R6.64+0x62000], R21 ;  /* 0x0620001506007986 */ /* 0x000fe2000c10110a */
[----:B------:R-:W-:Y:S02]  /*1650*/  VIADDMNMX R29, R3, R10, RZ, !PT ;  /* 0x0000000a031d7246 */ /* 0x000fe400078001ff */
[----:B0-----:R-:W-:Y:S01]  /*1660*/  VIADDMNMX R37, R2, R11, RZ, !PT ;  /* 0x0000000b02257246 */ /* 0x001fe200078001ff */
[----:B------:R-:W0:Y:S01]  /*1670*/  LDS R9, [R0+0x580] ;  /* 0x0005800000097984 */ /* 0x000e220000000800 */
[----:B------:R-:W-:Y:S01]  /*1680*/  VIMNMX R8, PT, PT, R8, 0x7f, PT ;  /* 0x0000007f08087848 */ /* 0x000fe20003fe0100 */
[----:B------:R-:W-:-:S02]  /*1690*/  IMAD.WIDE.U32 R12, R29, -0x60000000, R4 ;  /* 0xa00000001d0c7825 */ /* 0x000fc400078e0004 */
[----:B------:R-:W2:Y:S01]  /*16a0*/  LDS R17, [R0+0x600] ;  /* 0x0006000000117984 */ /* 0x000ea20000000800 */
[----:B------:R-:W-:Y:S01]  /*16b0*/  VIMNMX R27, PT, PT, R8, -0x80, !PT ;  /* 0xffffff80081b7848 */ /* 0x000fe20007fe0100 */
[----:B------:R-:W-:Y:S01]  /*16c0*/  IMAD.U32 R29, R29, 0x4, R13 ;  /* 0x000000041d1d7824 */ /* 0x000fe200078e000d */
[----:B------:R-:W-:Y:S01]  /*16d0*/  SHF.R.U64 R8, R14, 0x1f, R31 ;  /* 0x0000001f0e087819 */ /* 0x000fe2000000121f */
[----:B------:R-:W3:Y:S01]  /*16e0*/  LDS R3, [R0+0x680] ;  /* 0x0006800000037984 */ /* 0x000ee20000000800 */
[C---:B------:R-:W-:Y:S02]  /*16f0*/  IMAD.WIDE.U32 R10, R35.reuse, -0x60000000, R4 ;  /* 0xa0000000230a7825 */ /* 0x040fe400078e0004 */
[----:B------:R-:W-:Y:S01]  /*1700*/  VIMNMX R8, PT, PT, R8, 0x7f, PT ;  /* 0x0000007f08087848 */ /* 0x000fe20003fe0100 */
[----:B------:R-:W4:Y:S01]  /*1710*/  LDS R19, [R0+0x700] ;  /* 0x0007000000137984 */ /* 0x000f220000000800 */
[----:B------:R-:W-:Y:S02]  /*1720*/  IMAD.U32 R35, R35, 0x4, R11 ;  /* 0x0000000423237824 */ /* 0x000fe400078e000b */
[----:B-1----:R-:W-:Y:S01]  /*1730*/  IMAD.WIDE.U32 R22, R33, -0x60000000, R4 ;  /* 0xa000000021167825 */ /* 0x002fe200078e0004 */
[----:B------:R1:W5:Y:S01]  /*1740*/  LDS R21, [R0+0x780] ;  /* 0x0007800000157984 */ /* 0x0003620000000800 */
[----:B------:R-:W-:-:S02]  /*1750*/  VIMNMX R13, PT, PT, R8, -0x80, !PT ;  /* 0xffffff80080d7848 */ /* 0x000fc40007fe0100 */
[----:B------:R-:W-:Y:S01]  /*1760*/  SHF.R.U64 R10, R10, 0x1f, R35 ;  /* 0x0000001f0a0a7819 */ /* 0x000fe20000001223 */
[----:B------:R1:W-:Y:S01]  /*1770*/  STG.E.U8 desc[UR10][R6.64+0xc4000], R25 ;  /* 0x0c40001906007986 */ /* 0x0003e2000c10110a */
[----:B------:R-:W-:Y:S02]  /*1780*/  IMAD.U32 R33, R33, 0x4, R23 ;  /* 0x0000000421217824 */ /* 0x000fe400078e0017 */
[----:B------:R-:W-:Y:S01]  /*1790*/  VIMNMX R10, PT, PT, R10, 0x7f, PT ;  /* 0x0000007f0a0a7848 */ /* 0x000fe20003fe0100 */
[----:B------:R0:W-:Y:S01]  /*17a0*/  STG.E.U8 desc[UR10][R6.64+0xf5000], R27 ;  /* 0x0f50001b06007986 */ /* 0x0001e2000c10110a */
[----:B-1----:R-:W-:Y:S02]  /*17b0*/  SHF.R.U64 R0, R12, 0x1f, R29 ;  /* 0x0000001f0c007819 */ /* 0x002fe4000000121d */
[----:B------:R-:W-:Y:S01]  /*17c0*/  VIMNMX R23, PT, PT, R10, -0x80, !PT ;  /* 0xffffff800a177848 */ /* 0x000fe20007fe0100 */
[----:B------:R-:W-:Y:S01]  /*17d0*/  STG.E.U8 desc[UR10][R6.64+0x157000], R13 ;  /* 0x1570000d06007986 */ /* 0x000fe2000c10110a */
[----:B------:R-:W-:-:S02]  /*17e0*/  VIMNMX R0, PT, PT, R0, 0x7f, PT ;  /* 0x0000007f00007848 */ /* 0x000fc40003fe0100 */
[----:B------:R-:W-:Y:S01]  /*17f0*/  SHF.R.U64 R22, R22, 0x1f, R33 ;  /* 0x0000001f16167819 */ /* 0x000fe20000001221 */
[C---:B------:R-:W-:Y:S01]  /*1800*/  IMAD.WIDE.U32 R24, R37.reuse, -0x60000000, R4 ;  /* 0xa000000025187825 */ /* 0x040fe200078e0004 */
[----:B------:R-:W-:Y:S01]  /*1810*/  VIMNMX R11, PT, PT, R0, -0x80, !PT ;  /* 0xffffff80000b7848 */ /* 0x000fe20007fe0100 */
[----:B------:R-:W-:Y:S01]  /*1820*/  STG.E.U8 desc[UR10][R6.64+0x31020], R23 ;  /* 0x0310201706007986 */ /* 0x000fe2000c10110a */
[----:B------:R-:W-:Y:S01]  /*1830*/  VIMNMX R0, PT, PT, R22, 0x7f, PT ;  /* 0x0000007f16007848 */ /* 0x000fe20003fe0100 */
[----:B------:R-:W-:Y:S02]  /*1840*/  IMAD.U32 R37, R37, 0x4, R25 ;  /* 0x0000000425257824 */ /* 0x000fe400078e0019 */
[----:B------:R1:W-:Y:S01]  /*1850*/  STG.E.U8 desc[UR10][R6.64+0x126000], R11 ;  /* 0x1260000b06007986 */ /* 0x0003e2000c10110a */
[----:B------:R-:W-:Y:S02]  /*1860*/  VIMNMX R15, PT, PT, R0, -0x80, !PT ;  /* 0xffffff80000f7848 */ /* 0x000fe40007fe0100 */
[----:B------:R-:W-:-:S02]  /*1870*/  SHF.R.U64 R12, R24, 0x1f, R37 ;  /* 0x0000001f180c7819 */ /* 0x000fc40000001225 */
[----:B0-----:R-:W-:Y:S01]  /*1880*/  VIADDMNMX R27, R2, R9, RZ, !PT ;  /* 0x00000009021b7246 */ /* 0x001fe200078001ff */
[----:B------:R-:W-:Y:S01]  /*1890*/  STG.E.U8 desc[UR10][R6.64+0x20], R15 ;  /* 0x0000200f06007986 */ /* 0x000fe2000c10110a */
[----:B------:R-:W-:Y:S02]  /*18a0*/  VIMNMX R12, PT, PT, R12, 0x7f, PT ;  /* 0x0000007f0c0c7848 */ /* 0x000fe40003fe0100 */
[C---:B--2---:R-:W-:Y:S01]  /*18b0*/  VIADDMNMX R17, R2.reuse, R17, RZ, !PT ;  /* 0x0000001102117246 */ /* 0x044fe200078001ff */
[--C-:B------:R-:W-:Y:S01]  /*18c0*/  IMAD.WIDE.U32 R8, R27, -0x60000000, R4.reuse ;  /* 0xa00000001b087825 */ /* 0x100fe200078e0004 */
[----:B---3--:R-:W-:Y:S02]  /*18d0*/  VIADDMNMX R29, R2, R3, RZ, !PT ;  /* 0x00000003021d7246 */ /* 0x008fe400078001ff */
[----:B------:R-:W-:Y:S01]  /*18e0*/  VIMNMX R25, PT, PT, R12, -0x80, !PT ;  /* 0xffffff800c197848 */ /* 0x000fe20007fe0100 */
[----:B-1----:R-:W-:Y:S01]  /*18f0*/  IMAD.WIDE.U32 R10, R17, -0x60000000, R4 ;  /* 0xa0000000110a7825 */ /* 0x002fe200078e0004 */
[----:B----4-:R-:W-:-:S02]  /*1900*/  VIADDMNMX R19, R2, R19, RZ, !PT ;  /* 0x0000001302137246 */ /* 0x010fc400078001ff */
[----:B-----5:R-:W-:Y:S01]  /*1910*/  VIADDMNMX R21, R2, R21, RZ, !PT ;  /* 0x0000001502157246 */ /* 0x020fe200078001ff */
[--C-:B------:R-:W-:Y:S01]  /*1920*/  IMAD.WIDE.U32 R12, R29, -0x60000000, R4.reuse ;  /* 0xa00000001d0c7825 */ /* 0x100fe200078e0004 */
[----:B------:R-:W-:Y:S03]  /*1930*/  STG.E.U8 desc[UR10][R6.64+0x62020], R25 ;  /* 0x0620201906007986 */ /* 0x000fe6000c10110a */
[----:B------:R-:W-:-:S04]  /*1940*/  IMAD.WIDE.U32 R2, R19, -0x60000000, R4 ;  /* 0xa000000013027825 */ /* 0x000fc800078e0004 */
[----:B------:R-:W-:-:S04]  /*1950*/  IMAD.WIDE.U32 R4, R21, -0x60000000, R4 ;  /* 0xa000000015047825 */ /* 0x000fc800078e0004 */
[----:B------:R-:W-:Y:S02]  /*1960*/  IMAD.U32 R27, R27, 0x4, R9 ;  /* 0x000000041b1b7824 */ /* 0x000fe400078e0009 */
[----:B------:R-:W-:Y:S02]  /*1970*/  IMAD.U32 R11, R17, 0x4, R11 ;  /* 0x00000004110b7824 */ /* 0x000fe400078e000b */
[----:B------:R-:W-:Y:S01]  /*1980*/  IMAD.U32 R29, R29, 0x4, R13 ;  /* 0x000000041d1d7824 */ /* 0x000fe200078e000d */
[----:B------:R-:W-:Y:S01]  /*1990*/  SHF.R.U64 R0, R8, 0x1f, R27 ;  /* 0x0000001f08007819 */ /* 0x000fe2000000121b */
[----:B------:R-:W-:Y:S01]  /*19a0*/  IMAD.U32 R19, R19, 0x4, R3 ;  /* 0x0000000413137824 */ /* 0x000fe200078e0003 */
[----:B------:R-:W-:Y:S01]  /*19b0*/  SHF.R.U64 R11, R10, 0x1f, R11 ;  /* 0x0000001f0a0b7819 */ /* 0x000fe2000000120b */
[----:B------:R-:W-:Y:S01]  /*19c0*/  IMAD.U32 R21, R21, 0x4, R5 ;  /* 0x0000000415157824 */ /* 0x000fe200078e0005 */
[----:B------:R-:W-:Y:S02]  /*19d0*/  SHF.R.U64 R12, R12, 0x1f, R29 ;  /* 0x0000001f0c0c7819 */ /* 0x000fe4000000121d */
[----:B------:R-:W-:-:S02]  /*19e0*/  SHF.R.U64 R8, R2, 0x1f, R19 ;  /* 0x0000001f02087819 */ /* 0x000fc40000001213 */
[----:B------:R-:W-:Y:S02]  /*19f0*/  SHF.R.U64 R10, R4, 0x1f, R21 ;  /* 0x0000001f040a7819 */ /* 0x000fe40000001215 */
[----:B------:R-:W-:Y:S02]  /*1a00*/  VIMNMX R0, PT, PT, R0, 0x7f, PT ;  /* 0x0000007f00007848 */ /* 0x000fe40003fe0100 */
[----:B------:R-:W-:Y:S02]  /*1a10*/  VIMNMX R2, PT, PT, R11, 0x7f, PT ;  /* 0x0000007f0b027848 */ /* 0x000fe40003fe0100 */
[----:B------:R-:W-:Y:S02]  /*1a20*/  VIMNMX R4, PT, PT, R12, 0x7f, PT ;  /* 0x0000007f0c047848 */ /* 0x000fe40003fe0100 */
[----:B------:R-:W-:Y:S02]  /*1a30*/  VIMNMX R8, PT, PT, R8, 0x7f, PT ;  /* 0x0000007f08087848 */ /* 0x000fe40003fe0100 */
[----:B------:R-:W-:-:S02]  /*1a40*/  VIMNMX R10, PT, PT, R10, 0x7f, PT ;  /* 0x0000007f0a0a7848 */ /* 0x000fc40003fe0100 */
[----:B------:R-:W-:Y:S02]  /*1a50*/  VIMNMX R3, PT, PT, R0, -0x80, !PT ;  /* 0xffffff8000037848 */ /* 0x000fe40007fe0100 */
[----:B------:R-:W-:Y:S02]  /*1a60*/  VIMNMX R5, PT, PT, R2, -0x80, !PT ;  /* 0xffffff8002057848 */ /* 0x000fe40007fe0100 */
[----:B------:R-:W-:Y:S01]  /*1a70*/  VIMNMX R9, PT, PT, R4, -0x80, !PT ;  /* 0xffffff8004097848 */ /* 0x000fe20007fe0100 */
[----:B------:R-:W-:Y:S01]  /*1a80*/  STG.E.U8 desc[UR10][R6.64+0x93020], R3 ;  /* 0x0930200306007986 */ /* 0x000fe2000c10110a */
[----:B------:R-:W-:Y:S02]  /*1a90*/  VIMNMX R11, PT, PT, R8, -0x80, !PT ;  /* 0xffffff80080b7848 */ /* 0x000fe40007fe0100 */
[----:B------:R-:W-:Y:S01]  /*1aa0*/  VIMNMX R13, PT, PT, R10, -0x80, !PT ;  /* 0xffffff800a0d7848 */ /* 0x000fe20007fe0100 */
[----:B------:R-:W-:Y:S04]  /*1ab0*/  STG.E.U8 desc[UR10][R6.64+0xc4020], R5 ;  /* 0x0c40200506007986 */ /* 0x000fe8000c10110a */
[----:B------:R-:W-:Y:S04]  /*1ac0*/  STG.E.U8 desc[UR10][R6.64+0xf5020], R9 ;  /* 0x0f50200906007986 */ /* 0x000fe8000c10110a */
[----:B------:R-:W-:Y:S04]  /*1ad0*/  STG.E.U8 desc[UR10][R6.64+0x126020], R11 ;  /* 0x1260200b06007986 */ /* 0x000fe8000c10110a */
[----:B------:R-:W-:Y:S01]  /*1ae0*/  STG.E.U8 desc[UR10][R6.64+0x157020], R13 ;  /* 0x1570200d06007986 */ /* 0x000fe2000c10110a */
[----:B------:R-:W-:Y:S05]  /*1af0*/  EXIT ;  /* 0x000000000000794d */ /* 0x000fea0003800000 */
.L_x_160:
        /* <DEDUP_REMOVED lines=16> */
.L_x_240:


//--------------------- .text.fused_cast_cast_left_shift_multiply_add_right_shift_cast_clip_cast_3_kernel0 --------------------------
	.section	.text.fused_cast_cast_left_shift_multiply_add_right_shift_cast_clip_cast_3_kernel0,"ax",@progbits
	.align	128
        .global         fused_cast_cast_left_shift_multiply_add_right_shift_cast_clip_cast_3_kernel0
        .type           fused_cast_cast_left_shift_multiply_add_right_shift_cast_clip_cast_3_kernel0,@function
        .size           fused_cast_cast_left_shift_multiply_add_right_shift_cast_clip_cast_3_kernel0,(.L_x_241 - fused_cast_cast_left_shift_multiply_add_right_shift_cast_clip_cast_3_kernel0)
        .other          fused_cast_cast_left_shift_multiply_add_right_shift_cast_clip_cast_3_kernel0,@"STO_CUDA_ENTRY STV_DEFAULT"
fused_cast_cast_left_shift_multiply_add_right_shift_cast_clip_cast_3_kernel0:
.text.fused_cast_cast_left_shift_multiply_add_right_shift_cast_clip_cast_3_kernel0:
[----:B------:R-:W-:Y:S01]  /*0000*/  LDC R1, c[0x0][0x37c] ;  /* 0x0000df00ff017b82 */ /* 0x000fe20000000800 */
[----:B------:R-:W0:Y:S07]  /*0010*/  S2R R5, SR_TID.X ;  /* 0x0000000000057919 */ /* 0x000e2e0000002100 */
[----:B------:R-:W1:Y:S01]  /*0020*/  S2UR UR4, SR_CTAID.X ;  /* 0x00000000000479c3 */ /* 0x000e620000002500 */
[----:B------:R-:W-:Y:S01]  /*0030*/  IMAD.MOV.U32 R0, RZ, RZ, 0x80000 ;  /* 0x00080000ff007424 */ /* 0x000fe200078e00ff */
[----:B------:R-:W2:Y:S01]  /*0040*/  LDCU.64 UR6, c[0x0][0x358] ;  /* 0x00006b00ff0677ac */ /* 0x000ea20008000a00 */
[----:B------:R-:W3:Y:S05]  /*0050*/  LDCU.64 UR8, c[0x0][0x380] ;  /* 0x00007000ff0877ac */ /* 0x000eea0008000a00 */
[----:B------:R-:W4:Y:S01]  /*0060*/  LDC.64 R2, c[0x0][0x388] ;  /* 0x0000e200ff027b82 */ /* 0x000f220000000a00 */
[----:B-1----:R-:W-:-:S02]  /*0070*/  USHF.L.U32 UR5, UR4, 0xa, URZ ;  /* 0x0000000a04057899 */ /* 0x002fc400080006ff */
[----:B------:R-:W-:-:S04]  /*0080*/  USHF.L.U32 UR4, UR4, 0x2, URZ ;  /* 0x0000000204047899 */ /* 0x000fc800080006ff */
[----:B0-----:R-:W-:Y:S02]  /*0090*/  LOP3.LUT R5, R5, UR5, RZ, 0xfc, !PT ;  /* 0x0000000505057c12 */ /* 0x001fe4000f8efcff */
[----:B------:R-:W-:-:S03]  /*00a0*/  IMAD.U32 R4, RZ, RZ, UR4 ;  /* 0x00000004ff047e24 */ /* 0x000fc6000f8e00ff */
[----:B--23--:R-:W-:-:S07]  /*00b0*/  VIADD R5, R5, 0x80000 ;  /* 0x0008000005057836 */ /* 0x00cfce0000000000 */
.L_x_169:
[----:B------:R-:W-:Y:S02]  /*00c0*/  ISETP.GT.U32.AND P1, PT, R4, 0x61ff, PT ;  /* 0x000061ff0400780c */ /* 0x000fe40003f24070 */
[----:B------:R-:W-:-:S11]  /*00d0*/  ISETP.NE.AND P0, PT, R0, 0x680000, PT ;  /* 0x006800000000780c */ /* 0x000fd60003f05270 */
[----:B0123--:R-:W-:Y:S05]  /*00e0*/  @P1 BRA `(.L_x_161) ;  /* 0x0000000000501947 */ /* 0x00ffea0003800000 */
[----:B------:R-:W-:Y:S01]  /*00f0*/  VIADD R13, R5, 0xfff80000 ;  /* 0xfff80000050d7836 */ /* 0x000fe20000000000 */
[----:B------:R-:W-:Y:S04]  /*0100*/  BSSY.RECONVERGENT B0, `(.L_x_161) ;  /* 0x0000012000007945 */ /* 0x000fe80003800200 */
[----:B------:R-:W-:-:S13]  /*0110*/  ISETP.GT.U32.AND P1, PT, R13, 0x61ffff, PT ;  /* 0x0061ffff0d00780c */ /* 0x000fda0003f24070 */
[----:B------:R-:W-:Y:S05]  /*0120*/  @P1 BRA `(.L_x_162) ;  /* 0x00000000003c1947 */ /* 0x000fea0003800000 */
[----:B----4-:R-:W-:-:S06]  /*0130*/  IMAD.WIDE.U32 R6, R13, 0x4, R2 ;  /* 0x000000040d067825 */ /* 0x010fcc00078e0002 */
[----:B------:R-:W2:Y:S01]  /*0140*/  LDG.E.CONSTANT R7, desc[UR6][R6.64] ;  /* 0x0000000606077981 */ /* 0x000ea2000c1e9900 */
[----:B------:R-:W-:Y:S02]  /*0150*/  HFMA2 R8, -RZ, RZ, 2, 0 ;  /* 0x40000000ff087431 */ /* 0x000fe400000001ff */
[----:B------:R-:W-:Y:S01]  /*0160*/  IMAD.MOV.U32 R9, RZ, RZ, 0x0 ;  /* 0x00000000ff097424 */ /* 0x000fe200078e00ff */
[----:B--2---:R-:W-:Y:S02]  /*0170*/  SHF.R.S32.HI R10, RZ, 0x1f, R7 ;  /* 0x0000001fff0a7819 */ /* 0x004fe40000011407 */
[----:B------:R-:W-:-:S04]  /*0180*/  IMAD.WIDE.U32 R8, R7, 0x10000000, R8 ;  /* 0x1000000007087825 */ /* 0x000fc800078e0008 */
[----:B------:R-:W-:-:S04]  /*0190*/  IMAD.SHL.U32 R10, R10, 0x10000000, RZ ;  /* 0x100000000a0a7824 */ /* 0x000fc800078e00ff */
[----:B------:R-:W-:-:S04]  /*01a0*/  IMAD R11, R7, 0x4, R10 ;  /* 0x00000004070b7824 */ /* 0x000fc800078e020a */
[----:B------:R-:W-:-:S05]  /*01b0*/  IMAD.IADD R9, R9, 0x1, R11 ;  /* 0x0000000109097824 */ /* 0x000fca00078e020b */
[----:B------:R-:W-:Y:S02]  /*01c0*/  SHF.R.U64 R10, R8, 0x1f, R9 ;  /* 0x0000001f080a7819 */ /* 0x000fe40000001209 */
[----:B------:R-:W-:Y:S02]  /*01d0*/  IADD3 R8, P1, PT, R13, UR8, RZ ;  /* 0x000000080d087c10 */ /* 0x000fe4000ff3e0ff */
[----:B------:R-:W-:Y:S02]  /*01e0*/  VIMNMX R10, PT, PT, R10, 0x7f, PT ;  /* 0x0000007f0a0a7848 */ /* 0x000fe40003fe0100 */
[----:B------:R-:W-:Y:S02]  /*01f0*/  IADD3.X R9, PT, PT, RZ, UR9, RZ, P1, !PT ;  /* 0x00000009ff097c10 */ /* 0x000fe40008ffe4ff */
[----:B------:R-:W-:-:S05]  /*0200*/  VIMNMX R7, PT, PT, R10, -0x80, !PT ;  /* 0xffffff800a077848 */ /* 0x000fca0007fe0100 */
[----:B------:R0:W-:Y:S02]  /*0210*/  STG.E.U8 desc[UR6][R8.64], R7 ;  /* 0x0000000708007986 */ /* 0x0001e4000c101106 */
.L_x_162:
[----:B------:R-:W-:Y:S05]  /*0220*/  BSYNC.RECONVERGENT B0 ;  /* 0x0000000000007941 */ /* 0x000fea0003800200 */
.L_x_161:
        /* <DEDUP_REMOVED lines=10> */
[----:B0---4-:R-:W-:-:S06]  /*02d0*/  IMAD.WIDE.U32 R6, R13, 0x4, R2 ;  /* 0x000000040d067825 */ /* 0x011fcc00078e0002 */
[----:B------:R-:W2:Y:S01]  /*02e0*/  LDG.E.CONSTANT R7, desc[UR6][R6.64] ;  /* 0x0000000606077981 */ /* 0x000ea2000c1e9900 */
[----:B------:R-:W-:Y:S02]  /*02f0*/  IMAD.MOV.U32 R8, RZ, RZ, 0x40000000 ;  /* 0x40000000ff087424 */ /* 0x000fe400078e00ff */
[----:B------:R-:W-:Y:S01]  /*0300*/  IMAD.MOV.U32 R9, RZ, RZ, 0x0 ;  /* 0x00000000ff097424 */ /* 0x000fe200078e00ff */
[----:B--2---:R-:W-:Y:S01]  /*0310*/  SHF.R.S32.HI R10, RZ, 0x1f, R7 ;  /* 0x0000001fff0a7819 */ /* 0x004fe20000011407 */
[----:B------:R-:W-:-:S04]  /*0320*/  IMAD.WIDE.U32 R8, R7, 0x10000000, R8 ;  /* 0x1000000007087825 */ /* 0x000fc800078e0008 */
[----:B------:R-:W-:-:S05]  /*0330*/  IMAD.SHL.U32 R10, R10, 0x10000000, RZ ;  /* 0x100000000a0a7824 */ /* 0x000fca00078e00ff */
[----:B------:R-:W-:-:S05]  /*0340*/  LEA R11, R7, R10, 0x2 ;  /* 0x0000000a070b7211 */ /* 0x000fca00078e10ff */
[----:B------:R-:W-:-:S05]  /*0350*/  IMAD.IADD R9, R9, 0x1, R11 ;  /* 0x0000000109097824 */ /* 0x000fca00078e020b */
[----:B------:R-:W-:Y:S02]  /*0360*/  SHF.R.U64 R10, R8, 0x1f, R9 ;  /* 0x0000001f080a7819 */ /* 0x000fe40000001209 */
[----:B------:R-:W-:Y:S02]  /*0370*/  IADD3 R8, P2, PT, R13, UR8, RZ ;  /* 0x000000080d087c10 */ /* 0x000fe4000ff5e0ff */
[----:B------:R-:W-:-:S03]  /*0380*/  VIMNMX R10, PT, PT, R10, 0x7f, PT ;  /* 0x0000007f0a0a7848 */ /* 0x000fc60003fe0100 */
[----:B------:R-:W-:Y:S01]  /*0390*/  IMAD.X R9, RZ, RZ, UR9, P2 ;  /* 0x00000009ff097e24 */ /* 0x000fe200090e06ff */
[----:B------:R-:W-:-:S05]  /*03a0*/  VIMNMX R7, PT, PT, R10, -0x80, !PT ;  /* 0xffffff800a077848 */ /* 0x000fca0007fe0100 */
[----:B------:R1:W-:Y:S02]  /*03b0*/  STG.E.U8 desc[UR6][R8.64], R7 ;  /* 0x0000000708007986 */ /* 0x0003e4000c101106 */
.L_x_164:
[----:B------:R-:W-:Y:S05]  /*03c0*/  BSYNC.RECONVERGENT B0 ;  /* 0x0000000000007941 */ /* 0x000fea0003800200 */
.L_x_163:
[----:B------:R-:W-:Y:S04]  /*03d0*/  BSSY.RECONVERGENT B0, `(.L_x_165) ;  /* 0x0000011000007945 */ /* 0x000fe80003800200 */
[----:B------:R-:W-:Y:S05]  /*03e0*/  @P0 BRA `(.L_x_166) ;  /* 0x00000000003c0947 */ /* 0x000fea0003800000 */
[----:B01--4-:R-:W-:-:S06]  /*03f0*/  IMAD.WIDE.U32 R6, R5, 0x4, R2 ;  /* 0x0000000405067825 */ /* 0x013fcc00078e0002 */
[----:B------:R-:W2:Y:S01]  /*0400*/  LDG.E.CONSTANT R7, desc[UR6][R6.64] ;  /* 0x0000000606077981 */ /* 0x000ea2000c1e9900 */
[----:B------:R-:W-:Y:S01]  /*0410*/  MOV R9, 0x0 ;  /* 0x0000000000097802 */ /* 0x000fe20000000f00 */
[----:B------:R-:W-:Y:S01]  /*0420*/  IMAD.MOV.U32 R8, RZ, RZ, 0x40000000 ;  /* 0x40000000ff087424 */ /* 0x000fe200078e00ff */
[----:B--2---:R-:W-:-:S03]  /*0430*/  SHF.R.S32.HI R10, RZ, 0x1f, R7 ;  /* 0x0000001fff0a7819 */ /* 0x004fc60000011407 */
        /* <DEDUP_REMOVED lines=10> */
.L_x_166:
[----:B------:R-:W-:Y:S05]  /*04e0*/  BSYNC.RECONVERGENT B0 ;  /* 0x0000000000007941 */ /* 0x000fea0003800200 */
.L_x_165:
[----:B------:R-:W-:Y:S05]  /*04f0*/  @P1 BRA `(.L_x_167) ;  /* 0x0000000000501947 */ /* 0x000fea0003800000 */
[----:B------:R-:W-:Y:S01]  /*0500*/  VIADD R13, R5, 0x40000 ;  /* 0x00040000050d7836 */ /* 0x000fe20000000000 */
[----:B------:R-:W-:Y:S04]  /*0510*/  BSSY.RECONVERGENT B0, `(.L_x_167) ;  /* 0x0000012000007945 */ /* 0x000fe80003800200 */
[----:B------:R-:W-:-:S13]  /*0520*/  ISETP.GT.U32.AND P0, PT, R13, 0x61ffff, PT ;  /* 0x0061ffff0d00780c */ /* 0x000fda0003f04070 */
[----:B------:R-:W-:Y:S05]  /*0530*/  @P0 BRA `(.L_x_168) ;  /* 0x00000000003c0947 */ /* 0x000fea0003800000 */
[----:B012-4-:R-:W-:-:S06]  /*0540*/  IMAD.WIDE.U32 R6, R13, 0x4, R2 ;  /* 0x000000040d067825 */ /* 0x017fcc00078e0002 */
[----:B------:R-:W2:Y:S01]  /*0550*/  LDG.E.CONSTANT R7, desc[UR6][R6.64] ;  /* 0x0000000606077981 */ /* 0x000ea2000c1e9900 */
[----:B------:R-:W-:Y:S02]  /*0560*/  IMAD.MOV.U32 R8, RZ, RZ, 0x40000000 ;  /* 0x40000000ff087424 */ /* 0x000fe400078e00ff */
[----:B------:R-:W-:Y:S01]  /*0570*/  IMAD.MOV.U32 R9, RZ, RZ, 0x0 ;  /* 0x00000000ff097424 */ /* 0x000fe200078e00ff */
[----:B--2---:R-:W-:Y:S01]  /*0580*/  SHF.R.S32.HI R10, RZ, 0x1f, R7 ;  /* 0x0000001fff0a7819 */ /* 0x004fe20000011407 */
[----:B------:R-:W-:-:S03]  /*0590*/  IMAD.WIDE.U32 R8, R7, 0x10000000, R8 ;  /* 0x1000000007087825 */ /* 0x000fc600078e0008 */
[----:B------:R-:W-:-:S05]  /*05a0*/  SHF.L.U32 R10, R10, 0x1c, RZ ;  /* 0x0000001c0a0a7819 */ /* 0x000fca00000006ff */
[----:B------:R-:W-:-:S04]  /*05b0*/  IMAD R11, R7, 0x4, R10 ;  /* 0x00000004070b7824 */ /* 0x000fc800078e020a */
[----:B------:R-:W-:-:S05]  /*05c0*/  IMAD.IADD R9, R9, 0x1, R11 ;  /* 0x0000000109097824 */ /* 0x000fca00078e020b */
[----:B------:R-:W-:Y:S02]  /*05d0*/  SHF.R.U64 R10, R8, 0x1f, R9 ;  /* 0x0000001f080a7819 */ /* 0x000fe40000001209 */
[----:B------:R-:W-:Y:S02]  /*05e0*/  IADD3 R8, P0, PT, R13, UR8, RZ ;  /* 0x000000080d087c10 */ /* 0x000fe4000ff1e0ff */
[----:B------:R-:W-:-:S03]  /*05f0*/  VIMNMX R10, PT, PT, R10, 0x7f, PT ;  /* 0x0000007f0a0a7848 */ /* 0x000fc60003fe0100 */
[----:B------:R-:W-:Y:S01]  /*0600*/  IMAD.X R9, RZ, RZ, UR9, P0 ;  /* 0x00000009ff097e24 */ /* 0x000fe200080e06ff */
[----:B------:R-:W-:-:S05]  /*0610*/  VIMNMX R7, PT, PT, R10, -0x80, !PT ;  /* 0xffffff800a077848 */ /* 0x000fca0007fe0100 */
[----:B------:R3:W-:Y:S02]  /*0620*/  STG.E.U8 desc[UR6][R8.64], R7 ;  /* 0x0000000708007986 */ /* 0x0007e4000c101106 */
.L_x_168:
[----:B------:R-:W-:Y:S05]  /*0630*/  BSYNC.RECONVERGENT B0 ;  /* 0x0000000000007941 */ /* 0x000fea0003800200 */
.L_x_167:
[----:B------:R-:W-:Y:S01]  /*0640*/  IADD3 R5, PT, PT, R5, 0x100000, RZ ;  /* 0x0010000005057810 */ /* 0x000fe20007ffe0ff */
[----:B------:R-:W-:Y:S02]  /*0650*/  VIADD R0, R0, 0x100000 ;  /* 0x0010000000007836 */ /* 0x000fe40000000000 */
[----:B------:R-:W-:Y:S01]  /*0660*/  VIADD R4, R4, 0x1000 ;  /* 0x0000100004047836 */ /* 0x000fe20000000000 */
[----:B------:R-:W-:Y:S06]  /*0670*/  BRA `(.L_x_169) ;  /* 0xfffffff800907947 */ /* 0x000fec000383ffff */
.L_x_170:
        /* <DEDUP_REMOVED lines=16> */
.L_x_241:


//--------------------- .text.fused_nn_conv2d_add_cast_cast_cast_multiply_add_right_shift_cast_add_clip_cast_n_16373524651668054328__3_kernel0 --------------------------
	.section	.text.fused_nn_conv2d_add_cast_cast_cast_multiply_add_right_shift_cast_add_clip_cast_n_16373524651668054328__3_kernel0,"ax",@progbits
	.align	128
        .global         fused_nn_conv2d_add_cast_cast_cast_multiply_add_right_shift_cast_add_clip_cast_n_16373524651668054328__3_kernel0
        .type           fused_nn_conv2d_add_cast_cast_cast_multiply_add_right_shift_cast_add_clip_cast_n_16373524651668054328__3_kernel0,@function
        .size           fused_nn_conv2d_add_cast_cast_cast_multiply_add_right_shift_cast_add_clip_cast_n_16373524651668054328__3_kernel0,(.L_x_242 - fused_nn_conv2d_add_cast_cast_cast_multiply_add_right_shift_cast_add_clip_cast_n_16373524651668054328__3_kernel0)
        .other          fused_nn_conv2d_add_cast_cast_cast_multiply_add_right_shift_cast_add_clip_cast_n_16373524651668054328__3_kernel0,@"STO_CUDA_ENTRY STV_DEFAULT"
fused_nn_conv2d_add_cast_cast_cast_multiply_add_right_shift_cast_add_clip_cast_n_16373524651668054328__3_kernel0:
.text.fused_nn_conv2d_add_cast_cast_cast_multiply_add_right_shift_cast_add_clip_cast_n_16373524651668054328__3_kernel0:
        /* <DEDUP_REMOVED lines=46> */
[----:B------:R-:W4:Y:S01]  /*02e0*/  LDG.E.128.CONSTANT R40, desc[UR10][R76.64+0x1800] ;  /* 0x0018000a4c287981 */ /* 0x000f22000c1e9d00 */
[----:B------:R-:W0:Y:S01]  /*02f0*/  S2UR UR6, SR_CgaCtaId ;  /* 0x00000000000679c3 */ /* 0x000e220000008800 */
[----:B------:R-:W1:Y:S01]  /*0300*/  S2R R36, SR_LANEID ;  /* 0x0000000000247919 */ /* 0x000e620000000000 */
[----:B------:R-:W-:Y:S01]  /*0310*/  UMOV UR4, 0x400 ;  /* 0x0000040000047882 */ /* 0x000fe20000000000 */
[----:B------:R-:W4:Y:S04]  /*0320*/  LDG.E.128.CONSTANT R24, desc[UR10][R76.64+0x200] ;  /* 0x0002000a4c187981 */ /* 0x000f28000c1e9d00 */
[----:B------:R-:W4:Y:S04]  /*0330*/  LDG.E.128.CONSTANT R12, desc[UR10][R76.64+0xa00] ;  /* 0x000a000a4c0c7981 */ /* 0x000f28000c1e9d00 */
[----:B------:R-:W4:Y:S04]  /*0340*/  LDG.E.128.CONSTANT R16, desc[UR10][R76.64+0x1200] ;  /* 0x0012000a4c107981 */ /* 0x000f28000c1e9d00 */
[----:B------:R-:W4:Y:S04]  /*0350*/  LDG.E.128.CONSTANT R20, desc[UR10][R76.64+0x1a00] ;  /* 0x001a000a4c147981 */ /* 0x000f28000c1e9d00 */
[----:B------:R-:W4:Y:S01]  /*0360*/  LDG.E.128.CONSTANT R48, desc[UR10][R76.64+0xc00] ;  /* 0x000c000a4c307981 */ /* 0x000f22000c1e9d00 */
[----:B0-----:R-:W-:Y:S01]  /*0370*/  ULEA UR5, UR6, UR4, 0x18 ;  /* 0x0000000406057291 */ /* 0x001fe2000f8ec0ff */
[----:B-1----:R-:W-:-:S02]  /*0380*/  LOP3.LUT R28, R36, 0xf, RZ, 0xc0, !PT ;  /* 0x0000000f241c7812 */ /* 0x002fc400078ec0ff */
[----:B------:R-:W-:Y:S01]  /*0390*/  LOP3.LUT R36, R36, 0x7, RZ, 0xc0, !PT ;  /* 0x0000000724247812 */ /* 0x000fe200078ec0ff */
[----:B------:R-:W-:Y:S01]  /*03a0*/  UIADD3 UR4, UPT, UPT, UR4, 0x200, URZ ;  /* 0x0000020004047890 */ /* 0x000fe2000fffe0ff */
[----:B------:R-:W-:-:S03]  /*03b0*/  SHF.R.U32.HI R65, RZ, 0x3, R28 ;  /* 0x00000003ff417819 */ /* 0x000fc6000001161c */
[----:B------:R-:W-:Y:S01]  /*03c0*/  ULEA UR4, UR6, UR4, 0x18 ;  /* 0x0000000406047291 */ /* 0x000fe2000f8ec0ff */
[----:B------:R-:W-:-:S05]  /*03d0*/  LOP3.LUT R28, R28, 0x7, RZ, 0xc0, !PT ;  /* 0x000000071c1c7812 */ /* 0x000fca00078ec0ff */
[----:B------:R-:W-:Y:S02]  /*03e0*/  IMAD R65, R65, 0x8, R28 ;  /* 0x0000000841417824 */ /* 0x000fe400078e021c */
[----:B------:R-:W4:Y:S04]  /*03f0*/  LDG.E.128.CONSTANT R28, desc[UR10][R76.64+0x400] ;  /* 0x0004000a4c1c7981 */ /* 0x000f28000c1e9d00 */
[----:B--2---:R-:W-:Y:S04]  /*0400*/  STS.U8 [R2+UR5], R73 ;  /* 0x0000004902007988 */ /* 0x004fe80008000005 */
[----:B---3--:R-:W-:Y:S04]  /*0410*/  STS.U8 [R2+UR5+0x80], R75 ;  /* 0x0000804b02007988 */ /* 0x008fe80008000005 */
[----:B-----5:R-:W-:Y:S04]  /*0420*/  STS.U8 [R2+UR5+0x100], R45 ;  /* 0x0001002d02007988 */ /* 0x020fe80008000005 */
        /* <DEDUP_REMOVED lines=12> */
[----:B------:R-:W-:Y:S01]  /*04f0*/  STS.U8 [R2+UR5+0x183], R63 ;  /* 0x0001833f02007988 */ /* 0x000fe20008000005 */
[----:B0-----:R-:W-:Y:S01]  /*0500*/  LEA R69, R36, UR5, 0x4 ;  /* 0x0000000524457c11 */ /* 0x001fe2000f8e20ff */
[----:B------:R-:W-:Y:S06]  /*0510*/  BAR.SYNC.DEFER_BLOCKING 0x0 ;  /* 0x0000000000007b1d */ /* 0x000fec0000010000 */
[----:B------:R-:W2:Y:S04]  /*0520*/  LDG.E.128.CONSTANT R44, desc[UR10][R76.64+0x1400] ;  /* 0x0014000a4c2c7981 */ /* 0x000ea8000c1e9d00 */
[----:B------:R-:W-:Y:S01]  /*0530*/  LDSM.16.M88 R69, [R69] ;  /* 0x000000004545783b */ /* 0x000fe20000000000 */
[----:B------:R-:W-:Y:S06]  /*0540*/  BAR.SYNC.DEFER_BLOCKING 0x0 ;  /* 0x0000000000007b1d */ /* 0x000fec0000010000 */
[----:B----4-:R0:W-:Y:S04]  /*0550*/  STS.128 [R59+UR4+0x400], R32 ;  /* 0x000400203b007988 */ /* 0x0101e80008000c04 */
[----:B0-----:R-:W3:Y:S04]  /*0560*/  LDG.E.128.CONSTANT R32, desc[UR10][R76.64+0x1c00] ;  /* 0x001c000a4c207981 */ /* 0x001ee8000c1e9d00 */
[----:B------:R-:W-:Y:S04]  /*0570*/  STS.128 [R59+UR4], R4 ;  /* 0x000000043b007988 */ /* 0x000fe80008000c04 */
[----:B------:R-:W-:Y:S04]  /*0580*/  STS.128 [R59+UR4+0x200], R8 ;  /* 0x000200083b007988 */ /* 0x000fe80008000c04 */
[----:B------:R-:W-:Y:S01]  /*0590*/  STS.128 [R59+UR4+0x600], R40 ;  /* 0x000600283b007988 */ /* 0x000fe20008000c04 */
[----:B------:R-:W-:-:S02]  /*05a0*/  UIADD3 UR5, UPT, UPT, UR5, 0x80, URZ ;  /* 0x0000008005057890 */ /* 0x000fc4000fffe0ff */
[----:B------:R-:W-:Y:S02]  /*05b0*/  UIADD3 UR6, UPT, UPT, UR4, 0x200, URZ ;  /* 0x0000020004067890 */ /* 0x000fe4000fffe0ff */
[----:B------:R-:W-:Y:S02]  /*05c0*/  UIADD3 UR7, UPT, UPT, UR4, 0x400, URZ ;  /* 0x0000040004077890 */ /* 0x000fe4000fffe0ff */
[----:B------:R-:W-:Y:S01]  /*05d0*/  UIADD3 UR8, UPT, UPT, UR4, 0x600, URZ ;  /* 0x0000060004087890 */ /* 0x000fe2000fffe0ff */
[----:B------:R-:W-:Y:S01]  /*05e0*/  LEA R68, R36, UR5, 0x4 ;  /* 0x0000000524447c11 */ /* 0x000fe2000f8e20ff */
[----:B------:R-:W-:Y:S01]  /*05f0*/  BAR.SYNC.DEFER_BLOCKING 0x0 ;  /* 0x0000000000007b1d */ /* 0x000fe20000010000 */
[C---:B------:R-:W-:Y:S02]  /*0600*/  LEA R60, R65.reuse, UR4, 0x4 ;  /* 0x00000004413c7c11 */ /* 0x040fe4000f8e20ff */
[C---:B------:R-:W-:Y:S02]  /*0610*/  LEA R70, R65.reuse, UR6, 0x4 ;  /* 0x0000000641467c11 */ /* 0x040fe4000f8e20ff */
[----:B------:R-:W-:-:S02]  /*0620*/  LEA R67, R65, UR7, 0x4 ;  /* 0x0000000741437c11 */ /* 0x000fc4000f8e20ff */
[----:B------:R-:W-:Y:S01]  /*0630*/  LEA R65, R65, UR8, 0x4 ;  /* 0x0000000841417c11 */ /* 0x000fe2000f8e20ff */
[----:B------:R-:W-:Y:S04]  /*0640*/  LDSM.16.M88 R68, [R68] ;  /* 0x000000004444783b */ /* 0x000fe80000000000 */
[----:B------:R-:W0:Y:S04]  /*0650*/  LDSM.16.M88.2 R38, [R60] ;  /* 0x000000003c26783b */ /* 0x000e280000000100 */
[----:B------:R-:W-:Y:S04]  /*0660*/  LDSM.16.M88.2 R36, [R60+0x100] ;  /* 0x000100003c24783b */ /* 0x000fe80000000100 */
[----:B------:R-:W-:Y:S04]  /*0670*/  LDSM.16.M88.2 R54, [R70] ;  /* 0x000000004636783b */ /* 0x000fe80000000100 */
[----:B------:R-:W-:Y:S04]  /*0680*/  LDSM.16.M88.2 R42, [R70+0x100] ;  /* 0x00010000462a783b */ /* 0x000fe80000000100 */
[----:B------:R-:W-:Y:S04]  /*0690*/  LDSM.16.M88.2 R2, [R67] ;  /* 0x000000004302783b */ /* 0x000fe80000000100 */
[----:B------:R-:W-:Y:S04]  /*06a0*/  LDSM.16.M88.2 R4, [R67+0x100] ;  /* 0x000100004304783b */ /* 0x000fe80000000100 */
[----:B------:R-:W-:Y:S04]  /*06b0*/  LDSM.16.M88.2 R6, [R65] ;  /* 0x000000004106783b */ /* 0x000fe80000000100 */
[----:B------:R-:W-:Y:S01]  /*06c0*/  LDSM.16.M88.2 R8, [R65+0x100] ;  /* 0x000100004108783b */ /* 0x000fe20000000100 */
[----:B------:R-:W-:Y:S08]  /*06d0*/  BAR.SYNC.DEFER_BLOCKING 0x0 ;  /* 0x0000000000007b1d */ /* 0x000ff00000010000 */
[----:B------:R-:W1:Y:S01]  /*06e0*/  S2UR UR6, SR_CgaCtaId ;  /* 0x00000000000679c3 */ /* 0x000e620000008800 */
[----:B------:R-:W4:Y:S01]  /*06f0*/  S2R R58, SR_LANEID ;  /* 0x00000000003a7919 */ /* 0x000f220000000000 */
[----:B------:R0:W-:Y:S04]  /*0700*/  STS.128 [R59+UR4], R24 ;  /* 0x000000183b007988 */ /* 0x0001e80008000c04 */
[----:B------:R-:W-:Y:S04]  /*0710*/  STS.128 [R59+UR4+0x200], R12 ;  /* 0x0002000c3b007988 */ /* 0x000fe80008000c04 */
[----:B------:R-:W-:Y:S04]  /*0720*/  STS.128 [R59+UR4+0x400], R16 ;  /* 0x000400103b007988 */ /* 0x000fe80008000c04 */
[----:B------:R5:W-:Y:S01]  /*0730*/  STS.128 [R59+UR4+0x600], R20 ;  /* 0x000600143b007988 */ /* 0x000be20008000c04 */
[----:B------:R-:W-:Y:S06]  /*0740*/  BAR.SYNC.DEFER_BLOCKING 0x0 ;  /* 0x0000000000007b1d */ /* 0x000fec0000010000 */
[----:B------:R-:W-:-:S02]  /*0750*/  UMOV UR7, 0x400 ;  /* 0x0000040000077882 */ /* 0x000fc40000000000 */
[----:B-1----:R-:W-:Y:S01]  /*0760*/  ULEA UR5, UR6, UR7, 0x18 ;  /* 0x0000000706057291 */ /* 0x002fe2000f8ec0ff */
[----:B------:R-:W1:Y:S01]  /*0770*/  S2R R72, SR_TID.X ;  /* 0x0000000000487919 */ /* 0x000e620000002100 */
[----:B----4-:R-:W-:Y:S02]  /*0780*/  LOP3.LUT R66, R58, 0x7, RZ, 0xc0, !PT ;  /* 0x000000073a427812 */ /* 0x010fe400078ec0ff */
[----:B------:R-:W-:Y:S01]  /*0790*/  UIADD3 UR5, UPT, UPT, UR5, 0x100, URZ ;  /* 0x0000010005057890 */ /* 0x000fe2000fffe0ff */
[----:B0-----:R-:W-:Y:S01]  /*07a0*/  IMMA.16816.S8.S8 R24, R38.ROW, R69.COL, RZ ;  /* 0x0000004526187237 */ /* 0x001fe200004054ff */
[----:B-----5:R-:W4:Y:S04]  /*07b0*/  LDG.E.128.CONSTANT R20, desc[UR10][R76.64+0x600] ;  /* 0x0006000a4c147981 */ /* 0x020f28000c1e9d00 */
[----:B------:R-:W-:Y:S01]  /*07c0*/  LEA R66, R66, UR5, 0x4 ;  /* 0x0000000542427c11 */ /* 0x000fe2000f8e20ff */
[----:B------:R-:W0:Y:S05]  /*07d0*/  LDSM.16.M88.2 R56, [R60] ;  /* 0x000000003c38783b */ /* 0x000e2a0000000100 */
[----:B------:R-:W-:Y:S04]  /*07e0*/  LDSM.16.M88 R66, [R66] ;  /* 0x000000004242783b */ /* 0x000fe80000000000 */
[----:B------:R-:W5:Y:S04]  /*07f0*/  LDSM.16.M88.2 R52, [R60+0x100] ;  /* 0x000100003c34783b */ /* 0x000f680000000100 */
[----:B------:R-:W-:Y:S04]  /*0800*/  LDSM.16.M88.2 R10, [R70] ;  /* 0x00000000460a783b */ /* 0x000fe80000000100 */
[----:B------:R-:W-:Y:S04]  /*0810*/  LDSM.16.M88.2 R12, [R70+0x100] ;  /* 0x00010000460c783b */ /* 0x000fe80000000100 */
[----:B------:R-:W3:Y:S04]  /*0820*/  LDSM.16.M88.2 R14, [R67] ;  /* 0x00000000430e783b */ /* 0x000ee80000000100 */
[----:B------:R-:W-:Y:S04]  /*0830*/  LDSM.16.M88.2 R16, [R67+0x100] ;  /* 0x000100004310783b */ /* 0x000fe80000000100 */
[----:B------:R-:W-:Y:S04]  /*0840*/  LDSM.16.M88.2 R18, [R65] ;  /* 0x000000004112783b */ /* 0x000fe80000000100 */
[----:B------:R-:W-:Y:S01]  /*0850*/  LDSM.16.M88.2 R40, [R65+0x100] ;  /* 0x000100004128783b */ /* 0x000fe20000000100 */
[----:B------:R-:W-:-:S04]  /*0860*/  UIADD3 UR8, UPT, UPT, UR7, 0x200, URZ ;  /* 0x0000020007087890 */ /* 0x000fc8000fffe0ff */
[----:B------:R-:W-:Y:S01]  /*0870*/  ULEA UR8, UR6, UR8, 0x18 ;  /* 0x0000000806087291 */ /* 0x000fe2000f8ec0ff */
[----:B-1----:R-:W-:Y:S01]  /*0880*/  IMAD.SHL.U32 R72, R72, 0x10, RZ ;  /* 0x0000001048487824 */ /* 0x002fe200078e00ff */
[----:B------:R-:W-:Y:S01]  /*0890*/  BAR.SYNC.DEFER_BLOCKING 0x0 ;  /* 0x0000000000007b1d */ /* 0x000fe20000010000 */
[----:B0-----:R-:W-:Y:S01]  /*08a0*/  IMMA.16816.S8.S8 R24, R56.ROW, R68.COL, R24 ;  /* 0x0000004438187237 */ /* 0x001fe20000405418 */
[----:B------:R-:W-:-:S07]  /*08b0*/  LOP3.LUT R56, R58, 0xf, RZ, 0xc0, !PT ;  /* 0x0000000f3a387812 */ /* 0x000fce00078ec0ff */
[----:B------:R-:W-:Y:S01]  /*08c0*/  IMMA.16816.S8.S8 R36, R36.ROW, R69.COL, RZ ;  /* 0x0000004524247237 */ /* 0x000fe200004054ff */
[----:B------:R-:W-:Y:S02]  /*08d0*/  SHF.R.U32.HI R57, RZ, 0x3, R56 ;  /* 0x00000003ff397819 */ /* 0x000fe40000011638 */
[----:B------:R-:W-:Y:S01]  /*08e0*/  LOP3.LUT R56, R56, 0x7, RZ, 0xc0, !PT ;  /* 0x0000000738387812 */ /* 0x000fe200078ec0ff */
[----:B------:R0:W-:Y:S04]  /*08f0*/  STS.128 [R72+UR8], R28 ;  /* 0x0000001c48007988 */ /* 0x0001e80008000c08 */
[----:B------:R1:W-:Y:S01]  /*0900*/  STS.128 [R72+UR8+0x200], R48 ;  /* 0x0002003048007988 */ /* 0x0003e20008000c08 */
[----:B------:R-:W-:-:S11]  /*0910*/  IMAD R56, R57, 0x8, R56 ;  /* 0x0000000839387824 */ /* 0x000fd600078e0238 */
[----:B-----5:R-:W-:Y:S01]  /*0920*/  IMMA.16816.S8.S8 R36, R52.ROW, R68.COL, R36 ;  /* 0x0000004434247237 */ /* 0x020fe20000405424 */
[----:B------:R-:W-:Y:S01]  /*0930*/  LEA R56, R56, UR8, 0x4 ;  /* 0x0000000838387c11 */ /* 0x000fe2000f8e20ff */
[----:B--2---:R2:W-:Y:S06]  /*0940*/  STS.128 [R72+UR8+0x400], R44 ;  /* 0x0004002c48007988 */ /* 0x0045ec0008000c08 */
[-C--:B0-----:R-:W-:Y:S08]  /*0950*/  IMMA.16816.S8.S8 R28, R54.ROW, R69.reuse.COL, RZ ;  /* 0x00000045361c7237 */ /* 0x081ff000004054ff */
[-C--:B-1----:R-:W-:Y:S01]  /*0960*/  IMMA.16816.S8.S8 R48, R2.ROW, R69.reuse.COL, RZ ;  /* 0x0000004502307237 */ /* 0x082fe200004054ff */
[----:B---3--:R0:W-:Y:S01]  /*0970*/  STS.128 [R72+UR8+0x600], R32 ;  /* 0x0006002048007988 */ /* 0x0081e20008000c08 */
[----:B------:R-:W-:Y:S06]  /*0980*/  BAR.SYNC.DEFER_BLOCKING 0x0 ;  /* 0x0000000000007b1d */ /* 0x000fec0000010000 */
[----:B--2---:R-:W-:-:S12]  /*0990*/  IMMA.16816.S8.S8 R44, R42.ROW, R69.COL, RZ ;  /* 0x000000452a2c7237 */ /* 0x004fd800004054ff */
[-C--:B------:R-:W-:Y:S01]  /*09a0*/  IMMA.16816.S8.S8 R48, R14.ROW, R68.reuse.COL, R48 ;  /* 0x000000440e307237 */ /* 0x080fe20000405430 */
[----:B0-----:R-:W2:Y:S04]  /*09b0*/  LDG.E.128.CONSTANT R32, desc[UR10][R76.64+0x1e00] ;  /* 0x001e000a4c207981 */ /* 0x001ea8000c1e9d00 */
[----:B------:R-:W0:Y:S04]  /*09c0*/  LDSM.16.M88.2 R52, [R56] ;  /* 0x000000003834783b */ /* 0x000e280000000100 */
[----:B------:R-:W1:Y:S01]  /*09d0*/  LDSM.16.M88.2 R54, [R56+0x100] ;  /* 0x000100003836783b */ /* 0x000e620000000100 */
[-C--:B------:R-:W-:Y:S03]  /*09e0*/  IMMA.16816.S8.S8 R44, R12.ROW, R68.reuse.COL, R44 ;  /* 0x000000440c2c7237 */ /* 0x080fe6000040542c */
[----:B------:R-:W3:Y:S01]  /*09f0*/  LDG.E.128.CONSTANT R12, desc[UR10][R76.64+0x1600] ;  /* 0x0016000a4c0c7981 */ /* 0x000ee2000c1e9d00 */
[----:B------:R-:W-:Y:S01]  /*0a00*/  ULEA UR4, UR6, UR7, 0x18 ;  /* 0x0000000706047291 */ /* 0x000fe2000f8ec0ff */
[----:B------:R-:W-:Y:S01]  /*0a10*/  LOP3.LUT R71, R58, 0x7, RZ, 0xc0, !PT ;  /* 0x000000073a477812 */ /* 0x000fe200078ec0ff */
[----:B------:R-:W5:Y:S01]  /*0a20*/  LDCU.64 UR6, c[0x0][0x390] ;  /* 0x00007200ff0677ac */ /* 0x000f620008000a00 */
[----:B------:R-:W-:Y:S01]  /*0a30*/  LDSM.16.M88.2 R62, [R70+0x100] ;  /* 0x00010000463e783b */ /* 0x000fe20000000100 */
[----:B------:R-:W-:Y:S03]  /*0a40*/  IMMA.16816.S8.S8 R28, R10.ROW, R68.COL, R28 ;  /* 0x000000440a1c7237 */ /* 0x000fe6000040541c */
[----:B------:R-:W5:Y:S04]  /*0a50*/  LDSM.16.M88.2 R10, [R70] ;  /* 0x00000000460a783b */ /* 0x000f680000000100 */
[----:B------:R-:W4:Y:S04]  /*0a60*/  LDSM.16.M88.2 R60, [R67] ;  /* 0x00000000433c783b */ /* 0x000f280000000100 */
[----:B------:R-:W4:Y:S04]  /*0a70*/  LDSM.16.M88.2 R2, [R67+0x100] ;  /* 0x000100004302783b */ /* 0x000f280000000100 */
[----:B------:R-:W-:Y:S01]  /*0a80*/  LDSM.16.M88.2 R42, [R65] ;  /* 0x00000000412a783b */ /* 0x000fe20000000100 */
[-C--:B0-----:R-:W-:Y:S08]  /*0a90*/  IMMA.16816.S8.S8 R24, R52.ROW, R66.reuse.COL, R24 ;  /* 0x0000004234187237 */ /* 0x081ff00000405418 */
[----:B-1----:R-:W-:Y:S01]  /*0aa0*/  IMMA.16816.S8.S8 R36, R54.ROW, R66.COL, R36 ;  /* 0x0000004236247237 */ /* 0x002fe20000405424 */
[----:B------:R-:W3:Y:S01]  /*0ab0*/  LDG.E.128.CONSTANT R52, desc[UR10][R76.64+0xe00] ;  /* 0x000e000a4c347981 */ /* 0x000ee2000c1e9d00 */
[----:B------:R-:W-:-:S06]  /*0ac0*/  UIADD3 UR4, UPT, UPT, UR4, 0x180, URZ ;  /* 0x0000018004047890 */ /* 0x000fcc000fffe0ff */
[----:B------:R-:W-:Y:S01]  /*0ad0*/  LEA R71, R71, UR4, 0x4 ;  /* 0x0000000447477c11 */ /* 0x000fe2000f8e20ff */
[----:B-----5:R-:W-:Y:S01]  /*0ae0*/  IMMA.16816.S8.S8 R28, R10.ROW, R66.COL, R28 ;  /* 0x000000420a1c7237 */ /* 0x020fe2000040541c */
[----:B------:R-:W-:Y:S03]  /*0af0*/  LDSM.16.M88.2 R10, [R65+0x100] ;  /* 0x00010000410a783b */ /* 0x000fe60000000100 */
[----:B------:R-:W0:Y:S01]  /*0b00*/  LDCU.64 UR4, c[0x0][0x3a0] ;  /* 0x00007400ff0477ac */ /* 0x000e220008000a00 */
[----:B------:R-:W-:Y:S01]  /*0b10*/  LDSM.16.M88 R71, [R71] ;  /* 0x000000004747783b */ /* 0x000fe20000000000 */
[----:B------:R-:W-:Y:S06]  /*0b20*/  BAR.SYNC.DEFER_BLOCKING 0x0 ;  /* 0x0000000000007b1d */ /* 0x000fec0000010000 */
[----:B------:R-:W1:Y:S01]  /*0b30*/  S2R R73, SR_LANEID ;  /* 0x0000000000497919 */ /* 0x000e620000000000 */
[----:B------:R-:W-:Y:S01]  /*0b40*/  IMMA.16816.S8.S8 R56, R4.ROW, R69.COL, RZ ;  /* 0x0000004504387237 */ /* 0x000fe200004054ff */
[----:B------:R-:W5:Y:S01]  /*0b50*/  S2R R74, SR_CgaCtaId ;  /* 0x00000000004a7919 */ /* 0x000f620000008800 */
[----:B----4-:R-:W-:-:S15]  /*0b60*/  STS.128 [R72+UR8], R20 ;  /* 0x0000001448007988 */ /* 0x010fde0008000c08 */
[----:B------:R-:W-:-:S03]  /*0b70*/  NOP ;  /* 0x0000000000007918 */ /* 0x000fc60000000000 */
[----:B------:R-:W-:Y:S01]  /*0b80*/  IMMA.16816.S8.S8 R56, R16.ROW, R68.COL, R56 ;  /* 0x0000004410387237 */ /* 0x000fe20000405438 */
[----:B-1----:R-:W-:-:S07]  /*0b90*/  LOP3.LUT R16, R73, 0xf, RZ, 0xc0, !PT ;  /* 0x0000000f49107812 */ /* 0x002fce00078ec0ff */
[-C--:B------:R-:W-:Y:S08]  /*0ba0*/  IMMA.16816.S8.S8 R44, R62.ROW, R66.reuse.COL, R44 ;  /* 0x000000423e2c7237 */ /* 0x080ff0000040542c */
[-C--:B------:R-:W-:Y:S08]  /*0bb0*/  IMMA.16816.S8.S8 R48, R60.ROW, R66.reuse.COL, R48 ;  /* 0x000000423c307237 */ /* 0x080ff00000405430 */
[----:B------:R-:W-:Y:S01]  /*0bc0*/  IMMA.16816.S8.S8 R56, R2.ROW, R66.COL, R56 ;  /* 0x0000004202387237 */ /* 0x000fe20000405438 */
[----:B------:R-:W-:Y:S01]  /*0bd0*/  IMAD.SHL.U32 R2, R73, 0x2, RZ ;  /* 0x0000000249027824 */ /* 0x000fe200078e00ff */
[----:B------:R-:W-:-:S04]  /*0be0*/  SHF.R.U32.HI R73, RZ, 0x2, R73 ;  /* 0x00000002ff497819 */ /* 0x000fc80000011649 */
[----:B------:R-:W-:-:S05]  /*0bf0*/  LOP3.LUT R2, R2, 0x6, RZ, 0xe2, !PT ;  /* 0x0000000602027812 */ /* 0x000fca00078ee2ff */
[----:B------:R-:W-:Y:S01]  /*0c00*/  IMAD R73, R2, 0x20, R73 ;  /* 0x0000002002497824 */ /* 0x000fe200078e0249 */
[----:B--2---:R-:W-:Y:S04]  /*0c10*/  STS.128 [R72+UR8+0x600], R32 ;  /* 0x0006002048007988 */ /* 0x004fe80008000c08 */
[----:B---3--:R1:W-:Y:S04]  /*0c20*/  STS.128 [R72+UR8+0x400], R12 ;  /* 0x0004000c48007988 */ /* 0x0083e80008000c08 */
[----:B------:R2:W-:Y:S01]  /*0c30*/  STS.128 [R72+UR8+0x200], R52 ;  /* 0x0002003448007988 */ /* 0x0005e20008000c08 */
[----:B------:R-:W-:Y:S01]  /*0c40*/  BAR.SYNC.DEFER_BLOCKING 0x0 ;  /* 0x0000000000007b1d */ /* 0x000fe20000010000 */
[----:B-1----:R-:W-:-:S02]  /*0c50*/  SHF.R.U32.HI R12, RZ, 0x3, R16 ;  /* 0x00000003ff0c7819 */ /* 0x002fc40000011610 */
[----:B------:R-:W-:Y:S02]  /*0c60*/  LOP3.LUT R15, R16, 0x7, RZ, 0xc0, !PT ;  /* 0x00000007100f7812 */ /* 0x000fe400078ec0ff */
[----:B--2---:R-:W-:-:S05]  /*0c70*/  MOV R52, 0x400 ;  /* 0x0000040000347802 */ /* 0x004fca0000000f00 */
[----:B------:R-:W-:Y:S01]  /*0c80*/  VIADD R13, R52, 0x200 ;  /* 0x00000200340d7836 */ /* 0x000fe20000000000 */
[----:B------:R-:W1:Y:S04]  /*0c90*/  LDSM.16.M88.2 R4, [R70] ;  /* 0x000000004604783b */ /* 0x000e680000000100 */
[----:B-----5:R-:W-:Y:S01]  /*0ca0*/  LEA R13, R74, R13, 0x18 ;  /* 0x0000000d4a0d7211 */ /* 0x020fe200078ec0ff */
[----:B------:R-:W-:Y:S01]  /*0cb0*/  IMAD R12, R12, 0x8, R15 ;  /* 0x000000080c0c7824 */ /* 0x000fe200078e020f */
[----:B------:R-:W2:Y:S03]  /*0cc0*/  LDSM.16.M88.2 R16, [R70+0x100] ;  /* 0x000100004610783b */ /* 0x000ea60000000100 */
[----:B------:R-:W-:-:S05]  /*0cd0*/  IMAD R32, R12, 0x10, R13 ;  /* 0x000000100c207824 */ /* 0x000fca00078e020d */
[----:B------:R-:W3:Y:S01]  /*0ce0*/  LDSM.16.M88.2 R20, [R32] ;  /* 0x000000002014783b */ /* 0x000ee20000000100 */
[----:B------:R-:W-:Y:S03]  /*0cf0*/  IMMA.16816.S8.S8 R12, R8.ROW, R69.COL, RZ ;  /* 0x00000045080c7237 */ /* 0x000fe600004054ff */
[----:B------:R-:W-:Y:S04]  /*0d00*/  LDSM.16.M88.2 R22, [R32+0x100] ;  /* 0x000100002016783b */ /* 0x000fe80000000100 */
[----:B------:R-:W-:Y:S01]  /*0d10*/  LDSM.16.M88.2 R8, [R67+0x100] ;  /* 0x000100004308783b */ /* 0x000fe20000000100 */
[----:B-1----:R-:W-:Y:S08]  /*0d20*/  IMMA.16816.S8.S8 R28, R4.ROW, R71.COL, R28 ;  /* 0x00000047041c7237 */ /* 0x002ff0000040541c */
[----:B------:R-:W-:Y:S08]  /*0d30*/  IMMA.16816.S8.S8 R4, R6.ROW, R69.COL, RZ ;  /* 0x0000004506047237 */ /* 0x000ff000004054ff */
[-C--:B--2---:R-:W-:Y:S01]  /*0d40*/  IMMA.16816.S8.S8 R44, R16.ROW, R71.reuse.COL, R44 ;  /* 0x00000047102c7237 */ /* 0x084fe2000040542c */
[----:B------:R-:W1:Y:S07]  /*0d50*/  LDSM.16.M88.2 R16, [R67] ;  /* 0x000000004310783b */ /* 0x000e6e0000000100 */
[----:B---3--:R-:W-:Y:S01]  /*0d60*/  IMMA.16816.S8.S8 R24, R20.ROW, R71.COL, R24 ;  /* 0x0000004714187237 */ /* 0x008fe20000405418 */
[----:B------:R-:W-:Y:S07]  /*0d70*/  LDSM.16.M88.2 R20, [R65+0x100] ;  /* 0x000100004114783b */ /* 0x000fee0000000100 */
[-C--:B------:R-:W-:Y:S01]  /*0d80*/  IMMA.16816.S8.S8 R4, R18.ROW, R68.reuse.COL, R4 ;  /* 0x0000004412047237 */ /* 0x080fe20000405404 */
[----:B------:R-:W2:Y:S07]  /*0d90*/  LDSM.16.M88.2 R18, [R65] ;  /* 0x000000004112783b */ /* 0x000eae0000000100 */
[----:B------:R-:W-:-:S12]  /*0da0*/  IMMA.16816.S8.S8 R12, R40.ROW, R68.COL, R12 ;  /* 0x00000044280c7237 */ /* 0x000fd8000040540c */
[-C--:B------:R-:W-:Y:S08]  /*0db0*/  IMMA.16816.S8.S8 R4, R42.ROW, R66.reuse.COL, R4 ;  /* 0x000000422a047237 */ /* 0x080ff00000405404 */
[----:B------:R-:W-:Y:S01]  /*0dc0*/  IMMA.16816.S8.S8 R12, R10.ROW, R66.COL, R12 ;  /* 0x000000420a0c7237 */ /* 0x000fe2000040540c */
[----:B------:R-:W-:-:S07]  /*0dd0*/  VIADD R3, R52, 0xa00 ;  /* 0x00000a0034037836 */ /* 0x000fce0000000000 */
[-C--:B-1----:R-:W-:Y:S01]  /*0de0*/  IMMA.16816.S8.S8 R48, R16.ROW, R71.reuse.COL, R48 ;  /* 0x0000004710307237 */ /* 0x082fe20000405430 */
[----:B------:R-:W1:Y:S07]  /*0df0*/  S2R R17, SR_TID.X ;  /* 0x0000000000117919 */ /* 0x000e6e0000002100 */
[----:B------:R-:W-:Y:S01]  /*0e00*/  IMMA.16816.S8.S8 R36, R22.ROW, R71.COL, R36 ;  /* 0x0000004716247237 */ /* 0x000fe20000405424 */
[----:B------:R-:W-:-:S07]  /*0e10*/  LEA R74, R74, R3, 0x18 ;  /* 0x000000034a4a7211 */ /* 0x000fce00078ec0ff */
[----:B------:R-:W-:Y:S01]  /*0e20*/  IMMA.16816.S8.S8 R56, R8.ROW, R71.COL, R56 ;  /* 0x0000004708387237 */ /* 0x000fe20000405438 */
[----:B------:R-:W-:-:S07]  /*0e30*/  VIADD R2, R74, 0x400 ;  /* 0x000004004a027836 */ /* 0x000fce0000000000 */
[----:B--2---:R-:W-:Y:S01]  /*0e40*/  IMMA.16816.S8.S8 R4, R18.ROW, R71.COL, R4 ;  /* 0x0000004712047237 */ /* 0x004fe20000405404 */
[----:B------:R-:W-:-:S07]  /*0e50*/  VIADD R8, R74, 0x800 ;  /* 0x000008004a087836 */ /* 0x000fce0000000000 */
[----:B------:R-:W-:Y:S01]  /*0e60*/  IMMA.16816.S8.S8 R12, R20.ROW, R71.COL, R12 ;  /* 0x00000047140c7237 */ /* 0x000fe2000040540c */
[C---:B------:R-:W-:Y:S02]  /*0e70*/  IMAD.U32 R9, R73.reuse, 0x4, R74 ;  /* 0x0000000449097824 */ /* 0x040fe400078e004a */
[----:B------:R-:W-:Y:S02]  /*0e80*/  VIADD R10, R74, 0xc00 ;  /* 0x00000c004a0a7836 */ /* 0x000fe40000000000 */
[C---:B------:R-:W-:Y:S01]  /*0e90*/  IMAD.U32 R3, R73.reuse, 0x4, R2 ;  /* 0x0000000449037824 */ /* 0x040fe200078e0002 */
[----:B------:R-:W-:Y:S01]  /*0ea0*/  STS [R9], R24 ;  /* 0x0000001809007388 */ /* 0x000fe20000000800 */
[----:B------:R-:W-:-:S03]  /*0eb0*/  IMAD.U32 R2, R73, 0x4, R8 ;  /* 0x0000000449027824 */ /* 0x000fc600078e0008 */
[----:B------:R-:W-:Y:S01]  /*0ec0*/  STS [R9+0x80], R25 ;  /* 0x0000801909007388 */ /* 0x000fe20000000800 */
[----:B------:R-:W-:-:S03]  /*0ed0*/  IMAD.U32 R73, R73, 0x4, R10 ;  /* 0x0000000449497824 */ /* 0x000fc600078e000a */
[----:B------:R-:W-:Y:S04]  /*0ee0*/  STS [R9+0x20], R26 ;  /* 0x0000201a09007388 */ /* 0x000fe80000000800 */
[----:B------:R-:W-:Y:S04]  /*0ef0*/  STS [R9+0xa0], R27 ;  /* 0x0000a01b09007388 */ /* 0x000fe80000000800 */
[----:B------:R-:W-:Y:S04]  /*0f00*/  STS [R9+0x40], R36 ;  /* 0x0000402409007388 */ /* 0x000fe80000000800 */
[----:B------:R-:W-:Y:S04]  /*0f10*/  STS [R9+0xc0], R37 ;  /* 0x0000c02509007388 */ /* 0x000fe80000000800 */
[----:B------:R-:W-:Y:S04]  /*0f20*/  STS [R9+0x60], R38 ;  /* 0x0000602609007388 */ /* 0x000fe80000000800 */
[----:B------:R2:W-:Y:S04]  /*0f30*/  STS [R9+0xe0], R39 ;  /* 0x0000e02709007388 */ /* 0x0005e80000000800 */
[----:B------:R-:W-:Y:S01]  /*0f40*/  STS [R3], R28 ;  /* 0x0000001c03007388 */ /* 0x000fe20000000800 */
[----:B--2---:R-:W2:Y:S03]  /*0f50*/  LDC.64 R8, c[0x0][0x398] ;  /* 0x0000e600ff087b82 */ /* 0x004ea60000000a00 */
        /* <DEDUP_REMOVED lines=16> */
[----:B------:R4:W-:Y:S04]  /*1060*/  STS [R73+0x80], R5 ;  /* 0x0000800549007388 */ /* 0x0009e80000000800 */
[----:B------:R0:W-:Y:S04]  /*1070*/  STS [R73+0x20], R6 ;  /* 0x0000200649007388 */ /* 0x0001e80000000800 */
[----:B------:R0:W-:Y:S04]  /*1080*/  STS [R73+0xa0], R7 ;  /* 0x0000a00749007388 */ /* 0x0001e80000000800 */
[----:B------:R0:W-:Y:S04]  /*1090*/  STS [R73+0x40], R12 ;  /* 0x0000400c49007388 */ /* 0x0001e80000000800 */
[----:B------:R0:W-:Y:S04]  /*10a0*/  STS [R73+0xc0], R13 ;  /* 0x0000c00d49007388 */ /* 0x0001e80000000800 */
[----:B------:R0:W-:Y:S04]  /*10b0*/  STS [R73+0x60], R14 ;  /* 0x0000600e49007388 */ /* 0x0001e80000000800 */
[----:B------:R0:W-:Y:S01]  /*10c0*/  STS [R73+0xe0], R15 ;  /* 0x0000e00f49007388 */ /* 0x0001e20000000800 */
[----:B-1----:R-:W-:-:S02]  /*10d0*/  IMAD R11, R64, 0x100, R17 ;  /* 0x00000100400b7824 */ /* 0x002fc400078e0211 */
[----:B---3--:R-:W-:Y:S02]  /*10e0*/  IMAD.MOV.U32 R2, RZ, RZ, 0xc40000 ;  /* 0x00c40000ff027424 */ /* 0x008fe400078e00ff */
[----:B------:R-:W-:Y:S02]  /*10f0*/  IMAD.MOV.U32 R3, RZ, RZ, 0x0 ;  /* 0x00000000ff037424 */ /* 0x000fe400078e00ff */
[C---:B------:R-:W-:Y:S02]  /*1100*/  IMAD R11, R0.reuse, 0x80, R11 ;  /* 0x00000080000b7824 */ /* 0x040fe400078e020b */
[----:B----4-:R-:W-:Y:S02]  /*1110*/  IMAD R5, R0, 0x80, R17 ;  /* 0x0000008000057824 */ /* 0x010fe400078e0211 */
[----:B------:R-:W-:-:S04]  /*1120*/  IMAD.WIDE.U32 R2, R11, 0x4, R2 ;  /* 0x000000040b027825 */ /* 0x000fc800078e0002 */
[----:B------:R-:W-:Y:S01]  /*1130*/  IMAD.SHL.U32 R17, R17, 0x4, RZ ;  /* 0x0000000411117824 */ /* 0x000fe200078e00ff */
[----:B------:R-:W-:Y:S01]  /*1140*/  BAR.SYNC.DEFER_BLOCKING 0x0 ;  /* 0x0000000000007b1d */ /* 0x000fe20000010000 */
[----:B--2---:R-:W-:Y:S01]  /*1150*/  IMAD.WIDE.U32 R8, R5, 0x4, R8 ;  /* 0x0000000405087825 */ /* 0x004fe200078e0008 */
[C---:B0-----:R-:W-:Y:S02]  /*1160*/  IADD3 R10, P0, PT, R2.reuse, UR4, RZ ;  /* 0x00000004020a7c10 */ /* 0x041fe4000ff1e0ff */
[----:B------:R-:W-:Y:S01]  /*1170*/  IADD3 R16, P1, PT, R2, UR6, RZ ;  /* 0x0000000602107c10 */ /* 0x000fe2000ff3e0ff */
[----:B------:R-:W-:Y:S01]  /*1180*/  IMAD.MOV.U32 R0, RZ, RZ, R8 ;  /* 0x000000ffff007224 */ /* 0x000fe200078e0008 */
[----:B------:R-:W-:Y:S02]  /*1190*/  IADD3 R74, PT, PT, R17, 0x200, R74 ;  /* 0x00000200114a7810 */ /* 0x000fe40007ffe04a */
[C---:B------:R-:W-:Y:S02]  /*11a0*/  IADD3.X R19, PT, PT, R3.reuse, UR5, RZ, P0, !PT ;  /* 0x0000000503137c10 */ /* 0x040fe400087fe4ff */
[----:B------:R-:W-:Y:S01]  /*11b0*/  IADD3.X R43, PT, PT, R3, UR7, RZ, P1, !PT ;  /* 0x00000007032b7c10 */ /* 0x000fe20008ffe4ff */
[----:B------:R-:W-:-:S06]  /*11c0*/  UMOV UR4, 0x200 ;  /* 0x0000020000047882 */ /* 0x000fcc0000000000 */
.L_x_171:
[----:B------:R-:W-:Y:S01]  /*11d0*/  IMAD.MOV.U32 R2, RZ, RZ, R10 ;  /* 0x000000ffff027224 */ /* 0x000fe200078e000a */
[----:B0-----:R-:W0:Y:S01]  /*11e0*/  LDS R21, [R74+-0x200] ;  /* 0xfffe00004a157984 */ /* 0x001e220000000800 */
[----:B------:R-:W-:-:S03]  /*11f0*/  IMAD.MOV.U32 R3, RZ, RZ, R19 ;  /* 0x000000ffff037224 */ /* 0x000fc600078e0013 */
[C---:B------:R-:W-:Y:S01]  /*1200*/  IADD3 R4, P0, PT, R2.reuse, -0x1000000, RZ ;  /* 0xff00000002047810 */ /* 0x040fe20007f1e0ff */
[----:B------:R-:W-:Y:S01]  /*1210*/  IMAD.MOV.U32 R8, RZ, RZ, R0 ;  /* 0x000000ffff087224 */ /* 0x000fe200078e0000 */
[----:B------:R-:W2:Y:S02]  /*1220*/  LDG.E.CONSTANT R29, desc[UR10][R2.64+-0x620000] ;  /* 0x9e00000a021d7981 */ /* 0x000ea4000c1e9900 */
[----:B------:R-:W-:Y:S02]  /*1230*/  IADD3.X R5, PT, PT, R3, -0x1, RZ, P0, !PT ;  /* 0xffffffff03057810 */ /* 0x000fe400007fe4ff */
[----:B------:R-:W3:Y:S04]  /*1240*/  LDG.E.CONSTANT R31, desc[UR10][R2.64+-0x310000] ;  /* 0xcf00000a021f7981 */ /* 0x000ee8000c1e9900 */
[----:B------:R-:W4:Y:S04]  /*1250*/  LDG.E.CONSTANT R7, desc[UR10][R4.64+0x3c0000] ;  /* 0x3c00000a04077981 */ /* 0x000f28000c1e9900 */
[----:B------:R1:W5:Y:S01]  /*1260*/  LDG.E.CONSTANT R25, desc[UR10][R4.64+0x6d0000] ;  /* 0x6d00000a04197981 */ /* 0x000362000c1e9900 */
[----:B------:R-:W-:-:S03]  /*1270*/  IADD3 R18, P0, PT, R2, 0x1000000, RZ ;  /* 0x0100000002127810 */ /* 0x000fc60007f1e0ff */
[----:B------:R-:W0:Y:S02]  /*1280*/  LDG.E.CONSTANT R8, desc[UR10][R8.64] ;  /* 0x0000000a08087981 */ /* 0x000e24000c1e9900 */
[----:B------:R-:W-:Y:S02]  /*1290*/  IMAD.X R19, RZ, RZ, R3, P0 ;  /* 0x000000ffff137224 */ /* 0x000fe400000e0603 */
[----:B------:R-:W3:Y:S04]  /*12a0*/  LDG.E.CONSTANT R35, desc[UR10][R2.64] ;  /* 0x0000000a02237981 */ /* 0x000ee8000c1e9900 */
[----:B------:R-:W3:Y:S04]  /*12b0*/  LDG.E.CONSTANT R37, desc[UR10][R2.64+0x310000] ;  /* 0x3100000a02257981 */ /* 0x000ee8000c1e9900 */
[----:B------:R-:W3:Y:S04]  /*12c0*/  LDG.E.CONSTANT R39, desc[UR10][R2.64+0x620000] ;  /* 0x6200000a02277981 */ /* 0x000ee8000c1e9900 */
[----:B------:R5:W3:Y:S04]  /*12d0*/  LDG.E.CONSTANT R41, desc[UR10][R18.64+-0x6d0000] ;  /* 0x9300000a12297981 */ /* 0x000ae8000c1e9900 */
[----:B------:R-:W0:Y:S04]  /*12e0*/  LDS R23, [R74+-0x180] ;  /* 0xfffe80004a177984 */ /* 0x000e280000000800 */
[----:B------:R-:W0:Y:S04]  /*12f0*/  LDS R27, [R74+-0x100] ;  /* 0xffff00004a1b7984 */ /* 0x000e280000000800 */
[----:B------:R-:W0:Y:S04]  /*1300*/  LDS R33, [R74+-0x80] ;  /* 0xffff80004a217984 */ /* 0x000e280000000800 */
[----:B------:R-:W0:Y:S04]  /*1310*/  LDS R11, [R74+0x180] ;  /* 0x000180004a0b7984 */ /* 0x000e280000000800 */
[----:B------:R-:W0:Y:S04]  /*1320*/  LDS R17, [R74] ;  /* 0x000000004a117984 */ /* 0x000e280000000800 */
[----:B------:R-:W0:Y:S04]  /*1330*/  LDS R15, [R74+0x80] ;  /* 0x000080004a0f7984 */ /* 0x000e280000000800 */
[----:B------:R1:W0:Y:S02]  /*1340*/  LDS R13, [R74+0x100] ;  /* 0x000100004a0d7984 */ /* 0x0002240000000800 */
[----:B-1----:R-:W-:-:S02]  /*1350*/  IMAD.MOV.U32 R4, RZ, RZ, 0x40000000 ;  /* 0x40000000ff047424 */ /* 0x002fc400078e00ff */
[----:B------:R-:W-:Y:S01]  /*1360*/  IMAD.MOV.U32 R5, RZ, RZ, 0x0 ;  /* 0x00000000ff057424 */ /* 0x000fe200078e00ff */
[----:B------:R-:W-:-:S04]  /*1370*/  UIADD3 UR4, UPT, UPT, UR4, 0x400, URZ ;  /* 0x0000040004047890 */ /* 0x000fc8000fffe0ff */
[----:B------:R-:W-:Y:S01]  /*1380*/  UISETP.NE.AND UP0, UPT, UR4, 0x1200, UPT ;  /* 0x000012000400788c */ /* 0x000fe2000bf05270 */
[----:B------:R-:W-:Y:S02]  /*1390*/  VIADD R74, R74, 0x400 ;  /* 0x000004004a4a7836 */ /* 0x000fe40000000000 */
[----:B----4-:R-:W-:-:S04]  /*13a0*/  IMAD.WIDE R6, R7, 0x706eb3e4, R4 ;  /* 0x706eb3e407067825 */ /* 0x010fc800078e0204 */
[----:B-----5:R-:W-:Y:S01]  /*13b0*/  IMAD.WIDE R18, R25, 0x706eb3e4, R4 ;  /* 0x706eb3e419127825 */ /* 0x020fe200078e0204 */
[----:B------:R-:W-:-:S03]  /*13c0*/  SHF.R.U64 R10, R6, 0x1f, R7 ;  /* 0x0000001f060a7819 */ /* 0x000fc60000001207 */
[----:B--2---:R-:W-:Y:S01]  /*13d0*/  IMAD.WIDE R6, R29, 0x706eb3e4, R4 ;  /* 0x706eb3e41d067825 */ /* 0x004fe200078e0204 */
[----:B------:R-:W-:-:S03]  /*13e0*/  SHF.R.U64 R12, R18, 0x1f, R19 ;  /* 0x0000001f120c7819 */ /* 0x000fc60000001213 */
[----:B---3--:R-:W-:Y:S01]  /*13f0*/  IMAD.WIDE R18, R31, 0x706eb3e4, R4 ;  /* 0x706eb3e41f127825 */ /* 0x008fe200078e0204 */
[-C--:B0-----:R-:W-:Y:S02]  /*1400*/  IADD3 R21, PT, PT, R10, R8.reuse, R21 ;  /* 0x000000080a157210 */ /* 0x081fe40007ffe015 */
[----:B------:R-:W-:Y:S02]  /*1410*/  SHF.R.U64 R10, R6, 0x1f, R7 ;  /* 0x0000001f060a7819 */ /* 0x000fe40000001207 */
[-C--:B------:R-:W-:Y:S02]  /*1420*/  IADD3 R23, PT, PT, R12, R8.reuse, R23 ;  /* 0x000000080c177210 */ /* 0x080fe40007ffe017 */
[----:B------:R-:W-:Y:S02]  /*1430*/  SHF.R.U64 R18, R18, 0x1f, R19 ;  /* 0x0000001f12127819 */ /* 0x000fe40000001213 */
[----:B------:R-:W-:Y:S02]  /*1440*/  IADD3 R10, PT, PT, R10, R8, R27 ;  /* 0x000000080a0a7210 */ /* 0x000fe40007ffe01b */
[----:B------:R-:W-:Y:S01]  /*1450*/  VIMNMX R27, PT, PT, RZ, R21, !PT ;  /* 0x00000015ff1b7248 */ /* 0x000fe20007fe0100 */
[----:B------:R-:W-:Y:S01]  /*1460*/  IMAD.WIDE R20, R37, 0x706eb3e4, R4 ;  /* 0x706eb3e425147825 */ /* 0x000fe200078e0204 */
[----:B------:R-:W-:-:S02]  /*1470*/  VIMNMX R29, PT, PT, RZ, R23, !PT ;  /* 0x00000017ff1d7248 */ /* 0x000fc40007fe0100 */
[----:B------:R-:W-:Y:S01]  /*1480*/  IADD3 R33, PT, PT, R18, R8, R33 ;  /* 0x0000000812217210 */ /* 0x000fe20007ffe021 */
[----:B------:R-:W-:-:S04]  /*1490*/  IMAD.WIDE R18, R35, 0x706eb3e4, R4 ;  /* 0x706eb3e423127825 */ /* 0x000fc800078e0204 */
[----:B------:R-:W-:-:S04]  /*14a0*/  IMAD.WIDE R22, R39, 0x706eb3e4, R4 ;  /* 0x706eb3e427167825 */ /* 0x000fc800078e0204 */
[----:B------:R-:W-:Y:S02]  /*14b0*/  IMAD.MOV.U32 R6, RZ, RZ, R16 ;  /* 0x000000ffff067224 */ /* 0x000fe400078e0010 */
[----:B------:R-:W-:Y:S01]  /*14c0*/  IMAD.WIDE R4, R41, 0x706eb3e4, R4 ;  /* 0x706eb3e429047825 */ /* 0x000fe200078e0204 */
[----:B------:R-:W-:Y:S02]  /*14d0*/  SHF.R.U64 R18, R18, 0x1f, R19 ;  /* 0x0000001f12127819 */ /* 0x000fe40000001213 */
[----:B------:R-:W-:Y:S01]  /*14e0*/  IADD3 R24, P0, PT, R6, -0x1000000, RZ ;  /* 0xff00000006187810 */ /* 0x000fe20007f1e0ff */
[----:B------:R-:W-:Y:S01]  /*14f0*/  IMAD.MOV.U32 R7, RZ, RZ, R43 ;  /* 0x000000ffff077224 */ /* 0x000fe200078e002b */
[----:B------:R-:W-:Y:S02]  /*1500*/  SHF.R.U64 R4, R4, 0x1f, R5 ;  /* 0x0000001f04047819 */ /* 0x000fe40000001205 */
[----:B------:R-:W-:Y:S02]  /*1510*/  SHF.R.U64 R20, R20, 0x1f, R21 ;  /* 0x0000001f14147819 */ /* 0x000fe40000001215 */
[----:B------:R-:W-:-:S02]  /*1520*/  SHF.R.U64 R22, R22, 0x1f, R23 ;  /* 0x0000001f16167819 */ /* 0x000fc40000001217 */
[----:B------:R-:W-:Y:S02]  /*1530*/  IADD3.X R25, PT, PT, R7, -0x1, RZ, P0, !PT ;  /* 0xffffffff07197810 */ /* 0x000fe400007fe4ff */
[-C--:B------:R-:W-:Y:S02]  /*1540*/  IADD3 R11, PT, PT, R4, R8.reuse, R11 ;  /* 0x00000008040b7210 */ /* 0x080fe40007ffe00b */
[-C--:B------:R-:W-:Y:S02]  /*1550*/  IADD3 R17, PT, PT, R18, R8.reuse, R17 ;  /* 0x0000000812117210 */ /* 0x080fe40007ffe011 */
[-C--:B------:R-:W-:Y:S02]  /*1560*/  IADD3 R15, PT, PT, R20, R8.reuse, R15 ;  /* 0x00000008140f7210 */ /* 0x080fe40007ffe00f */
[----:B------:R-:W-:Y:S02]  /*1570*/  IADD3 R13, PT, PT, R22, R8, R13 ;  /* 0x00000008160d7210 */ /* 0x000fe40007ffe00d */
[----:B------:R-:W-:-:S02]  /*1580*/  IADD3 R4, P0, PT, R6, 0x1000000, RZ ;  /* 0x0100000006047810 */ /* 0x000fc40007f1e0ff */
[----:B------:R-:W-:Y:S02]  /*1590*/  VIMNMX R31, PT, PT, RZ, R10, !PT ;  /* 0x0000000aff1f7248 */ /* 0x000fe40007fe0100 */
[----:B------:R-:W-:Y:S01]  /*15a0*/  VIMNMX R33, PT, PT, RZ, R33, !PT ;  /* 0x00000021ff217248 */ /* 0x000fe20007fe0100 */
[----:B------:R-:W-:Y:S01]  /*15b0*/  IMAD.X R5, RZ, RZ, R7, P0 ;  /* 0x000000ffff057224 */ /* 0x000fe200000e0607 */
        /* <DEDUP_REMOVED lines=13> */
[----:B------:R-:W-:Y:S02]  /*1690*/  IADD3 R10, P1, PT, R2, 0x80, RZ ;  /* 0x00000080020a7810 */ /* 0x000fe40007f3e0ff */
[----:B------:R-:W-:Y:S01]  /*16a0*/  IADD3 R16, P2, PT, R6, 0x80, RZ ;  /* 0x0000008006107810 */ /* 0x000fe20007f5e0ff */
[----:B------:R-:W-:Y:S02]  /*16b0*/  IMAD.X R9, RZ, RZ, R9, P0 ;  /* 0x000000ffff097224 */ /* 0x000fe400000e0609 */
[----:B------:R-:W-:Y:S02]  /*16c0*/  IMAD.X R19, RZ, RZ, R3, P1 ;  /* 0x000000ffff137224 */ /* 0x000fe400008e0603 */
[----:B------:R-:W-:Y:S01]  /*16d0*/  IMAD.X R43, RZ, RZ, R7, P2 ;  /* 0x000000ffff2b7224 */ /* 0x000fe200010e0607 */
[----:B------:R-:W-:Y:S07]  /*16e0*/  BRA.U UP0, `(.L_x_171) ;  /* 0xfffffff900b87547 */ /* 0x000fee000b83ffff */
[----:B------:R-:W-:Y:S05]  /*16f0*/  EXIT ;  /* 0x000000000000794d */ /* 0x000fea0003800000 */
.L_x_172:
        /* <DEDUP_REMOVED lines=16> */
.L_x_242:


//--------------------- .text.fused_nn_conv2d_add_cast_3_kernel0 --------------------------
	.section	.text.fused_nn_conv2d_add_cast_3_kernel0,"ax",@progbits
	.align	128
        .global         fused_nn_conv2d_add_cast_3_kernel0
        .type           fused_nn_conv2d_add_cast_3_kernel0,@function
        .size           fused_nn_conv2d_add_cast_3_kernel0,(.L_x_243 - fused_nn_conv2d_add_cast_3_kernel0)
        .other          fused_nn_conv2d_add_cast_3_kernel0,@"STO_CUDA_ENTRY STV_DEFAULT"
fused_nn_conv2d_add_cast_3_kernel0:
.text.fused_nn_conv2d_add_cast_3_kernel0:
        /* <DEDUP_REMOVED lines=29> */
[----:B------:R-:W-:Y:S01]  /*01d0*/  UIMAD UR4, UR4, 0x2493, URZ ;  /* 0x00002493040478a4 */ /* 0x000fe2000f8e02ff */
[----:B------:R-:W-:-:S02]  /*01e0*/  CS2R R68, SRZ ;  /* 0x0000000000447805 */ /* 0x000fc4000001ff00 */
[----:B------:R-:W-:Y:S02]  /*01f0*/  CS2R R70, SRZ ;  /* 0x0000000000467805 */ /* 0x000fe4000001ff00 */
[----:B------:R-:W-:Y:S01]  /*0200*/  CS2R R64, SRZ ;  /* 0x0000000000407805 */ /* 0x000fe2000001ff00 */
[----:B------:R-:W-:Y:S01]  /*0210*/  USHF.R.U32.HI UR4, URZ, 0x10, UR4 ;  /* 0x00000010ff047899 */ /* 0x000fe20008011604 */
[----:B-1----:R-:W-:Y:S01]  /*0220*/  SHF.R.U32.HI R131, RZ, 0x2, R129 ;  /* 0x00000002ff837819 */ /* 0x002fe20000011681 */
[----:B------:R-:W-:Y:S01]  /*0230*/  IMAD.SHL.U32 R132, R129, 0x4, RZ ;  /* 0x0000000481847824 */ /* 0x000fe200078e00ff */
[----:B------:R-:W-:Y:S01]  /*0240*/  CS2R R66, SRZ ;  /* 0x0000000000427805 */ /* 0x000fe2000001ff00 */
[----:B------:R-:W-:Y:S01]  /*0250*/  UIADD3 UR5, UPT, UPT, URZ, -UR4, URZ ;  /* 0x80000004ff057290 */ /* 0x000fe2000fffe0ff */
[----:B------:R-:W-:Y:S01]  /*0260*/  CS2R R60, SRZ ;  /* 0x00000000003c7805 */ /* 0x000fe2000001ff00 */
[----:B------:R-:W-:Y:S01]  /*0270*/  IMAD R131, R131, 0x31000, RZ ;  /* 0x0003100083837824 */ /* 0x000fe200078e02ff */
[----:B------:R-:W-:Y:S01]  /*0280*/  CS2R R62, SRZ ;  /* 0x00000000003e7805 */ /* 0x000fe2000001ff00 */
[----:B------:R-:W-:Y:S01]  /*0290*/  UPRMT UR5, UR5, 0x7710, URZ ;  /* 0x0000771005057896 */ /* 0x000fe200080000ff */
[----:B------:R-:W-:-:S02]  /*02a0*/  CS2R R56, SRZ ;  /* 0x0000000000387805 */ /* 0x000fc4000001ff00 */
[----:B------:R-:W-:Y:S02]  /*02b0*/  CS2R R58, SRZ ;  /* 0x00000000003a7805 */ /* 0x000fe4000001ff00 */
[----:B------:R-:W-:Y:S01]  /*02c0*/  LOP3.LUT R130, R131, 0xc, R132, 0xf8, !PT ;  /* 0x0000000c83827812 */ /* 0x000fe200078ef884 */
[----:B------:R-:W-:Y:S01]  /*02d0*/  UIADD3 UR5, UPT, UPT, UR5, UR8, URZ ;  /* 0x0000000805057290 */ /* 0x000fe2000fffe0ff */
[----:B------:R-:W0:Y:S03]  /*02e0*/  LDCU.64 UR14, c[0x0][0x358] ;  /* 0x00006b00ff0e77ac */ /* 0x000e260008000a00 */
[----:B------:R-:W-:Y:S01]  /*02f0*/  ULOP3.LUT UR5, UR5, 0xffff, URZ, 0xc0, !UPT ;  /* 0x0000ffff05057892 */ /* 0x000fe2000f8ec0ff */
[----:B------:R-:W1:Y:S03]  /*0300*/  LDCU.64 UR10, c[0x0][0x380] ;  /* 0x00007000ff0a77ac */ /* 0x000e660008000a00 */
[----:B------:R-:W-:Y:S01]  /*0310*/  ULEA.HI UR4, UR5, UR4, URZ, 0x1f ;  /* 0x0000000405047291 */ /* 0x000fe2000f8ff8ff */
[----:B------:R-:W2:Y:S03]  /*0320*/  LDCU.64 UR12, c[0x0][0x388] ;  /* 0x00007100ff0c77ac */ /* 0x000ea60008000a00 */
[----:B------:R-:W-:-:S04]  /*0330*/  ULOP3.LUT UR4, UR4, 0xffff, URZ, 0xc0, !UPT ;  /* 0x0000ffff04047892 */ /* 0x000fc8000f8ec0ff */
[----:B------:R-:W-:-:S04]  /*0340*/  USHF.R.U32.HI UR4, URZ, 0x2, UR4 ;  /* 0x00000002ff047899 */ /* 0x000fc80008011604 */
[----:B------:R-:W-:Y:S02]  /*0350*/  UPRMT UR5, UR4, 0x9910, URZ ;  /* 0x0000991004057896 */ /* 0x000fe400080000ff */
[----:B------:R-:W-:Y:S02]  /*0360*/  ULOP3.LUT UR4, UR4, 0xffff, URZ, 0xc0, !UPT ;  /* 0x0000ffff04047892 */ /* 0x000fe4000f8ec0ff */
[----:B------:R-:W-:-:S04]  /*0370*/  UIMAD UR5, UR5, 0x7, URZ ;  /* 0x00000007050578a4 */ /* 0x000fc8000f8e02ff */
[----:B------:R-:W-:-:S04]  /*0380*/  UIADD3 UR5, UPT, UPT, URZ, -UR5, URZ ;  /* 0x80000005ff057290 */ /* 0x000fc8000fffe0ff */
[----:B------:R-:W-:-:S04]  /*0390*/  UPRMT UR5, UR5, 0x7710, URZ ;  /* 0x0000771005057896 */ /* 0x000fc800080000ff */
[----:B------:R-:W-:-:S04]  /*03a0*/  UIADD3 UR5, UPT, UPT, UR5, UR8, URZ ;  /* 0x0000000805057290 */ /* 0x000fc8000fffe0ff */
[----:B------:R-:W-:-:S04]  /*03b0*/  USHF.L.U32 UR5, UR5, 0xb, URZ ;  /* 0x0000000b05057899 */ /* 0x000fc800080006ff */
[----:B------:R-:W-:-:S04]  /*03c0*/  ULOP3.LUT UR5, UR5, 0xffff, URZ, 0xc0, !UPT ;  /* 0x0000ffff05057892 */ /* 0x000fc8000f8ec0ff */
[----:B012---:R-:W-:-:S12]  /*03d0*/  UIMAD UR5, UR4, 0x7000, UR5 ;  /* 0x00007000040578a4 */ /* 0x007fd8000f8e0205 */
.L_x_173:
        /* <DEDUP_REMOVED lines=613> */
.L_x_174:
        /* <DEDUP_REMOVED lines=13> */
.L_x_243:


//--------------------- .text.fused_nn_conv2d_add_cast_cast_multiply_add_right_shift_cast_nn_relu_kernel0 --------------------------
	.section	.text.fused_nn_conv2d_add_cast_cast_multiply_add_right_shift_cast_nn_relu_kernel0,"ax",@progbits
	.align	128
        .global         fused_nn_conv2d_add_cast_cast_multiply_add_right_shift_cast_nn_relu_kernel0
        .type           fused_nn_conv2d_add_cast_cast_multiply_add_right_shift_cast_nn_relu_kernel0,@function
        .size           fused_nn_conv2d_add_cast_cast_multiply_add_right_shift_cast_nn_relu_kernel0,(.L_x_244 - fused_nn_conv2d_add_cast_cast_multiply_add_right_shift_cast_nn_relu_kernel0)
        .other          fused_nn_conv2d_add_cast_cast_multiply_add_right_shift_cast_nn_relu_kernel0,@"STO_CUDA_ENTRY STV_DEFAULT"
fused_nn_conv2d_add_cast_cast_multiply_add_right_shift_cast_nn_relu_kernel0:
.text.fused_nn_conv2d_add_cast_cast_multiply_add_right_shift_cast_nn_relu_kernel0:
[----:B------:R-:W-:Y:S01]  /*0000*/  LDC R1, c[0x0][0x37c] ;  /* 0x0000df00ff017b82 */ /* 0x000fe20000000800 */
[----:B------:R-:W0:Y:S07]  /*0010*/  S2R R0, SR_TID.X ;  /* 0x0000000000007919 */ /* 0x000e2e0000002100 */
[----:B------:R-:W1:Y:S01]  /*0020*/  S2UR UR4, SR_CTAID.X ;  /* 0x00000000000479c3 */ /* 0x000e620000002500 */
[----:B------:R-:W2:Y:S01]  /*0030*/  LDCU.64 UR6, c[0x0][0x358] ;  /* 0x00006b00ff0677ac */ /* 0x000ea20008000a00 */
[----:B------:R-:W3:Y:S01]  /*0040*/  LDCU.64 UR8, c[0x0][0x380] ;  /* 0x00007000ff0877ac */ /* 0x000ee20008000a00 */
[----:B-1----:R-:W-:Y:S01]  /*0050*/  USHF.L.U32 UR5, UR4, 0x2, URZ ;  /* 0x0000000204057899 */ /* 0x002fe200080006ff */
[----:B0-----:R-:W-:-:S05]  /*0060*/  SHF.R.U32.HI R2, RZ, 0x8, R0 ;  /* 0x00000008ff027819 */ /* 0x001fca0000011600 */
[----:B------:R-:W-:-:S05]  /*0070*/  LOP3.LUT R2, R2, UR5, RZ, 0xfc, !PT ;  /* 0x0000000502027c12 */ /* 0x000fca000f8efcff */
[----:B------:R-:W-:-:S05]  /*0080*/  IMAD.HI.U32 R3, R2, 0x66666667, RZ ;  /* 0x6666666702037827 */ /* 0x000fca00078e00ff */
[----:B------:R-:W-:Y:S02]  /*0090*/  SHF.R.U32.HI R5, RZ, 0x2, R3 ;  /* 0x00000002ff057819 */ /* 0x000fe40000011603 */
[----:B------:R-:W-:-:S03]  /*00a0*/  LOP3.LUT R3, R0, 0xf, RZ, 0xc0, !PT ;  /* 0x0000000f00037812 */ /* 0x000fc600078ec0ff */
[----:B------:R-:W-:-:S04]  /*00b0*/  IMAD R2, R5, -0xa, R2 ;  /* 0xfffffff605027824 */ /* 0x000fc800078e0202 */
[----:B------:R-:W-:-:S05]  /*00c0*/  IMAD R4, R2, 0x10, R3 ;  /* 0x0000001002047824 */ /* 0x000fca00078e0203 */
[----:B------:R-:W-:-:S13]  /*00d0*/  ISETP.GT.U32.AND P0, PT, R4, 0x92, PT ;  /* 0x000000920400780c */ /* 0x000fda0003f04070 */
[----:B------:R-:W-:Y:S02]  /*00e0*/  @!P0 PRMT R2, R4, 0x9910, RZ ;  /* 0x0000991004028816 */ /* 0x000fe400000000ff */
[----:B------:R-:W-:-:S03]  /*00f0*/  @!P0 SHF.R.U32.HI R7, RZ, 0x4, R0 ;  /* 0x00000004ff078819 */ /* 0x000fc60000011600 */
[----:B------:R-:W-:Y:S01]  /*0100*/  @!P0 IMAD R2, R2, 0xab, RZ ;  /* 0x000000ab02028824 */ /* 0x000fe200078e02ff */
[----:B------:R-:W-:-:S04]  /*0110*/  @!P0 LOP3.LUT R8, R7, 0xf, RZ, 0xc0, !PT ;  /* 0x0000000f07088812 */ /* 0x000fc800078ec0ff */
[----:B------:R-:W-:Y:S01]  /*0120*/  @!P0 LOP3.LUT R2, R2, 0xffff, RZ, 0xc0, !PT ;  /* 0x0000ffff02028812 */ /* 0x000fe200078ec0ff */
[----:B------:R-:W-:-:S03]  /*0130*/  @!P0 IMAD R7, R5, 0x10, R8 ;  /* 0x0000001005078824 */ /* 0x000fc600078e0208 */
[----:B------:R-:W-:-:S04]  /*0140*/  @!P0 SHF.R.U32.HI R6, RZ, 0x9, R2 ;  /* 0x00000009ff068819 */ /* 0x000fc80000011602 */
[C---:B------:R-:W-:Y:S02]  /*0150*/  @!P0 PRMT R2, R6.reuse, 0x9910, RZ ;  /* 0x0000991006028816 */ /* 0x040fe400000000ff */
[----:B------:R-:W-:-:S03]  /*0160*/  @!P0 LOP3.LUT R5, R6, 0xffff, RZ, 0xc0, !PT ;  /* 0x0000ffff06058812 */ /* 0x000fc600078ec0ff */
[----:B------:R-:W-:-:S04]  /*0170*/  @!P0 IMAD R2, R2, 0x3, RZ ;  /* 0x0000000302028824 */ /* 0x000fc800078e02ff */
[----:B------:R-:W-:Y:S02]  /*0180*/  @!P0 IMAD.MOV R9, RZ, RZ, -R2 ;  /* 0x000000ffff098224 */ /* 0x000fe400078e0a02 */
[----:B------:R-:W0:Y:S03]  /*0190*/  @!P0 LDC.64 R2, c[0x0][0x388] ;  /* 0x0000e200ff028b82 */ /* 0x000e260000000a00 */
[----:B------:R-:W-:-:S05]  /*01a0*/  @!P0 PRMT R9, R9, 0x7710, RZ ;  /* 0x0000771009098816 */ /* 0x000fca00000000ff */
[----:B------:R-:W-:-:S05]  /*01b0*/  @!P0 IMAD.IADD R4, R4, 0x1, R9 ;  /* 0x0000000104048824 */ /* 0x000fca00078e0209 */
[----:B------:R-:W-:-:S05]  /*01c0*/  @!P0 LOP3.LUT R4, R4, 0xff, RZ, 0xc0, !PT ;  /* 0x000000ff04048812 */ /* 0x000fca00078ec0ff */
[----:B------:R-:W-:Y:S01]  /*01d0*/  @!P0 IMAD R4, R7, 0x3, R4 ;  /* 0x0000000307048824 */ /* 0x000fe200078e0204 */
[----:B------:R-:W-:-:S03]  /*01e0*/  PRMT R7, RZ, 0x7610, R7 ;  /* 0x00007610ff077816 */ /* 0x000fc60000000007 */
[----:B------:R-:W-:-:S05]  /*01f0*/  @!P0 IMAD R5, R5, 0xc0, R4 ;  /* 0x000000c005058824 */ /* 0x000fca00078e0204 */
[----:B0-----:R-:W-:-:S05]  /*0200*/  @!P0 IADD3 R2, P1, PT, R5, R2, RZ ;  /* 0x0000000205028210 */ /* 0x001fca0007f3e0ff */
[----:B------:R-:W-:-:S05]  /*0210*/  @!P0 IMAD.X R3, RZ, RZ, R3, P1 ;  /* 0x000000ffff038224 */ /* 0x000fca00008e0603 */
[----:B--2---:R-:W2:Y:S01]  /*0220*/  @!P0 LDG.E.U8.CONSTANT R7, desc[UR6][R2.64] ;  /* 0x0000000602078981 */ /* 0x004ea2000c1e9100 */
[----:B------:R-:W-:-:S06]  /*0230*/  USHF.L.U32 UR4, UR4, 0xa, URZ ;  /* 0x0000000a04047899 */ /* 0x000fcc00080006ff */
[----:B------:R-:W-:-:S04]  /*0240*/  LOP3.LUT R0, R0, UR4, RZ, 0xfc, !PT ;  /* 0x0000000400007c12 */ /* 0x000fc8000f8efcff */
[----:B---3--:R-:W-:-:S05]  /*0250*/  IADD3 R4, P0, PT, R0, UR8, RZ ;  /* 0x0000000800047c10 */ /* 0x008fca000ff1e0ff */
[----:B------:R-:W-:-:S05]  /*0260*/  IMAD.X R5, RZ, RZ, UR9, P0 ;  /* 0x00000009ff057e24 */ /* 0x000fca00080e06ff */
[----:B--2---:R-:W-:Y:S01]  /*0270*/  STG.E.U8 desc[UR6][R4.64], R7 ;  /* 0x0000000704007986 */ /* 0x004fe2000c101106 */
[----:B------:R-:W-:Y:S05]  /*0280*/  EXIT ;  /* 0x000000000000794d */ /* 0x000fea0003800000 */
.L_x_175:
        /* <DEDUP_REMOVED lines=15> */
.L_x_244:


//--------------------- .text.fused_nn_pad_4_kernel0 --------------------------
	.section	.text.fused_nn_pad_4_kernel0,"ax",@progbits
	.align	128
        .global         fused_nn_pad_4_kernel0
        .type           fused_nn_pad_4_kernel0,@function
        .size           fused_nn_pad_4_kernel0,(.L_x_245 - fused_nn_pad_4_kernel0)
        .other          fused_nn_pad_4_kernel0,@"STO_CUDA_ENTRY STV_DEFAULT"
fused_nn_pad_4_kernel0:
.text.fused_nn_pad_4_kernel0:
[----:B------:R-:W-:Y:S01]  /*0000*/  LDC R1, c[0x0][0x37c] ;  /* 0x0000df00ff017b82 */ /* 0x000fe20000000800 */
[----:B------:R-:W0:Y:S07]  /*0010*/  S2R R0, SR_TID.X ;  /* 0x0000000000007919 */ /* 0x000e2e0000002100 */
[----:B------:R-:W1:Y:S01]  /*0020*/  S2UR UR4, SR_CTAID.X ;  /* 0x00000000000479c3 */ /* 0x000e620000002500 */
[----:B------:R-:W2:Y:S01]  /*0030*/  LDCU.64 UR8, c[0x0][0x380] ;  /* 0x00007000ff0877ac */ /* 0x000ea20008000a00 */
[----:B------:R-:W-:Y:S01]  /*0040*/  BSSY.RECONVERGENT B0, `(.L_x_176) ;  /* 0x0000021000007945 */ /* 0x000fe20003800200 */
[----:B------:R-:W3:Y:S01]  /*0050*/  LDCU.64 UR6, c[0x0][0x358] ;  /* 0x00006b00ff0677ac */ /* 0x000ee20008000a00 */
[----:B-1----:R-:W-:-:S06]  /*0060*/  USHF.L.U32 UR4, UR4, 0xa, URZ ;  /* 0x0000000a04047899 */ /* 0x002fcc00080006ff */
[----:B0-----:R-:W-:-:S04]  /*0070*/  LOP3.LUT R0, R0, UR4, RZ, 0xfc, !PT ;  /* 0x0000000400007c12 */ /* 0x001fc8000f8efcff */
[C---:B------:R-:W-:Y:S02]  /*0080*/  ISETP.GT.U32.AND P0, PT, R0.reuse, 0x135f5f, PT ;  /* 0x00135f5f0000780c */ /* 0x040fe40003f04070 */
[----:B--2---:R-:W-:-:S05]  /*0090*/  IADD3 R2, P1, PT, R0, UR8, RZ ;  /* 0x0000000800027c10 */ /* 0x004fca000ff3e0ff */
[----:B------:R-:W-:-:S06]  /*00a0*/  IMAD.X R3, RZ, RZ, UR9, P1 ;  /* 0x00000009ff037e24 */ /* 0x000fcc00088e06ff */
[----:B---3--:R-:W-:Y:S05]  /*00b0*/  @P0 BRA `(.L_x_177) ;  /* 0x0000000000640947 */ /* 0x008fea0003800000 */
[----:B------:R-:W-:Y:S01]  /*00c0*/  IMAD.HI.U32 R4, R0, 0x69b76f9f, RZ ;  /* 0x69b76f9f00047827 */ /* 0x000fe200078e00ff */
[----:B------:R-:W-:Y:S01]  /*00d0*/  BSSY.RECONVERGENT B1, `(.L_x_178) ;  /* 0x0000016000017945 */ /* 0x000fe20003800200 */
[----:B------:R-:W-:-:S03]  /*00e0*/  PRMT R7, RZ, 0x7610, R7 ;  /* 0x00007610ff077816 */ /* 0x000fc60000000007 */
[----:B------:R-:W-:-:S05]  /*00f0*/  SHF.R.U32.HI R5, RZ, 0x10, R4 ;  /* 0x00000010ff057819 */ /* 0x000fca0000011604 */
[----:B------:R-:W-:-:S04]  /*0100*/  IMAD R4, R5, -0x26bec, R0 ;  /* 0xfffd941405047824 */ /* 0x000fc800078e0200 */
[----:B------:R-:W-:-:S05]  /*0110*/  VIADD R6, R4, 0xfffff7ea ;  /* 0xfffff7ea04067836 */ /* 0x000fca0000000000 */
[----:B------:R-:W-:-:S13]  /*0120*/  ISETP.GT.U32.AND P0, PT, R6, 0x25bbf, PT ;  /* 0x00025bbf0600780c */ /* 0x000fda0003f04070 */
[----:B------:R-:W-:Y:S05]  /*0130*/  @P0 BRA `(.L_x_179) ;  /* 0x00000000003c0947 */ /* 0x000fea0003800000 */
[----:B------:R-:W-:-:S05]  /*0140*/  IMAD.HI.U32 R6, R0, 0x5eface49, RZ ;  /* 0x5eface4900067827 */ /* 0x000fca00078e00ff */
[----:B------:R-:W-:-:S05]  /*0150*/  SHF.R.U32.HI R9, RZ, 0x8, R6 ;  /* 0x00000008ff097819 */ /* 0x000fca0000011606 */
[----:B------:R-:W-:-:S05]  /*0160*/  IMAD R6, R9, -0x2b2, R0 ;  /* 0xfffffd4e09067824 */ /* 0x000fca00078e0200 */
[----:B------:R-:W-:-:S04]  /*0170*/  IADD3 R8, PT, PT, R6, -0x9, RZ ;  /* 0xfffffff706087810 */ /* 0x000fc80007ffe0ff */
[----:B------:R-:W-:-:S13]  /*0180*/  ISETP.GT.U32.AND P0, PT, R8, 0x29f, PT ;  /* 0x0000029f0800780c */ /* 0x000fda0003f04070 */
[----:B------:R-:W-:Y:S05]  /*0190*/  @P0 BRA `(.L_x_179) ;  /* 0x0000000000240947 */ /* 0x000fea0003800000 */
[----:B------:R-:W-:Y:S01]  /*01a0*/  IMAD.HI.U32 R4, R4, 0x5eface49, RZ ;  /* 0x5eface4904047827 */ /* 0x000fe200078e00ff */
[----:B------:R-:W0:Y:S03]  /*01b0*/  LDCU.64 UR4, c[0x0][0x388] ;  /* 0x00007100ff0477ac */ /* 0x000e260008000a00 */
[----:B------:R-:W-:Y:S01]  /*01c0*/  IMAD R5, R5, 0x24c00, R6 ;  /* 0x00024c0005057824 */ /* 0x000fe200078e0206 */
[----:B------:R-:W-:-:S05]  /*01d0*/  SHF.R.U32.HI R4, RZ, 0x8, R4 ;  /* 0x00000008ff047819 */ /* 0x000fca0000011604 */
[----:B------:R-:W-:-:S04]  /*01e0*/  IMAD R4, R4, 0x2a0, R5 ;  /* 0x000002a004047824 */ /* 0x000fc800078e0205 */
[----:B------:R-:W-:-:S05]  /*01f0*/  VIADD R4, R4, 0xfffff817 ;  /* 0xfffff81704047836 */ /* 0x000fca0000000000 */
[----:B0-----:R-:W-:-:S05]  /*0200*/  IADD3 R4, P0, PT, R4, UR4, RZ ;  /* 0x0000000404047c10 */ /* 0x001fca000ff1e0ff */
[----:B------:R-:W-:-:S05]  /*0210*/  IMAD.X R5, RZ, RZ, UR5, P0 ;  /* 0x00000005ff057e24 */ /* 0x000fca00080e06ff */
[----:B------:R0:W5:Y:S03]  /*0220*/  LDG.E.U8.CONSTANT R7, desc[UR6][R4.64] ;  /* 0x0000000604077981 */ /* 0x000166000c1e9100 */
.L_x_179:
[----:B------:R-:W-:Y:S05]  /*0230*/  BSYNC.RECONVERGENT B1 ;  /* 0x0000000000017941 */ /* 0x000fea0003800200 */
.L_x_178:
[----:B-----5:R1:W-:Y:S02]  /*0240*/  STG.E.U8 desc[UR6][R2.64], R7 ;  /* 0x0000000702007986 */ /* 0x0203e4000c101106 */
.L_x_177:
[----:B------:R-:W-:Y:S05]  /*0250*/  BSYNC.RECONVERGENT B0 ;  /* 0x0000000000007941 */ /* 0x000fea0003800200 */
.L_x_176:
[----:B------:R-:W-:Y:S01]  /*0260*/  ISETP.GT.U32.AND P0, PT, R0, 0xf5f5f, PT ;  /* 0x000f5f5f0000780c */ /* 0x000fe20003f04070 */
[----:B------:R-:W-:-:S12]  /*0270*/  BSSY.RECONVERGENT B0, `(.L_x_180) ;  /* 0x000001c000007945 */ /* 0x000fd80003800200 */
[----:B------:R-:W-:Y:S05]  /*0280*/  @P0 BRA `(.L_x_181) ;  /* 0x0000000000680947 */ /* 0x000fea0003800000 */
[----:B0-----:R-:W-:Y:S01]  /*0290*/  IADD3 R4, PT, PT, R0, 0x40000, RZ ;  /* 0x0004000000047810 */ /* 0x001fe20007ffe0ff */
[----:B------:R-:W-:Y:S04]  /*02a0*/  BSSY.RECONVERGENT B1, `(.L_x_182) ;  /* 0x0000017000017945 */ /* 0x000fe80003800200 */
[----:B------:R-:W-:-:S05]  /*02b0*/  IMAD.HI.U32 R5, R4, 0x69b76f9f, RZ ;  /* 0x69b76f9f04057827 */ /* 0x000fca00078e00ff */
[----:B------:R-:W-:-:S05]  /*02c0*/  SHF.R.U32.HI R5, RZ, 0x10, R5 ;  /* 0x00000010ff057819 */ /* 0x000fca0000011605 */
[----:B------:R-:W-:-:S04]  /*02d0*/  IMAD R6, R5, -0x26bec, R4 ;  /* 0xfffd941405067824 */ /* 0x000fc800078e0204 */
[----:B-1----:R-:W-:-:S05]  /*02e0*/  VIADD R7, R6, 0xfffff7ea ;  /* 0xfffff7ea06077836 */ /* 0x002fca0000000000 */
[----:B------:R-:W-:Y:S02]  /*02f0*/  ISETP.GT.U32.AND P0, PT, R7, 0x25bbf, PT ;  /* 0x00025bbf0700780c */ /* 0x000fe40003f04070 */
[----:B------:R-:W-:-:S11]  /*0300*/  PRMT R7, RZ, 0x7610, R7 ;  /* 0x00007610ff077816 */ /* 0x000fd60000000007 */
[----:B------:R-:W-:Y:S05]  /*0310*/  @P0 BRA `(.L_x_183) ;  /* 0x00000000003c0947 */ /* 0x000fea0003800000 */
[----:B------:R-:W-:-:S05]  /*0320*/  IMAD.HI.U32 R8, R4, 0x5eface49, RZ ;  /* 0x5eface4904087827 */ /* 0x000fca00078e00ff */
[----:B------:R-:W-:-:S05]  /*0330*/  SHF.R.U32.HI R9, RZ, 0x8, R8 ;  /* 0x00000008ff097819 */ /* 0x000fca0000011608 */
[----:B------:R-:W-:-:S04]  /*0340*/  IMAD R4, R9, -0x2b2, R4 ;  /* 0xfffffd4e09047824 */ /* 0x000fc800078e0204 */
[----:B------:R-:W-:-:S05]  /*0350*/  VIADD R8, R4, 0xfffffff7 ;  /* 0xfffffff704087836 */ /* 0x000fca0000000000 */
[----:B------:R-:W-:-:S13]  /*0360*/  ISETP.GT.U32.AND P0, PT, R8, 0x29f, PT ;  /* 0x0000029f0800780c */ /* 0x000fda0003f04070 */
[----:B------:R-:W-:Y:S05]  /*0370*/  @P0 BRA `(.L_x_183) ;  /* 0x0000000000240947 */ /* 0x000fea0003800000 */
[----:B------:R-:W-:Y:S01]  /*0380*/  IMAD.HI.U32 R6, R6, 0x5eface49, RZ ;  /* 0x5eface4906067827 */ /* 0x000fe200078e00ff */
[----:B------:R-:W0:Y:S03]  /*0390*/  LDCU.64 UR4, c[0x0][0x388] ;  /* 0x00007100ff0477ac */ /* 0x000e260008000a00 */
[----:B------:R-:W-:Y:S01]  /*03a0*/  IMAD R5, R5, 0x24c00, R4 ;  /* 0x00024c0005057824 */ /* 0x000fe200078e0204 */
[----:B------:R-:W-:-:S05]  /*03b0*/  SHF.R.U32.HI R6, RZ, 0x8, R6 ;  /* 0x00000008ff067819 */ /* 0x000fca0000011606 */
[----:B------:R-:W-:-:S05]  /*03c0*/  IMAD R5, R6, 0x2a0, R5 ;  /* 0x000002a006057824 */ /* 0x000fca00078e0205 */
[----:B------:R-:W-:-:S04]  /*03d0*/  IADD3 R5, PT, PT, R5, -0x7e9, RZ ;  /* 0xfffff81705057810 */ /* 0x000fc80007ffe0ff */
[----:B0-----:R-:W-:-:S05]  /*03e0*/  IADD3 R4, P0, PT, R5, UR4, RZ ;  /* 0x0000000405047c10 */ /* 0x001fca000ff1e0ff */
[----:B------:R-:W-:-:S05]  /*03f0*/  IMAD.X R5, RZ, RZ, UR5, P0 ;  /* 0x00000005ff057e24 */ /* 0x000fca00080e06ff */
[----:B------:R0:W5:Y:S03]  /*0400*/  LDG.E.U8.CONSTANT R7, desc[UR6][R4.64] ;  /* 0x0000000604077981 */ /* 0x000166000c1e9100 */
.L_x_183:
[----:B------:R-:W-:Y:S05]  /*0410*/  BSYNC.RECONVERGENT B1 ;  /* 0x0000000000017941 */ /* 0x000fea0003800200 */
.L_x_182:
[----:B-----5:R2:W-:Y:S02]  /*0420*/  STG.E.U8 desc[UR6][R2.64+0x40000], R7 ;  /* 0x0400000702007986 */ /* 0x0205e4000c101106 */
.L_x_181:
[----:B------:R-:W-:Y:S05]  /*0430*/  BSYNC.RECONVERGENT B0 ;  /* 0x0000000000007941 */ /* 0x000fea0003800200 */
.L_x_180:
[----:B------:R-:W-:Y:S01]  /*0440*/  ISETP.GT.U32.AND P0, PT, R0, 0xb5f5f, PT ;  /* 0x000b5f5f0000780c */ /* 0x000fe20003f04070 */
[----:B------:R-:W-:-:S12]  /*0450*/  BSSY.RECONVERGENT B0, `(.L_x_184) ;  /* 0x000001c000007945 */ /* 0x000fd80003800200 */
[----:B------:R-:W-:Y:S05]  /*0460*/  @P0 BRA `(.L_x_185) ;  /* 0x0000000000680947 */ /* 0x000fea0003800000 */
[----:B0-----:R-:W-:Y:S01]  /*0470*/  VIADD R4, R0, 0x80000 ;  /* 0x0008000000047836 */ /* 0x001fe20000000000 */
[----:B------:R-:W-:Y:S03]  /*0480*/  BSSY.RECONVERGENT B1, `(.L_x_186) ;  /* 0x0000017000017945 */ /* 0x000fe60003800200 */
[----:B------:R-:W-:-:S05]  /*0490*/  IMAD.HI.U32 R5, R4, 0x69b76f9f, RZ ;  /* 0x69b76f9f04057827 */ /* 0x000fca00078e00ff */
[----:B------:R-:W-:-:S05]  /*04a0*/  SHF.R.U32.HI R5, RZ, 0x10, R5 ;  /* 0x00000010ff057819 */ /* 0x000fca0000011605 */
[----:B------:R-:W-:-:S05]  /*04b0*/  IMAD R6, R5, -0x26bec, R4 ;  /* 0xfffd941405067824 */ /* 0x000fca00078e0204 */
[----:B-12---:R-:W-:-:S04]  /*04c0*/  IADD3 R7, PT, PT, R6, -0x816, RZ ;  /* 0xfffff7ea06077810 */ /* 0x006fc80007ffe0ff */
        /* <DEDUP_REMOVED lines=15> */
[----:B0-----:R-:W-:-:S04]  /*05c0*/  IADD3 R4, P0, PT, R5, UR4, RZ ;  /* 0x0000000405047c10 */ /* 0x001fc8000ff1e0ff */
[----:B------:R-:W-:-:S05]  /*05d0*/  IADD3.X R5, PT, PT, RZ, UR5, RZ, P0, !PT ;  /* 0x00000005ff057c10 */ /* 0x000fca00087fe4ff */
[----:B------:R0:W5:Y:S04]  /*05e0*/  LDG.E.U8.CONSTANT R7, desc[UR6][R4.64] ;  /* 0x0000000604077981 */ /* 0x000168000c1e9100 */
.L_x_187:
[----:B------:R-:W-:Y:S05]  /*05f0*/  BSYNC.RECONVERGENT B1 ;  /* 0x0000000000017941 */ /* 0x000fea0003800200 */
.L_x_186:
[----:B-----5:R3:W-:Y:S02]  /*0600*/  STG.E.U8 desc[UR6][R2.64+0x80000], R7 ;  /* 0x0800000702007986 */ /* 0x0207e4000c101106 */
.L_x_185:
[----:B------:R-:W-:Y:S05]  /*0610*/  BSYNC.RECONVERGENT B0 ;  /* 0x0000000000007941 */ /* 0x000fea0003800200 */
.L_x_184:
        /* <DEDUP_REMOVED lines=8> */
[----:B-123--:R-:W-:-:S04]  /*06a0*/  IADD3 R7, PT, PT, R6, -0x816, RZ ;  /* 0xfffff7ea06077810 */ /* 0x00efc80007ffe0ff */
        /* <DEDUP_REMOVED lines=18> */
.L_x_191:
[----:B------:R-:W-:Y:S05]  /*07d0*/  BSYNC.RECONVERGENT B1 ;  /* 0x0000000000017941 */ /* 0x000fea0003800200 */
.L_x_190:
[----:B-----5:R4:W-:Y:S02]  /*07e0*/  STG.E.U8 desc[UR6][R2.64+0xc0000], R7 ;  /* 0x0c00000702007986 */ /* 0x0209e4000c101106 */
.L_x_189:
[----:B------:R-:W-:Y:S05]  /*07f0*/  BSYNC.RECONVERGENT B0 ;  /* 0x0000000000007941 */ /* 0x000fea0003800200 */
.L_x_188:
[----:B------:R-:W-:-:S13]  /*0800*/  ISETP.GT.U32.AND P0, PT, R0, 0x35f5f, PT ;  /* 0x00035f5f0000780c */ /* 0x000fda0003f04070 */
[----:B------:R-:W-:Y:S05]  /*0810*/  @P0 EXIT ;  /* 0x000000000000094d */ /* 0x000fea0003800000 */
[----:B------:R-:W-:Y:S01]  /*0820*/  IADD3 R0, PT, PT, R0, 0x100000, RZ ;  /* 0x0010000000007810 */ /* 0x000fe20007ffe0ff */
[----:B------:R-:W-:Y:S01]  /*0830*/  BSSY.RECONVERGENT B0, `(.L_x_192) ;  /* 0x0000017000007945 */ /* 0x000fe20003800200 */
[----:B-1234-:R-:W-:-:S03]  /*0840*/  PRMT R7, RZ, 0x7610, R7 ;  /* 0x00007610ff077816 */ /* 0x01efc60000000007 */
[----:B0-----:R-:W-:-:S05]  /*0850*/  IMAD.HI.U32 R4, R0, 0x69b76f9f, RZ ;  /* 0x69b76f9f00047827 */ /* 0x001fca00078e00ff */
        /* <DEDUP_REMOVED lines=20> */
.L_x_193:
[----:B------:R-:W-:Y:S05]  /*09a0*/  BSYNC.RECONVERGENT B0 ;  /* 0x0000000000007941 */ /* 0x000fea0003800200 */
.L_x_192:
[----:B-----5:R-:W-:Y:S01]  /*09b0*/  STG.E.U8 desc[UR6][R2.64+0x100000], R7 ;  /* 0x1000000702007986 */ /* 0x020fe2000c101106 */
[----:B------:R-:W-:Y:S05]  /*09c0*/  EXIT ;  /* 0x000000000000794d */ /* 0x000fea0003800000 */
.L_x_194:
        /* <DEDUP_REMOVED lines=11> */
.L_x_245:


//--------------------- .nv.shared.fused_nn_conv2d_add_nn_relu_cast_cast_left_shift_multiply_add_right_shift_cast_c_3441552496575213188__kernel1 --------------------------
	.section	.nv.shared.fused_nn_conv2d_add_nn_relu_cast_cast_left_shift_multiply_add_right_shift_cast_c_3441552496575213188__kernel1,"aw",@nobits
	.sectionflags	@""
	.align	4
.nv.shared.fused_nn_conv2d_add_nn_relu_cast_cast_left_shift_multiply_add_right_shift_cast_c_3441552496575213188__kernel1:
	.zero		7936


//--------------------- .nv.shared.reserved.0     --------------------------
	.section	.nv.shared.reserved.0,"aw",@nobits
	.weak		__nv_reservedSMEM_offset_0_alias
	.size		__nv_reservedSMEM_offset_0_alias, 0, 64
	.other		__nv_reservedSMEM_offset_0_alias,@"STO_CUDA_RESERVED_SHARED STV_DEFAULT"
__nv_reservedSMEM_offset_0_alias:
	.zero		0
	.zero		64


//--------------------- .nv.shared.fused_nn_conv2d_add_cast_cast_cast_multiply_add_right_shift_cast_add_clip_cast_n_16373524651668054328__2_kernel1 --------------------------
	.section	.nv.shared.fused_nn_conv2d_add_cast_cast_cast_multiply_add_right_shift_cast_add_clip_cast_n_16373524651668054328__2_kernel1,"aw",@nobits
	.sectionflags	@""
	.align	4
.nv.shared.fused_nn_conv2d_add_cast_cast_cast_multiply_add_right_shift_cast_add_clip_cast_n_16373524651668054328__2_kernel1:
	.zero		4608


//--------------------- .nv.shared.fused_nn_conv2d_add_cast_cast_cast_multiply_add_right_shift_cast_add_clip_cast_n_16373524651668054328__1_kernel1 --------------------------
	.section	.nv.shared.fused_nn_conv2d_add_cast_cast_cast_multiply_add_right_shift_cast_add_clip_cast_n_16373524651668054328__1_kernel1,"aw",@nobits
	.sectionflags	@""
	.align	4
.nv.shared.fused_nn_conv2d_add_cast_cast_cast_multiply_add_right_shift_cast_add_clip_cast_n_16373524651668054328__1_kernel1:
	.zero		13824


//--------------------- .nv.shared.fused_nn_conv2d_add_nn_relu_cast_cast_left_shift_multiply_add_right_shift_cast_c_3441552496575213188__2_kernel0 --------------------------
	.section	.nv.shared.fused_nn_conv2d_add_nn_relu_cast_cast_left_shift_multiply_add_right_shift_cast_c_3441552496575213188__2_kernel0,"aw",@nobits
	.sectionflags	@""
	.align	4
.nv.shared.fused_nn_conv2d_add_nn_relu_cast_cast_left_shift_multiply_add_right_shift_cast_c_3441552496575213188__2_kernel0:
	.zero		13824


//--------------------- .nv.shared.fused_nn_dense_add_cast_subtract_cast_multiply_kernel0 --------------------------
	.section	.nv.shared.fused_nn_dense_add_cast_subtract_cast_multiply_kernel0,"aw",@nobits
	.sectionflags	@""
.nv.shared.fused_nn_dense_add_cast_subtract_cast_multiply_kernel0:
	.zero		5632


//--------------------- .nv.shared.fused_nn_conv2d_add_cast_cast_multiply_add_right_shift_cast_nn_relu_kernel1 --------------------------
	.section	.nv.shared.fused_nn_conv2d_add_cast_cast_multiply_add_right_shift_cast_nn_relu_kernel1,"aw",@nobits
	.sectionflags	@""
.nv.shared.fused_nn_conv2d_add_cast_cast_multiply_add_right_shift_cast_nn_relu_kernel1:
	.zero		21504


//--------------------- .nv.shared.fused_nn_conv2d_add_cast_1_kernel0 --------------------------
	.section	.nv.shared.fused_nn_conv2d_add_cast_1_kernel0,"aw",@nobits
	.sectionflags	@""
	.align	4
.nv.shared.fused_nn_conv2d_add_cast_1_kernel0:
	.zero		13824


//--------------------- .nv.shared.fused_nn_conv2d_add_cast_add_clip_cast_nn_relu_2_kernel1 --------------------------
	.section	.nv.shared.fused_nn_conv2d_add_cast_add_clip_cast_nn_relu_2_kernel1,"aw",@nobits
	.sectionflags	@""
	.align	4
.nv.shared.fused_nn_conv2d_add_cast_add_clip_cast_nn_relu_2_kernel1:
	.zero		4608


//--------------------- .nv.shared.fused_nn_conv2d_add_cast_kernel0 --------------------------
	.section	.nv.shared.fused_nn_conv2d_add_cast_kernel0,"aw",@nobits
	.sectionflags	@""
	.align	4
.nv.shared.fused_nn_conv2d_add_cast_kernel0:
	.zero		7680


//--------------------- .nv.shared.fused_nn_conv2d_add_cast_add_clip_cast_nn_relu_kernel1 --------------------------
	.section	.nv.shared.fused_nn_conv2d_add_cast_add_clip_cast_nn_relu_kernel1,"aw",@nobits
	.sectionflags	@""
	.align	4
.nv.shared.fused_nn_conv2d_add_cast_add_clip_cast_nn_relu_kernel1:
	.zero		13824


//--------------------- .nv.shared.fused_nn_conv2d_add_nn_relu_cast_cast_left_shift_multiply_add_right_shift_cast_c_3441552496575213188__6_kernel1 --------------------------
	.section	.nv.shared.fused_nn_conv2d_add_nn_relu_cast_cast_left_shift_multiply_add_right_shift_cast_c_3441552496575213188__6_kernel1,"aw",@nobits
	.sectionflags	@""
	.align	4
.nv.shared.fused_nn_conv2d_add_nn_relu_cast_cast_left_shift_multiply_add_right_shift_cast_c_3441552496575213188__6_kernel1:
	.zero		8704


//--------------------- .nv.shared.fused_nn_conv2d_add_cast_add_clip_cast_nn_relu_3_kernel0 --------------------------
	.section	.nv.shared.fused_nn_conv2d_add_cast_add_clip_cast_nn_relu_3_kernel0,"aw",@nobits
	.sectionflags	@""
	.align	4
.nv.shared.fused_nn_conv2d_add_cast_add_clip_cast_nn_relu_3_kernel0:
	.zero		7680


//--------------------- .nv.shared.fused_nn_conv2d_add_cast_cast_cast_multiply_add_right_shift_cast_add_clip_cast_n_16373524651668054328__kernel1 --------------------------
	.section	.nv.shared.fused_nn_conv2d_add_cast_cast_cast_multiply_add_right_shift_cast_add_clip_cast_n_16373524651668054328__kernel1,"aw",@nobits
	.sectionflags	@""
	.align	4
.nv.shared.fused_nn_conv2d_add_cast_cast_cast_multiply_add_right_shift_cast_add_clip_cast_n_16373524651668054328__kernel1:
	.zero		13824


//--------------------- .nv.shared.fused_nn_conv2d_add_cast_add_clip_cast_nn_relu_1_kernel1 --------------------------
	.section	.nv.shared.fused_nn_conv2d_add_cast_add_clip_cast_nn_relu_1_kernel1,"aw",@nobits
	.sectionflags	@""
	.align	4
.nv.shared.fused_nn_conv2d_add_cast_add_clip_cast_nn_relu_1_kernel1:
	.zero		13824


//--------------------- .nv.shared.fused_nn_conv2d_add_nn_relu_cast_cast_left_shift_multiply_add_right_shift_cast_c_3441552496575213188__11_kernel0 --------------------------
	.section	.nv.shared.fused_nn_conv2d_add_nn_relu_cast_cast_left_shift_multiply_add_right_shift_cast_c_3441552496575213188__11_kernel0,"aw",@nobits
	.sectionflags	@""
	.align	4
.nv.shared.fused_nn_conv2d_add_nn_relu_cast_cast_left_shift_multiply_add_right_shift_cast_c_3441552496575213188__11_kernel0:
	.zero		4352


//--------------------- .nv.shared.fused_nn_conv2d_add_nn_relu_cast_cast_left_shift_multiply_add_right_shift_cast_c_3441552496575213188__5_kernel0 --------------------------
	.section	.nv.shared.fused_nn_conv2d_add_nn_relu_cast_cast_left_shift_multiply_add_right_shift_cast_c_3441552496575213188__5_kernel0,"aw",@nobits
	.sectionflags	@""
	.align	4
.nv.shared.fused_nn_conv2d_add_nn_relu_cast_cast_left_shift_multiply_add_right_shift_cast_c_3441552496575213188__5_kernel0:
	.zero		13440


//--------------------- .nv.shared.fused_nn_conv2d_add_nn_relu_cast_cast_left_shift_multiply_add_right_shift_cast_c_3441552496575213188__9_kernel1 --------------------------
	.section	.nv.shared.fused_nn_conv2d_add_nn_relu_cast_cast_left_shift_multiply_add_right_shift_cast_c_3441552496575213188__9_kernel1,"aw",@nobits
	.sectionflags	@""
	.align	4
.nv.shared.fused_nn_conv2d_add_nn_relu_cast_cast_left_shift_multiply_add_right_shift_cast_c_3441552496575213188__9_kernel1:
	.zero		4864


//--------------------- .nv.shared.fused_nn_conv2d_add_nn_relu_cast_cast_left_shift_multiply_add_right_shift_cast_c_3441552496575213188__3_kernel1 --------------------------
	.section	.nv.shared.fused_nn_conv2d_add_nn_relu_cast_cast_left_shift_multiply_add_right_shift_cast_c_3441552496575213188__3_kernel1,"aw",@nobits
	.sectionflags	@""
	.align	4
.nv.shared.fused_nn_conv2d_add_nn_relu_cast_cast_left_shift_multiply_add_right_shift_cast_c_3441552496575213188__3_kernel1:
	.zero		14080


//--------------------- .nv.shared.fused_nn_conv2d_add_cast_2_kernel0 --------------------------
	.section	.nv.shared.fused_nn_conv2d_add_cast_2_kernel0,"aw",@nobits
	.sectionflags	@""
	.align	4
.nv.shared.fused_nn_conv2d_add_cast_2_kernel0:
	.zero		13824


//--------------------- .nv.shared.fused_nn_conv2d_add_nn_relu_cast_cast_left_shift_multiply_add_right_shift_cast_c_3441552496575213188__1_kernel1 --------------------------
	.section	.nv.shared.fused_nn_conv2d_add_nn_relu_cast_cast_left_shift_multiply_add_right_shift_cast_c_3441552496575213188__1_kernel1,"aw",@nobits
	.sectionflags	@""
	.align	4
.nv.shared.fused_nn_conv2d_add_nn_relu_cast_cast_left_shift_multiply_add_right_shift_cast_c_3441552496575213188__1_kernel1:
	.zero		8192


//--------------------- .nv.shared.fused_nn_conv2d_add_nn_relu_cast_cast_left_shift_multiply_add_right_shift_cast_c_3441552496575213188__4_kernel0 --------------------------
	.section	.nv.shared.fused_nn_conv2d_add_nn_relu_cast_cast_left_shift_multiply_add_right_shift_cast_c_3441552496575213188__4_kernel0,"aw",@nobits
	.sectionflags	@""
	.align	4
.nv.shared.fused_nn_conv2d_add_nn_relu_cast_cast_left_shift_multiply_add_right_shift_cast_c_3441552496575213188__4_kernel0:
	.zero		13440


//--------------------- .nv.shared.fused_nn_conv2d_add_nn_relu_cast_cast_left_shift_multiply_add_right_shift_cast_c_3441552496575213188__8_kernel0 --------------------------
	.section	.nv.shared.fused_nn_conv2d_add_nn_relu_cast_cast_left_shift_multiply_add_right_shift_cast_c_3441552496575213188__8_kernel0,"aw",@nobits
	.sectionflags	@""
	.align	4
.nv.shared.fused_nn_conv2d_add_nn_relu_cast_cast_left_shift_multiply_add_right_shift_cast_c_3441552496575213188__8_kernel0:
	.zero		7424


//--------------------- .nv.shared.fused_nn_conv2d_add_nn_relu_cast_cast_left_shift_multiply_add_right_shift_cast_c_3441552496575213188__7_kernel0 --------------------------
	.section	.nv.shared.fused_nn_conv2d_add_nn_relu_cast_cast_left_shift_multiply_add_right_shift_cast_c_3441552496575213188__7_kernel0,"aw",@nobits
	.sectionflags	@""
	.align	4
.nv.shared.fused_nn_conv2d_add_nn_relu_cast_cast_left_shift_multiply_add_right_shift_cast_c_3441552496575213188__7_kernel0:
	.zero		8192


//--------------------- .nv.shared.fused_nn_conv2d_add_nn_relu_cast_cast_left_shift_multiply_add_right_shift_cast_c_3441552496575213188__10_kernel0 --------------------------
	.section	.nv.shared.fused_nn_conv2d_add_nn_relu_cast_cast_left_shift_multiply_add_right_shift_cast_c_3441552496575213188__10_kernel0,"aw",@nobits
	.sectionflags	@""
	.align	4
.nv.shared.fused_nn_conv2d_add_nn_relu_cast_cast_left_shift_multiply_add_right_shift_cast_c_3441552496575213188__10_kernel0:
	.zero		5120


//--------------------- .nv.shared.fused_nn_conv2d_add_cast_cast_cast_multiply_add_right_shift_cast_add_clip_cast_n_16373524651668054328__3_kernel0 --------------------------
	.section	.nv.shared.fused_nn_conv2d_add_cast_cast_cast_multiply_add_right_shift_cast_add_clip_cast_n_16373524651668054328__3_kernel0,"aw",@nobits
	.sectionflags	@""
	.align	4
.nv.shared.fused_nn_conv2d_add_cast_cast_cast_multiply_add_right_shift_cast_add_clip_cast_n_16373524651668054328__3_kernel0:
	.zero		7680


//--------------------- .nv.shared.fused_nn_conv2d_add_cast_3_kernel0 --------------------------
	.section	.nv.shared.fused_nn_conv2d_add_cast_3_kernel0,"aw",@nobits
	.sectionflags	@""
	.align	4
.nv.shared.fused_nn_conv2d_add_cast_3_kernel0:
	.zero		13824


//--------------------- .nv.constant0.fused_nn_conv2d_add_nn_relu_cast_cast_left_shift_multiply_add_right_shift_cast_c_3441552496575213188__kernel1 --------------------------
	.section	.nv.constant0.fused_nn_conv2d_add_nn_relu_cast_cast_left_shift_multiply_add_right_shift_cast_c_3441552496575213188__kernel1,"a",@progbits
	.sectionflags	@""
	.align	4
.nv.constant0.fused_nn_conv2d_add_nn_relu_cast_cast_left_shift_multiply_add_right_shift_cast_c_3441552496575213188__kernel1:
	.zero		928


//--------------------- .nv.constant0.fused_nn_conv2d_add_cast_cast_cast_multiply_add_right_shift_cast_add_clip_cast_n_16373524651668054328__2_kernel1 --------------------------
	.section	.nv.constant0.fused_nn_conv2d_add_cast_cast_cast_multiply_add_right_shift_cast_add_clip_cast_n_16373524651668054328__2_kernel1,"a",@progbits
	.sectionflags	@""
	.align	4
.nv.constant0.fused_nn_conv2d_add_cast_cast_cast_multiply_add_right_shift_cast_add_clip_cast_n_16373524651668054328__2_kernel1:
	.zero		936


//--------------------- .nv.constant0.fused_nn_conv2d_add_cast_cast_cast_multiply_add_right_shift_cast_add_clip_cast_n_16373524651668054328__1_kernel1 --------------------------
	.section	.nv.constant0.fused_nn_conv2d_add_cast_cast_cast_multiply_add_right_shift_cast_add_clip_cast_n_16373524651668054328__1_kernel1,"a",@progbits
	.sectionflags	@""
	.align	4
.nv.constant0.fused_nn_conv2d_add_cast_cast_cast_multiply_add_right_shift_cast_add_clip_cast_n_16373524651668054328__1_kernel1:
	.zero		936


//--------------------- .nv.constant0.fused_nn_conv2d_add_nn_relu_cast_cast_left_shift_multiply_add_right_shift_cast_c_3441552496575213188__2_kernel0 --------------------------
	.section	.nv.constant0.fused_nn_conv2d_add_nn_relu_cast_cast_left_shift_multiply_add_right_shift_cast_c_3441552496575213188__2_kernel0,"a",@progbits
	.sectionflags	@""
	.align	4
.nv.constant0.fused_nn_conv2d_add_nn_relu_cast_cast_left_shift_multiply_add_right_shift_cast_c_3441552496575213188__2_kernel0:
	.zero		928


//--------------------- .nv.constant0.fused_nn_batch_flatten_kernel0 --------------------------
	.section	.nv.constant0.fused_nn_batch_flatten_kernel0,"a",@progbits
	.sectionflags	@""
	.align	4
.nv.constant0.fused_nn_batch_flatten_kernel0:
	.zero		912


//--------------------- .nv.constant0.fused_nn_dense_add_cast_subtract_cast_multiply_kernel0 --------------------------
	.section	.nv.constant0.fused_nn_dense_add_cast_subtract_cast_multiply_kernel0,"a",@progbits
	.sectionflags	@""
	.align	4
.nv.constant0.fused_nn_dense_add_cast_subtract_cast_multiply_kernel0:
	.zero		928


//--------------------- .nv.constant0.fused_nn_pad_2_kernel0 --------------------------
	.section	.nv.constant0.fused_nn_pad_2_kernel0,"a",@progbits
	.sectionflags	@""
	.align	4
.nv.constant0.fused_nn_pad_2_kernel0:
	.zero		912


//--------------------- .nv.constant0.fused_nn_conv2d_add_nn_relu_cast_cast_left_shift_multiply_add_right_shift_cast_c_3441552496575213188__6_kernel0 --------------------------
	.section	.nv.constant0.fused_nn_conv2d_add_nn_relu_cast_cast_left_shift_multiply_add_right_shift_cast_c_3441552496575213188__6_kernel0,"a",@progbits
	.sectionflags	@""
	.align	4
.nv.constant0.fused_nn_conv2d_add_nn_relu_cast_cast_left_shift_multiply_add_right_shift_cast_c_3441552496575213188__6_kernel0:
	.zero		912


//--------------------- .nv.constant0.fused_nn_conv2d_add_cast_cast_cast_multiply_add_right_shift_cast_add_clip_cast_n_16373524651668054328__2_kernel0 --------------------------
	.section	.nv.constant0.fused_nn_conv2d_add_cast_cast_cast_multiply_add_right_shift_cast_add_clip_cast_n_16373524651668054328__2_kernel0,"a",@progbits
	.sectionflags	@""
	.align	4
.nv.constant0.fused_nn_conv2d_add_cast_cast_cast_multiply_add_right_shift_cast_add_clip_cast_n_16373524651668054328__2_kernel0:
	.zero		912


//--------------------- .nv.constant0.fused_nn_conv2d_add_cast_cast_multiply_add_right_shift_cast_nn_relu_kernel1 --------------------------
	.section	.nv.constant0.fused_nn_conv2d_add_cast_cast_multiply_add_right_shift_cast_nn_relu_kernel1,"a",@progbits
	.sectionflags	@""
	.align	4
.nv.constant0.fused_nn_conv2d_add_cast_cast_multiply_add_right_shift_cast_nn_relu_kernel1:
	.zero		920


//--------------------- .nv.constant0.fused_nn_conv2d_add_cast_1_kernel0 --------------------------
	.section	.nv.constant0.fused_nn_conv2d_add_cast_1_kernel0,"a",@progbits
	.sectionflags	@""
	.align	4
.nv.constant0.fused_nn_conv2d_add_cast_1_kernel0:
	.zero		928


//--------------------- .nv.constant0.fused_nn_conv2d_add_cast_add_clip_cast_nn_relu_2_kernel1 --------------------------
	.section	.nv.constant0.fused_nn_conv2d_add_cast_add_clip_cast_nn_relu_2_kernel1,"a",@progbits
	.sectionflags	@""
	.align	4
.nv.constant0.fused_nn_conv2d_add_cast_add_clip_cast_nn_relu_2_kernel1:
	.zero		936


//--------------------- .nv.constant0.fused_nn_conv2d_add_cast_cast_multiply_add_right_shift_cast_nn_relu_kernel2 --------------------------
	.section	.nv.constant0.fused_nn_conv2d_add_cast_cast_multiply_add_right_shift_cast_nn_relu_kernel2,"a",@progbits
	.sectionflags	@""
	.align	4
.nv.constant0.fused_nn_conv2d_add_cast_cast_multiply_add_right_shift_cast_nn_relu_kernel2:
	.zero		920


//--------------------- .nv.constant0.fused_nn_conv2d_add_nn_relu_cast_cast_left_shift_multiply_add_right_shift_cast_c_3441552496575213188__3_kernel0 --------------------------
	.section	.nv.constant0.fused_nn_conv2d_add_nn_relu_cast_cast_left_shift_multiply_add_right_shift_cast_c_3441552496575213188__3_kernel0,"a",@progbits
	.sectionflags	@""
	.align	4
.nv.constant0.fused_nn_conv2d_add_nn_relu_cast_cast_left_shift_multiply_add_right_shift_cast_c_3441552496575213188__3_kernel0:
	.zero		912


//--------------------- .nv.constant0.fused_nn_conv2d_add_cast_kernel0 --------------------------
	.section	.nv.constant0.fused_nn_conv2d_add_cast_kernel0,"a",@progbits
	.sectionflags	@""
	.align	4
.nv.constant0.fused_nn_conv2d_add_cast_kernel0:
	.zero		928


//--------------------- .nv.constant0.fused_cast_cast_left_shift_multiply_add_right_shift_cast_clip_cast_1_kernel0 --------------------------
	.section	.nv.constant0.fused_cast_cast_left_shift_multiply_add_right_shift_cast_clip_cast_1_kernel0,"a",@progbits
	.sectionflags	@""
	.align	4
.nv.constant0.fused_cast_cast_left_shift_multiply_add_right_shift_cast_clip_cast_1_kernel0:
	.zero		912


//--------------------- .nv.constant0.fused_nn_conv2d_add_cast_add_clip_cast_nn_relu_kernel1 --------------------------
	.section	.nv.constant0.fused_nn_conv2d_add_cast_add_clip_cast_nn_relu_kernel1,"a",@progbits
	.sectionflags	@""
	.align	4
.nv.constant0.fused_nn_conv2d_add_cast_add_clip_cast_nn_relu_kernel1:
	.zero		936


//--------------------- .nv.constant0.fused_nn_conv2d_add_nn_relu_cast_cast_left_shift_multiply_add_right_shift_cast_c_3441552496575213188__6_kernel1 --------------------------
	.section	.nv.constant0.fused_nn_conv2d_add_nn_relu_cast_cast_left_shift_multiply_add_right_shift_cast_c_3441552496575213188__6_kernel1,"a",@progbits
	.sectionflags	@""
	.align	4
.nv.constant0.fused_nn_conv2d_add_nn_relu_cast_cast_left_shift_multiply_add_right_shift_cast_c_3441552496575213188__6_kernel1:
	.zero		928


//--------------------- .nv.constant0.fused_nn_conv2d_add_cast_add_clip_cast_nn_relu_kernel0 --------------------------
	.section	.nv.constant0.fused_nn_conv2d_add_cast_add_clip_cast_nn_relu_kernel0,"a",@progbits
	.sectionflags	@""
	.align	4
.nv.constant0.fused_nn_conv2d_add_cast_add_clip_cast_nn_relu_kernel0:
	.zero		912


//--------------------- .nv.constant0.fused_nn_conv2d_add_cast_add_clip_cast_nn_relu_3_kernel0 --------------------------
	.section	.nv.constant0.fused_nn_conv2d_add_cast_add_clip_cast_nn_relu_3_kernel0,"a",@progbits
	.sectionflags	@""
	.align	4
.nv.constant0.fused_nn_conv2d_add_cast_add_clip_cast_nn_relu_3_kernel0:
	.zero		936


//--------------------- .nv.constant0.fused_nn_conv2d_add_cast_cast_cast_multiply_add_right_shift_cast_add_clip_cast_n_16373524651668054328__kernel1 --------------------------
	.section	.nv.constant0.fused_nn_conv2d_add_cast_cast_cast_multiply_add_right_shift_cast_add_clip_cast_n_16373524651668054328__kernel1,"a",@progbits
	.sectionflags	@""
	.align	4
.nv.constant0.fused_nn_conv2d_add_cast_cast_cast_multiply_add_right_shift_cast_add_clip_cast_n_16373524651668054328__kernel1:
	.zero		936


//--------------------- .nv.constant0.fused_nn_conv2d_add_cast_add_clip_cast_nn_relu_1_kernel1 --------------------------
	.section	.nv.constant0.fused_nn_conv2d_add_cast_add_clip_cast_nn_relu_1_kernel1,"a",@progbits
	.sectionflags	@""
	.align	4
.nv.constant0.fused_nn_conv2d_add_cast_add_clip_cast_nn_relu_1_kernel1:
	.zero		936


//--------------------- .nv.constant0.fused_nn_conv2d_add_nn_relu_cast_cast_left_shift_multiply_add_right_shift_cast_c_3441552496575213188__11_kernel0 --------------------------
	.section	.nv.constant0.fused_nn_conv2d_add_nn_relu_cast_cast_left_shift_multiply_add_right_shift_cast_c_3441552496575213188__11_kernel0,"a",@progbits
	.sectionflags	@""
	.align	4
.nv.constant0.fused_nn_conv2d_add_nn_relu_cast_cast_left_shift_multiply_add_right_shift_cast_c_3441552496575213188__11_kernel0:
	.zero		928


//--------------------- .nv.constant0.fused_nn_conv2d_add_cast_add_clip_cast_nn_relu_1_kernel0 --------------------------
	.section	.nv.constant0.fused_nn_conv2d_add_cast_add_clip_cast_nn_relu_1_kernel0,"a",@progbits
	.sectionflags	@""
	.align	4
.nv.constant0.fused_nn_conv2d_add_cast_add_clip_cast_nn_relu_1_kernel0:
	.zero		912


//--------------------- .nv.constant0.fused_nn_conv2d_add_nn_relu_cast_cast_left_shift_multiply_add_right_shift_cast_c_3441552496575213188__5_kernel0 --------------------------
	.section	.nv.constant0.fused_nn_conv2d_add_nn_relu_cast_cast_left_shift_multiply_add_right_shift_cast_c_3441552496575213188__5_kernel0,"a",@progbits
	.sectionflags	@""
	.align	4
.nv.constant0.fused_nn_conv2d_add_nn_relu_cast_cast_left_shift_multiply_add_right_shift_cast_c_3441552496575213188__5_kernel0:
	.zero		928


//--------------------- .nv.constant0.fused_nn_conv2d_add_nn_relu_cast_cast_left_shift_multiply_add_right_shift_cast_c_3441552496575213188__9_kernel1 --------------------------
	.section	.nv.constant0.fused_nn_conv2d_add_nn_relu_cast_cast_left_shift_multiply_add_right_shift_cast_c_3441552496575213188__9_kernel1,"a",@progbits
	.sectionflags	@""
	.align	4
.nv.constant0.fused_nn_conv2d_add_nn_relu_cast_cast_left_shift_multiply_add_right_shift_cast_c_3441552496575213188__9_kernel1:
	.zero		928


//--------------------- .nv.constant0.fused_cast_cast_left_shift_multiply_add_right_shift_cast_clip_cast_kernel0 --------------------------
	.section	.nv.constant0.fused_cast_cast_left_shift_multiply_add_right_shift_cast_clip_cast_kernel0,"a",@progbits
	.sectionflags	@""
	.align	4
.nv.constant0.fused_cast_cast_left_shift_multiply_add_right_shift_cast_clip_cast_kernel0:
	.zero		912


//--------------------- .nv.constant0.fused_nn_conv2d_add_nn_relu_cast_cast_left_shift_multiply_add_right_shift_cast_c_3441552496575213188__3_kernel1 --------------------------
	.section	.nv.constant0.fused_nn_conv2d_add_nn_relu_cast_cast_left_shift_multiply_add_right_shift_cast_c_3441552496575213188__3_kernel1,"a",@progbits
	.sectionflags	@""
	.align	4
.nv.constant0.fused_nn_conv2d_add_nn_relu_cast_cast_left_shift_multiply_add_right_shift_cast_c_3441552496575213188__3_kernel1:
	.zero		928


//--------------------- .nv.constant0.fused_nn_pad_1_kernel0 --------------------------
	.section	.nv.constant0.fused_nn_pad_1_kernel0,"a",@progbits
	.sectionflags	@""
	.align	4
.nv.constant0.fused_nn_pad_1_kernel0:
	.zero		912


//--------------------- .nv.constant0.fused_nn_conv2d_add_cast_2_kernel0 --------------------------
	.section	.nv.constant0.fused_nn_conv2d_add_cast_2_kernel0,"a",@progbits
	.sectionflags	@""
	.align	4
.nv.constant0.fused_nn_conv2d_add_cast_2_kernel0:
	.zero		928


//--------------------- .nv.constant0.fused_cast_cast_left_shift_multiply_add_right_shift_cast_clip_cast_2_kernel0 --------------------------
	.section	.nv.constant0.fused_cast_cast_left_shift_multiply_add_right_shift_cast_clip_cast_2_kernel0,"a",@progbits
	.sectionflags	@""
	.align	4
.nv.constant0.fused_cast_cast_left_shift_multiply_add_right_shift_cast_clip_cast_2_kernel0:
	.zero		912


//--------------------- .nv.constant0.fused_nn_pad_kernel0 --------------------------
	.section	.nv.constant0.fused_nn_pad_kernel0,"a",@progbits
	.sectionflags	@""
	.align	4
.nv.constant0.fused_nn_pad_kernel0:
	.zero		912


//--------------------- .nv.constant0.fused_nn_conv2d_add_cast_add_clip_cast_nn_relu_2_kernel0 --------------------------
	.section	.nv.constant0.fused_nn_conv2d_add_cast_add_clip_cast_nn_relu_2_kernel0,"a",@progbits
	.sectionflags	@""
	.align	4
.nv.constant0.fused_nn_conv2d_add_cast_add_clip_cast_nn_relu_2_kernel0:
	.zero		912


//--------------------- .nv.constant0.fused_nn_conv2d_add_nn_relu_cast_cast_left_shift_multiply_add_right_shift_cast_c_3441552496575213188__1_kernel0 --------------------------
	.section	.nv.constant0.fused_nn_conv2d_add_nn_relu_cast_cast_left_shift_multiply_add_right_shift_cast_c_3441552496575213188__1_kernel0,"a",@progbits
	.sectionflags	@""
	.align	4
.nv.constant0.fused_nn_conv2d_add_nn_relu_cast_cast_left_shift_multiply_add_right_shift_cast_c_3441552496575213188__1_kernel0:
	.zero		912


//--------------------- .nv.constant0.fused_nn_conv2d_add_nn_relu_cast_cast_left_shift_multiply_add_right_shift_cast_c_3441552496575213188__1_kernel1 --------------------------
	.section	.nv.constant0.fused_nn_conv2d_add_nn_relu_cast_cast_left_shift_multiply_add_right_shift_cast_c_3441552496575213188__1_kernel1,"a",@progbits
	.sectionflags	@""
	.align	4
.nv.constant0.fused_nn_conv2d_add_nn_relu_cast_cast_left_shift_multiply_add_right_shift_cast_c_3441552496575213188__1_kernel1:
	.zero		928


//--------------------- .nv.constant0.fused_nn_conv2d_add_cast_cast_cast_multiply_add_right_shift_cast_add_clip_cast_n_16373524651668054328__1_kernel0 --------------------------
	.section	.nv.constant0.fused_nn_conv2d_add_cast_cast_cast_multiply_add_right_shift_cast_add_clip_cast_n_16373524651668054328__1_kernel0,"a",@progbits
	.sectionflags	@""
	.align	4
.nv.constant0.fused_nn_conv2d_add_cast_cast_cast_multiply_add_right_shift_cast_add_clip_cast_n_16373524651668054328__1_kernel0:
	.zero		912


//--------------------- .nv.constant0.fused_nn_max_pool2d_cast_cast_left_shift_multiply_add_right_shift_cast_clip_cast_kernel0 --------------------------
	.section	.nv.constant0.fused_nn_max_pool2d_cast_cast_left_shift_multiply_add_right_shift_cast_clip_cast_kernel0,"a",@progbits
	.sectionflags	@""
	.align	4
.nv.constant0.fused_nn_max_pool2d_cast_cast_left_shift_multiply_add_right_shift_cast_clip_cast_kernel0:
	.zero		912


//--------------------- .nv.constant0.fused_nn_pad_3_kernel0 --------------------------
	.section	.nv.constant0.fused_nn_pad_3_kernel0,"a",@progbits
	.sectionflags	@""
	.align	4
.nv.constant0.fused_nn_pad_3_kernel0:
	.zero		912


//--------------------- .nv.constant0.fused_nn_conv2d_add_nn_relu_cast_cast_left_shift_multiply_add_right_shift_cast_c_3441552496575213188__4_kernel0 --------------------------
	.section	.nv.constant0.fused_nn_conv2d_add_nn_relu_cast_cast_left_shift_multiply_add_right_shift_cast_c_3441552496575213188__4_kernel0,"a",@progbits
	.sectionflags	@""
	.align	4
.nv.constant0.fused_nn_conv2d_add_nn_relu_cast_cast_left_shift_multiply_add_right_shift_cast_c_3441552496575213188__4_kernel0:
	.zero		928


//--------------------- .nv.constant0.fused_nn_conv2d_add_nn_relu_cast_cast_left_shift_multiply_add_right_shift_cast_c_3441552496575213188__kernel0 --------------------------
	.section	.nv.constant0.fused_nn_conv2d_add_nn_relu_cast_cast_left_shift_multiply_add_right_shift_cast_c_3441552496575213188__kernel0,"a",@progbits
	.sectionflags	@""
	.align	4
.nv.constant0.fused_nn_conv2d_add_nn_relu_cast_cast_left_shift_multiply_add_right_shift_cast_c_3441552496575213188__kernel0:
	.zero		912


//--------------------- .nv.constant0.fused_nn_conv2d_add_nn_relu_cast_cast_left_shift_multiply_add_right_shift_cast_c_3441552496575213188__8_kernel0 --------------------------
	.section	.nv.constant0.fused_nn_conv2d_add_nn_relu_cast_cast_left_shift_multiply_add_right_shift_cast_c_3441552496575213188__8_kernel0,"a",@progbits
	.sectionflags	@""
	.align	4
.nv.constant0.fused_nn_conv2d_add_nn_relu_cast_cast_left_shift_multiply_add_right_shift_cast_c_3441552496575213188__8_kernel0:
	.zero		928


//--------------------- .nv.constant0.fused_nn_conv2d_add_nn_relu_cast_cast_left_shift_multiply_add_right_shift_cast_c_3441552496575213188__7_kernel0 --------------------------
	.section	.nv.constant0.fused_nn_conv2d_add_nn_relu_cast_cast_left_shift_multiply_add_right_shift_cast_c_3441552496575213188__7_kernel0,"a",@progbits
	.sectionflags	@""
	.align	4
.nv.constant0.fused_nn_conv2d_add_nn_relu_cast_cast_left_shift_multiply_add_right_shift_cast_c_3441552496575213188__7_kernel0:
	.zero		928


//--------------------- .nv.constant0.fused_nn_conv2d_add_cast_cast_cast_multiply_add_right_shift_cast_add_clip_cast_n_16373524651668054328__kernel0 --------------------------
	.section	.nv.constant0.fused_nn_conv2d_add_cast_cast_cast_multiply_add_right_shift_cast_add_clip_cast_n_16373524651668054328__kernel0,"a",@progbits
	.sectionflags	@""
	.align	4
.nv.constant0.fused_nn_conv2d_add_cast_cast_cast_multiply_add_right_shift_cast_add_clip_cast_n_16373524651668054328__kernel0:
	.zero		912


//--------------------- .nv.constant0.fused_nn_conv2d_add_nn_relu_cast_cast_left_shift_multiply_add_right_shift_cast_c_3441552496575213188__9_kernel0 --------------------------
	.section	.nv.constant0.fused_nn_conv2d_add_nn_relu_cast_cast_left_shift_multiply_add_right_shift_cast_c_3441552496575213188__9_kernel0,"a",@progbits
	.sectionflags	@""
	.align	4
.nv.constant0.fused_nn_conv2d_add_nn_relu_cast_cast_left_shift_multiply_add_right_shift_cast_c_3441552496575213188__9_kernel0:
	.zero		912


//--------------------- .nv.constant0.fused_nn_global_avg_pool2d_cast_cast_left_shift_multiply_add_right_shift_cast_cl_10830175937736834516__kernel0 --------------------------
	.section	.nv.constant0.fused_nn_global_avg_pool2d_cast_cast_left_shift_multiply_add_right_shift_cast_cl_10830175937736834516__kernel0,"a",@progbits
	.sectionflags	@""
	.align	4
.nv.constant0.fused_nn_global_avg_pool2d_cast_cast_left_shift_multiply_add_right_shift_cast_cl_10830175937736834516__kernel0:
	.zero		912


//--------------------- .nv.constant0.fused_nn_conv2d_add_nn_relu_cast_cast_left_shift_multiply_add_right_shift_cast_c_3441552496575213188__10_kernel0 --------------------------
	.section	.nv.constant0.fused_nn_conv2d_add_nn_relu_cast_cast_left_shift_multiply_add_right_shift_cast_c_3441552496575213188__10_kernel0,"a",@progbits
	.sectionflags	@""
	.align	4
.nv.constant0.fused_nn_conv2d_add_nn_relu_cast_cast_left_shift_multiply_add_right_shift_cast_c_3441552496575213188__10_kernel0:
	.zero		928


//--------------------- .nv.constant0.fused_cast_cast_left_shift_multiply_add_right_shift_cast_clip_cast_3_kernel0 --------------------------
	.section	.nv.constant0.fused_cast_cast_left_shift_multiply_add_right_shift_cast_clip_cast_3_kernel0,"a",@progbits
	.sectionflags	@""
	.align	4
.nv.constant0.fused_cast_cast_left_shift_multiply_add_right_shift_cast_clip_cast_3_kernel0:
	.zero		912


//--------------------- .nv.constant0.fused_nn_conv2d_add_cast_cast_cast_multiply_add_right_shift_cast_add_clip_cast_n_16373524651668054328__3_kernel0 --------------------------
	.section	.nv.constant0.fused_nn_conv2d_add_cast_cast_cast_multiply_add_right_shift_cast_add_clip_cast_n_16373524651668054328__3_kernel0,"a",@progbits
	.sectionflags	@""
	.align	4
.nv.constant0.fused_nn_conv2d_add_cast_cast_cast_multiply_add_right_shift_cast_add_clip_cast_n_16373524651668054328__3_kernel0:
	.zero		936


//--------------------- .nv.constant0.fused_nn_conv2d_add_cast_3_kernel0 --------------------------
	.section	.nv.constant0.fused_nn_conv2d_add_cast_3_kernel0,"a",@progbits
	.sectionflags	@""
	.align	4
.nv.constant0.fused_nn_conv2d_add_cast_3_kernel0:
	.zero		928


//--------------------- .nv.constant0.fused_nn_conv2d_add_cast_cast_multiply_add_right_shift_cast_nn_relu_kernel0 --------------------------
	.section	.nv.constant0.fused_nn_conv2d_add_cast_cast_multiply_add_right_shift_cast_nn_relu_kernel0,"a",@progbits
	.sectionflags	@""
	.align	4
.nv.constant0.fused_nn_conv2d_add_cast_cast_multiply_add_right_shift_cast_nn_relu_kernel0:
	.zero		912


//--------------------- .nv.constant0.fused_nn_pad_4_kernel0 --------------------------
	.section	.nv.constant0.fused_nn_pad_4_kernel0,"a",@progbits
	.sectionflags	@""
	.align	4
.nv.constant0.fused_nn_pad_4_kernel0:
	.zero		912


//--------------------- SYMBOLS --------------------------

	.type		.nv.reservedSmem.offset0,@object
	.size		.nv.reservedSmem.offset0,0x4
	.type		.nv.reservedSmem.cap,@object
	.size		.nv.reservedSmem.cap,0x4
